//
// Generated by NVIDIA NVVM Compiler
//
// Compiler Build ID: CL-36424714
// Cuda compilation tools, release 13.0, V13.0.88
// Based on NVVM 20.0.0
//

.version 9.0
.target sm_100
.address_size 64

	// .globl	_Z26facet2facet_conv3d_forwardiiiPKiPKfS2_S2_Pf
.extern .shared .align 16 .b8 gradPerBlock[];

.visible .entry _Z26facet2facet_conv3d_forwardiiiPKiPKfS2_S2_Pf(
	.param .u32 _Z26facet2facet_conv3d_forwardiiiPKiPKfS2_S2_Pf_param_0,
	.param .u32 _Z26facet2facet_conv3d_forwardiiiPKiPKfS2_S2_Pf_param_1,
	.param .u32 _Z26facet2facet_conv3d_forwardiiiPKiPKfS2_S2_Pf_param_2,
	.param .u64 .ptr .align 1 _Z26facet2facet_conv3d_forwardiiiPKiPKfS2_S2_Pf_param_3,
	.param .u64 .ptr .align 1 _Z26facet2facet_conv3d_forwardiiiPKiPKfS2_S2_Pf_param_4,
	.param .u64 .ptr .align 1 _Z26facet2facet_conv3d_forwardiiiPKiPKfS2_S2_Pf_param_5,
	.param .u64 .ptr .align 1 _Z26facet2facet_conv3d_forwardiiiPKiPKfS2_S2_Pf_param_6,
	.param .u64 .ptr .align 1 _Z26facet2facet_conv3d_forwardiiiPKiPKfS2_S2_Pf_param_7
)
{
	.reg .pred 	%p<8>;
	.reg .b32 	%r<53>;
	.reg .b32 	%f<68>;
	.reg .b64 	%rd<34>;

	ld.param.u32 	%r33, [_Z26facet2facet_conv3d_forwardiiiPKiPKfS2_S2_Pf_param_0];
	ld.param.u32 	%r32, [_Z26facet2facet_conv3d_forwardiiiPKiPKfS2_S2_Pf_param_1];
	ld.param.u32 	%r34, [_Z26facet2facet_conv3d_forwardiiiPKiPKfS2_S2_Pf_param_2];
	ld.param.u64 	%rd10, [_Z26facet2facet_conv3d_forwardiiiPKiPKfS2_S2_Pf_param_3];
	ld.param.u64 	%rd11, [_Z26facet2facet_conv3d_forwardiiiPKiPKfS2_S2_Pf_param_4];
	ld.param.u64 	%rd12, [_Z26facet2facet_conv3d_forwardiiiPKiPKfS2_S2_Pf_param_5];
	ld.param.u64 	%rd8, [_Z26facet2facet_conv3d_forwardiiiPKiPKfS2_S2_Pf_param_6];
	ld.param.u64 	%rd9, [_Z26facet2facet_conv3d_forwardiiiPKiPKfS2_S2_Pf_param_7];
	cvta.to.global.u64 	%rd1, %rd12;
	cvta.to.global.u64 	%rd2, %rd11;
	cvta.to.global.u64 	%rd3, %rd10;
	mov.u32 	%r35, %ctaid.x;
	mov.u32 	%r36, %ntid.x;
	mov.u32 	%r37, %tid.x;
	mad.lo.s32 	%r38, %r35, %r36, %r37;
	mul.lo.s32 	%r1, %r34, %r32;
	div.s32 	%r2, %r38, %r1;
	mul.lo.s32 	%r39, %r2, %r1;
	sub.s32 	%r3, %r38, %r39;
	div.s32 	%r4, %r3, %r34;
	setp.ge.s32 	%p1, %r2, %r33;
	@%p1 bra 	$L__BB0_12;
	mul.wide.s32 	%rd13, %r2, 4;
	add.s64 	%rd14, %rd3, %rd13;
	ld.global.u32 	%r5, [%rd14];
	setp.lt.s32 	%p2, %r2, 1;
	mov.b32 	%r44, 0;
	@%p2 bra 	$L__BB0_3;
	add.s32 	%r41, %r2, -1;
	mul.wide.u32 	%rd15, %r41, 4;
	add.s64 	%rd16, %rd3, %rd15;
	ld.global.u32 	%r44, [%rd16];
$L__BB0_3:
	sub.s32 	%r8, %r5, %r44;
	setp.gt.s32 	%p3, %r5, %r44;
	mad.lo.s32 	%r42, %r1, %r2, %r3;
	cvta.to.global.u64 	%rd17, %rd9;
	mul.wide.s32 	%rd18, %r42, 4;
	add.s64 	%rd4, %rd17, %rd18;
	@%p3 bra 	$L__BB0_5;
	ld.global.f32 	%f67, [%rd4];
	bra.uni 	$L__BB0_11;
$L__BB0_5:
	cvta.to.global.u64 	%rd19, %rd8;
	mul.wide.s32 	%rd20, %r3, 4;
	add.s64 	%rd5, %rd19, %rd20;
	mul.wide.s32 	%rd21, %r1, 4;
	add.s64 	%rd6, %rd5, %rd21;
	add.s64 	%rd7, %rd6, %rd21;
	and.b32  	%r9, %r8, 3;
	setp.eq.s32 	%p4, %r9, 0;
	ld.global.f32 	%f67, [%rd4];
	mov.u32 	%r49, %r44;
	@%p4 bra 	$L__BB0_8;
	mad.lo.s32 	%r47, %r44, %r32, %r4;
	mul.lo.s32 	%r46, %r44, 3;
	neg.s32 	%r45, %r9;
	mov.u32 	%r49, %r44;
$L__BB0_7:
	.pragma "nounroll";
	mul.wide.s32 	%rd22, %r46, 4;
	add.s64 	%rd23, %rd2, %rd22;
	ld.global.f32 	%f9, [%rd23];
	ld.global.f32 	%f10, [%rd23+4];
	ld.global.f32 	%f11, [%rd23+8];
	ld.global.f32 	%f12, [%rd5];
	ld.global.f32 	%f13, [%rd6];
	mul.f32 	%f14, %f10, %f13;
	fma.rn.f32 	%f15, %f9, %f12, %f14;
	ld.global.f32 	%f16, [%rd7];
	fma.rn.f32 	%f17, %f11, %f16, %f15;
	mul.wide.s32 	%rd24, %r47, 4;
	add.s64 	%rd25, %rd1, %rd24;
	ld.global.f32 	%f18, [%rd25];
	fma.rn.f32 	%f67, %f18, %f17, %f67;
	st.global.f32 	[%rd4], %f67;
	add.s32 	%r49, %r49, 1;
	add.s32 	%r47, %r47, %r32;
	add.s32 	%r46, %r46, 3;
	add.s32 	%r45, %r45, 1;
	setp.ne.s32 	%p5, %r45, 0;
	@%p5 bra 	$L__BB0_7;
$L__BB0_8:
	sub.s32 	%r43, %r44, %r5;
	setp.gt.u32 	%p6, %r43, -4;
	@%p6 bra 	$L__BB0_11;
	sub.s32 	%r52, %r49, %r5;
	mad.lo.s32 	%r51, %r49, %r32, %r4;
	shl.b32 	%r24, %r32, 2;
	mul.lo.s32 	%r50, %r49, 3;
	mul.wide.s32 	%rd30, %r32, 4;
$L__BB0_10:
	mul.wide.s32 	%rd26, %r50, 4;
	add.s64 	%rd27, %rd2, %rd26;
	ld.global.f32 	%f19, [%rd27];
	ld.global.f32 	%f20, [%rd27+4];
	ld.global.f32 	%f21, [%rd27+8];
	ld.global.f32 	%f22, [%rd5];
	ld.global.f32 	%f23, [%rd6];
	mul.f32 	%f24, %f20, %f23;
	fma.rn.f32 	%f25, %f19, %f22, %f24;
	ld.global.f32 	%f26, [%rd7];
	fma.rn.f32 	%f27, %f21, %f26, %f25;
	mul.wide.s32 	%rd28, %r51, 4;
	add.s64 	%rd29, %rd1, %rd28;
	ld.global.f32 	%f28, [%rd29];
	fma.rn.f32 	%f29, %f28, %f27, %f67;
	st.global.f32 	[%rd4], %f29;
	ld.global.f32 	%f30, [%rd27+12];
	ld.global.f32 	%f31, [%rd27+16];
	ld.global.f32 	%f32, [%rd27+20];
	ld.global.f32 	%f33, [%rd5];
	ld.global.f32 	%f34, [%rd6];
	mul.f32 	%f35, %f31, %f34;
	fma.rn.f32 	%f36, %f30, %f33, %f35;
	ld.global.f32 	%f37, [%rd7];
	fma.rn.f32 	%f38, %f32, %f37, %f36;
	add.s64 	%rd31, %rd29, %rd30;
	ld.global.f32 	%f39, [%rd31];
	fma.rn.f32 	%f40, %f39, %f38, %f29;
	st.global.f32 	[%rd4], %f40;
	ld.global.f32 	%f41, [%rd27+24];
	ld.global.f32 	%f42, [%rd27+28];
	ld.global.f32 	%f43, [%rd27+32];
	ld.global.f32 	%f44, [%rd5];
	ld.global.f32 	%f45, [%rd6];
	mul.f32 	%f46, %f42, %f45;
	fma.rn.f32 	%f47, %f41, %f44, %f46;
	ld.global.f32 	%f48, [%rd7];
	fma.rn.f32 	%f49, %f43, %f48, %f47;
	add.s64 	%rd32, %rd31, %rd30;
	ld.global.f32 	%f50, [%rd32];
	fma.rn.f32 	%f51, %f50, %f49, %f40;
	st.global.f32 	[%rd4], %f51;
	ld.global.f32 	%f52, [%rd27+36];
	ld.global.f32 	%f53, [%rd27+40];
	ld.global.f32 	%f54, [%rd27+44];
	ld.global.f32 	%f55, [%rd5];
	ld.global.f32 	%f56, [%rd6];
	mul.f32 	%f57, %f53, %f56;
	fma.rn.f32 	%f58, %f52, %f55, %f57;
	ld.global.f32 	%f59, [%rd7];
	fma.rn.f32 	%f60, %f54, %f59, %f58;
	add.s64 	%rd33, %rd32, %rd30;
	ld.global.f32 	%f61, [%rd33];
	fma.rn.f32 	%f67, %f61, %f60, %f51;
	st.global.f32 	[%rd4], %f67;
	add.s32 	%r52, %r52, 4;
	add.s32 	%r51, %r51, %r24;
	add.s32 	%r50, %r50, 12;
	setp.ne.s32 	%p7, %r52, 0;
	@%p7 bra 	$L__BB0_10;
$L__BB0_11:
	cvt.rn.f32.s32 	%f62, %r8;
	div.rn.f32 	%f63, %f67, %f62;
	st.global.f32 	[%rd4], %f63;
$L__BB0_12:
	ret;

}
	// .globl	_Z26facet2facet_input_backwardiiiPKiPKfS2_S2_Pf
.visible .entry _Z26facet2facet_input_backwardiiiPKiPKfS2_S2_Pf(
	.param .u32 _Z26facet2facet_input_backwardiiiPKiPKfS2_S2_Pf_param_0,
	.param .u32 _Z26facet2facet_input_backwardiiiPKiPKfS2_S2_Pf_param_1,
	.param .u32 _Z26facet2facet_input_backwardiiiPKiPKfS2_S2_Pf_param_2,
	.param .u64 .ptr .align 1 _Z26facet2facet_input_backwardiiiPKiPKfS2_S2_Pf_param_3,
	.param .u64 .ptr .align 1 _Z26facet2facet_input_backwardiiiPKiPKfS2_S2_Pf_param_4,
	.param .u64 .ptr .align 1 _Z26facet2facet_input_backwardiiiPKiPKfS2_S2_Pf_param_5,
	.param .u64 .ptr .align 1 _Z26facet2facet_input_backwardiiiPKiPKfS2_S2_Pf_param_6,
	.param .u64 .ptr .align 1 _Z26facet2facet_input_backwardiiiPKiPKfS2_S2_Pf_param_7
)
{
	.reg .pred 	%p<10>;
	.reg .b32 	%r<50>;
	.reg .b32 	%f<94>;
	.reg .b64 	%rd<40>;

	ld.param.u32 	%r25, [_Z26facet2facet_input_backwardiiiPKiPKfS2_S2_Pf_param_0];
	ld.param.u32 	%r24, [_Z26facet2facet_input_backwardiiiPKiPKfS2_S2_Pf_param_1];
	ld.param.u32 	%r26, [_Z26facet2facet_input_backwardiiiPKiPKfS2_S2_Pf_param_2];
	ld.param.u64 	%rd10, [_Z26facet2facet_input_backwardiiiPKiPKfS2_S2_Pf_param_3];
	ld.param.u64 	%rd11, [_Z26facet2facet_input_backwardiiiPKiPKfS2_S2_Pf_param_4];
	ld.param.u64 	%rd8, [_Z26facet2facet_input_backwardiiiPKiPKfS2_S2_Pf_param_5];
	ld.param.u64 	%rd9, [_Z26facet2facet_input_backwardiiiPKiPKfS2_S2_Pf_param_6];
	ld.param.u64 	%rd12, [_Z26facet2facet_input_backwardiiiPKiPKfS2_S2_Pf_param_7];
	cvta.to.global.u64 	%rd1, %rd12;
	cvta.to.global.u64 	%rd2, %rd11;
	cvta.to.global.u64 	%rd3, %rd10;
	mov.u32 	%r27, %ctaid.x;
	mov.u32 	%r28, %ntid.x;
	mov.u32 	%r29, %tid.x;
	mad.lo.s32 	%r30, %r27, %r28, %r29;
	mul.lo.s32 	%r1, %r26, %r24;
	div.s32 	%r2, %r30, %r1;
	mul.lo.s32 	%r31, %r2, %r1;
	sub.s32 	%r3, %r30, %r31;
	div.s32 	%r4, %r3, %r26;
	setp.ge.s32 	%p1, %r2, %r25;
	@%p1 bra 	$L__BB1_12;
	mul.wide.s32 	%rd13, %r2, 4;
	add.s64 	%rd14, %rd3, %rd13;
	ld.global.u32 	%r5, [%rd14];
	setp.lt.s32 	%p2, %r2, 1;
	mov.b32 	%r48, 0;
	@%p2 bra 	$L__BB1_3;
	add.s32 	%r33, %r2, -1;
	mul.wide.u32 	%rd15, %r33, 4;
	add.s64 	%rd16, %rd3, %rd15;
	ld.global.u32 	%r48, [%rd16];
$L__BB1_3:
	sub.s32 	%r8, %r5, %r48;
	setp.le.s32 	%p3, %r5, %r48;
	@%p3 bra 	$L__BB1_12;
	cvta.to.global.u64 	%rd17, %rd8;
	mul.wide.s32 	%rd18, %r3, 4;
	add.s64 	%rd4, %rd17, %rd18;
	mul.wide.s32 	%rd19, %r1, 4;
	add.s64 	%rd5, %rd4, %rd19;
	add.s64 	%rd6, %rd5, %rd19;
	mad.lo.s32 	%r34, %r1, %r2, %r3;
	cvta.to.global.u64 	%rd20, %rd9;
	mul.wide.s32 	%rd21, %r34, 4;
	add.s64 	%rd7, %rd20, %rd21;
	sub.s32 	%r35, %r48, %r5;
	setp.gt.u32 	%p4, %r35, -4;
	@%p4 bra 	$L__BB1_7;
	mad.lo.s32 	%r46, %r48, %r24, %r4;
	mul.lo.s32 	%r45, %r48, 3;
	and.b32  	%r36, %r8, -4;
	neg.s32 	%r44, %r36;
	cvt.rn.f32.s32 	%f13, %r8;
	mul.wide.s32 	%rd26, %r24, 4;
$L__BB1_6:
	.pragma "nounroll";
	mul.wide.s32 	%rd22, %r45, 4;
	add.s64 	%rd23, %rd2, %rd22;
	ld.global.f32 	%f2, [%rd23];
	ld.global.f32 	%f3, [%rd23+4];
	ld.global.f32 	%f4, [%rd23+8];
	ld.global.f32 	%f5, [%rd4];
	ld.global.f32 	%f6, [%rd5];
	mul.f32 	%f7, %f3, %f6;
	fma.rn.f32 	%f8, %f2, %f5, %f7;
	ld.global.f32 	%f9, [%rd6];
	fma.rn.f32 	%f10, %f4, %f9, %f8;
	ld.global.f32 	%f11, [%rd7];
	mul.f32 	%f12, %f11, %f10;
	div.rn.f32 	%f14, %f12, %f13;
	mul.wide.s32 	%rd24, %r46, 4;
	add.s64 	%rd25, %rd1, %rd24;
	atom.global.add.f32 	%f15, [%rd25], %f14;
	ld.global.f32 	%f16, [%rd23+12];
	ld.global.f32 	%f17, [%rd23+16];
	ld.global.f32 	%f18, [%rd23+20];
	ld.global.f32 	%f19, [%rd4];
	ld.global.f32 	%f20, [%rd5];
	mul.f32 	%f21, %f17, %f20;
	fma.rn.f32 	%f22, %f16, %f19, %f21;
	ld.global.f32 	%f23, [%rd6];
	fma.rn.f32 	%f24, %f18, %f23, %f22;
	ld.global.f32 	%f25, [%rd7];
	mul.f32 	%f26, %f25, %f24;
	div.rn.f32 	%f27, %f26, %f13;
	add.s64 	%rd27, %rd25, %rd26;
	atom.global.add.f32 	%f28, [%rd27], %f27;
	ld.global.f32 	%f29, [%rd23+24];
	ld.global.f32 	%f30, [%rd23+28];
	ld.global.f32 	%f31, [%rd23+32];
	ld.global.f32 	%f32, [%rd4];
	ld.global.f32 	%f33, [%rd5];
	mul.f32 	%f34, %f30, %f33;
	fma.rn.f32 	%f35, %f29, %f32, %f34;
	ld.global.f32 	%f36, [%rd6];
	fma.rn.f32 	%f37, %f31, %f36, %f35;
	ld.global.f32 	%f38, [%rd7];
	mul.f32 	%f39, %f38, %f37;
	div.rn.f32 	%f40, %f39, %f13;
	add.s64 	%rd28, %rd27, %rd26;
	atom.global.add.f32 	%f41, [%rd28], %f40;
	ld.global.f32 	%f42, [%rd23+36];
	ld.global.f32 	%f43, [%rd23+40];
	ld.global.f32 	%f44, [%rd23+44];
	ld.global.f32 	%f45, [%rd4];
	ld.global.f32 	%f46, [%rd5];
	mul.f32 	%f47, %f43, %f46;
	fma.rn.f32 	%f48, %f42, %f45, %f47;
	ld.global.f32 	%f49, [%rd6];
	fma.rn.f32 	%f50, %f44, %f49, %f48;
	ld.global.f32 	%f51, [%rd7];
	mul.f32 	%f52, %f51, %f50;
	div.rn.f32 	%f53, %f52, %f13;
	add.s64 	%rd29, %rd28, %rd26;
	atom.global.add.f32 	%f54, [%rd29], %f53;
	add.s32 	%r48, %r48, 4;
	shl.b32 	%r37, %r24, 2;
	add.s32 	%r46, %r46, %r37;
	add.s32 	%r45, %r45, 12;
	add.s32 	%r44, %r44, 4;
	setp.ne.s32 	%p5, %r44, 0;
	@%p5 bra 	$L__BB1_6;
$L__BB1_7:
	and.b32  	%r21, %r8, 3;
	setp.eq.s32 	%p6, %r21, 0;
	@%p6 bra 	$L__BB1_12;
	cvt.rn.f32.s32 	%f1, %r8;
	setp.eq.s32 	%p7, %r21, 1;
	@%p7 bra 	$L__BB1_10;
	mul.lo.s32 	%r38, %r48, 3;
	mul.wide.s32 	%rd30, %r38, 4;
	add.s64 	%rd31, %rd2, %rd30;
	ld.global.f32 	%f55, [%rd31];
	ld.global.f32 	%f56, [%rd31+4];
	ld.global.f32 	%f57, [%rd31+8];
	ld.global.f32 	%f58, [%rd4];
	ld.global.f32 	%f59, [%rd5];
	mul.f32 	%f60, %f56, %f59;
	fma.rn.f32 	%f61, %f55, %f58, %f60;
	ld.global.f32 	%f62, [%rd6];
	fma.rn.f32 	%f63, %f57, %f62, %f61;
	ld.global.f32 	%f64, [%rd7];
	mul.f32 	%f65, %f64, %f63;
	div.rn.f32 	%f66, %f65, %f1;
	mad.lo.s32 	%r39, %r48, %r24, %r4;
	mul.wide.s32 	%rd32, %r39, 4;
	add.s64 	%rd33, %rd1, %rd32;
	atom.global.add.f32 	%f67, [%rd33], %f66;
	ld.global.f32 	%f68, [%rd31+12];
	ld.global.f32 	%f69, [%rd31+16];
	ld.global.f32 	%f70, [%rd31+20];
	ld.global.f32 	%f71, [%rd4];
	ld.global.f32 	%f72, [%rd5];
	mul.f32 	%f73, %f69, %f72;
	fma.rn.f32 	%f74, %f68, %f71, %f73;
	ld.global.f32 	%f75, [%rd6];
	fma.rn.f32 	%f76, %f70, %f75, %f74;
	ld.global.f32 	%f77, [%rd7];
	mul.f32 	%f78, %f77, %f76;
	div.rn.f32 	%f79, %f78, %f1;
	mul.wide.s32 	%rd34, %r24, 4;
	add.s64 	%rd35, %rd33, %rd34;
	atom.global.add.f32 	%f80, [%rd35], %f79;
	add.s32 	%r48, %r48, 2;
$L__BB1_10:
	and.b32  	%r40, %r8, 1;
	setp.eq.b32 	%p8, %r40, 1;
	not.pred 	%p9, %p8;
	@%p9 bra 	$L__BB1_12;
	mul.lo.s32 	%r41, %r48, 3;
	mul.wide.s32 	%rd36, %r41, 4;
	add.s64 	%rd37, %rd2, %rd36;
	ld.global.f32 	%f81, [%rd37];
	ld.global.f32 	%f82, [%rd37+4];
	ld.global.f32 	%f83, [%rd37+8];
	ld.global.f32 	%f84, [%rd4];
	ld.global.f32 	%f85, [%rd5];
	mul.f32 	%f86, %f82, %f85;
	fma.rn.f32 	%f87, %f81, %f84, %f86;
	ld.global.f32 	%f88, [%rd6];
	fma.rn.f32 	%f89, %f83, %f88, %f87;
	ld.global.f32 	%f90, [%rd7];
	mul.f32 	%f91, %f90, %f89;
	div.rn.f32 	%f92, %f91, %f1;
	mad.lo.s32 	%r42, %r48, %r24, %r4;
	mul.wide.s32 	%rd38, %r42, 4;
	add.s64 	%rd39, %rd1, %rd38;
	atom.global.add.f32 	%f93, [%rd39], %f92;
$L__BB1_12:
	ret;

}
	// .globl	_Z27facet2facet_filter_backwardiiiPKiPKfS2_S2_Pfii
.visible .entry _Z27facet2facet_filter_backwardiiiPKiPKfS2_S2_Pfii(
	.param .u32 _Z27facet2facet_filter_backwardiiiPKiPKfS2_S2_Pfii_param_0,
	.param .u32 _Z27facet2facet_filter_backwardiiiPKiPKfS2_S2_Pfii_param_1,
	.param .u32 _Z27facet2facet_filter_backwardiiiPKiPKfS2_S2_Pfii_param_2,
	.param .u64 .ptr .align 1 _Z27facet2facet_filter_backwardiiiPKiPKfS2_S2_Pfii_param_3,
	.param .u64 .ptr .align 1 _Z27facet2facet_filter_backwardiiiPKiPKfS2_S2_Pfii_param_4,
	.param .u64 .ptr .align 1 _Z27facet2facet_filter_backwardiiiPKiPKfS2_S2_Pfii_param_5,
	.param .u64 .ptr .align 1 _Z27facet2facet_filter_backwardiiiPKiPKfS2_S2_Pfii_param_6,
	.param .u64 .ptr .align 1 _Z27facet2facet_filter_backwardiiiPKiPKfS2_S2_Pfii_param_7,
	.param .u32 _Z27facet2facet_filter_backwardiiiPKiPKfS2_S2_Pfii_param_8,
	.param .u32 _Z27facet2facet_filter_backwardiiiPKiPKfS2_S2_Pfii_param_9
)
{
	.reg .pred 	%p<23>;
	.reg .b32 	%r<82>;
	.reg .b32 	%f<112>;
	.reg .b64 	%rd<43>;

	ld.param.u32 	%r34, [_Z27facet2facet_filter_backwardiiiPKiPKfS2_S2_Pfii_param_0];
	ld.param.u32 	%r35, [_Z27facet2facet_filter_backwardiiiPKiPKfS2_S2_Pfii_param_1];
	ld.param.u32 	%r36, [_Z27facet2facet_filter_backwardiiiPKiPKfS2_S2_Pfii_param_2];
	ld.param.u64 	%rd7, [_Z27facet2facet_filter_backwardiiiPKiPKfS2_S2_Pfii_param_3];
	ld.param.u64 	%rd8, [_Z27facet2facet_filter_backwardiiiPKiPKfS2_S2_Pfii_param_4];
	ld.param.u64 	%rd5, [_Z27facet2facet_filter_backwardiiiPKiPKfS2_S2_Pfii_param_6];
	ld.param.u32 	%r37, [_Z27facet2facet_filter_backwardiiiPKiPKfS2_S2_Pfii_param_8];
	ld.param.u32 	%r38, [_Z27facet2facet_filter_backwardiiiPKiPKfS2_S2_Pfii_param_9];
	cvta.to.global.u64 	%rd1, %rd8;
	cvta.to.global.u64 	%rd2, %rd7;
	mov.u32 	%r81, %tid.x;
	setp.ge.s32 	%p1, %r81, %r37;
	@%p1 bra 	$L__BB2_3;
	mov.u32 	%r2, %ntid.x;
	mov.u32 	%r73, %r81;
$L__BB2_2:
	shl.b32 	%r39, %r73, 2;
	mov.u32 	%r40, gradPerBlock;
	add.s32 	%r41, %r40, %r39;
	mov.b32 	%r42, 0;
	st.shared.u32 	[%r41], %r42;
	add.s32 	%r73, %r73, %r2;
	setp.lt.s32 	%p2, %r73, %r37;
	@%p2 bra 	$L__BB2_2;
$L__BB2_3:
	bar.sync 	0;
	mov.u32 	%r43, %ctaid.x;
	mov.u32 	%r5, %ntid.x;
	mad.lo.s32 	%r44, %r43, %r5, %r81;
	mul.lo.s32 	%r6, %r36, %r35;
	div.s32 	%r7, %r44, %r6;
	mul.lo.s32 	%r45, %r7, %r6;
	sub.s32 	%r8, %r44, %r45;
	div.s32 	%r9, %r8, %r36;
	add.s32 	%r10, %r38, %r37;
	setp.ge.s32 	%p3, %r7, %r34;
	@%p3 bra 	$L__BB2_21;
	mul.wide.s32 	%rd9, %r7, 4;
	add.s64 	%rd10, %rd2, %rd9;
	ld.global.u32 	%r11, [%rd10];
	setp.lt.s32 	%p4, %r7, 1;
	mov.b32 	%r80, 0;
	@%p4 bra 	$L__BB2_6;
	add.s32 	%r47, %r7, -1;
	mul.wide.u32 	%rd11, %r47, 4;
	add.s64 	%rd12, %rd2, %rd11;
	ld.global.u32 	%r80, [%rd12];
$L__BB2_6:
	sub.s32 	%r14, %r11, %r80;
	setp.le.s32 	%p5, %r11, %r80;
	mov.f32 	%f106, 0f00000000;
	mov.f32 	%f107, %f106;
	mov.f32 	%f108, %f106;
	@%p5 bra 	$L__BB2_15;
	mad.lo.s32 	%r48, %r6, %r7, %r8;
	cvta.to.global.u64 	%rd13, %rd5;
	mul.wide.s32 	%rd14, %r48, 4;
	add.s64 	%rd15, %rd13, %rd14;
	ld.global.f32 	%f1, [%rd15];
	cvt.rn.f32.s32 	%f2, %r14;
	sub.s32 	%r49, %r80, %r11;
	setp.gt.u32 	%p6, %r49, -4;
	mov.f32 	%f106, 0f00000000;
	@%p6 bra 	$L__BB2_10;
	mad.lo.s32 	%r79, %r80, %r35, %r9;
	mul.lo.s32 	%r78, %r80, 3;
	and.b32  	%r50, %r14, -4;
	neg.s32 	%r77, %r50;
	mov.f32 	%f106, 0f00000000;
	mul.wide.s32 	%rd21, %r35, 4;
	mov.f32 	%f107, %f106;
	mov.f32 	%f108, %f106;
$L__BB2_9:
	.pragma "nounroll";
	ld.param.u64 	%rd39, [_Z27facet2facet_filter_backwardiiiPKiPKfS2_S2_Pfii_param_5];
	mul.wide.s32 	%rd16, %r78, 4;
	add.s64 	%rd17, %rd1, %rd16;
	ld.global.f32 	%f34, [%rd17];
	ld.global.f32 	%f35, [%rd17+4];
	ld.global.f32 	%f36, [%rd17+8];
	cvta.to.global.u64 	%rd18, %rd39;
	mul.wide.s32 	%rd19, %r79, 4;
	add.s64 	%rd20, %rd18, %rd19;
	ld.global.f32 	%f37, [%rd20];
	mul.f32 	%f38, %f1, %f37;
	div.rn.f32 	%f39, %f38, %f2;
	fma.rn.f32 	%f40, %f34, %f39, %f108;
	fma.rn.f32 	%f41, %f35, %f39, %f107;
	fma.rn.f32 	%f42, %f36, %f39, %f106;
	ld.global.f32 	%f43, [%rd17+12];
	ld.global.f32 	%f44, [%rd17+16];
	ld.global.f32 	%f45, [%rd17+20];
	add.s64 	%rd22, %rd20, %rd21;
	ld.global.f32 	%f46, [%rd22];
	mul.f32 	%f47, %f1, %f46;
	div.rn.f32 	%f48, %f47, %f2;
	fma.rn.f32 	%f49, %f43, %f48, %f40;
	fma.rn.f32 	%f50, %f44, %f48, %f41;
	fma.rn.f32 	%f51, %f45, %f48, %f42;
	ld.global.f32 	%f52, [%rd17+24];
	ld.global.f32 	%f53, [%rd17+28];
	ld.global.f32 	%f54, [%rd17+32];
	add.s64 	%rd23, %rd22, %rd21;
	ld.global.f32 	%f55, [%rd23];
	mul.f32 	%f56, %f1, %f55;
	div.rn.f32 	%f57, %f56, %f2;
	fma.rn.f32 	%f58, %f52, %f57, %f49;
	fma.rn.f32 	%f59, %f53, %f57, %f50;
	fma.rn.f32 	%f60, %f54, %f57, %f51;
	ld.global.f32 	%f61, [%rd17+36];
	ld.global.f32 	%f62, [%rd17+40];
	ld.global.f32 	%f63, [%rd17+44];
	add.s64 	%rd24, %rd23, %rd21;
	ld.global.f32 	%f64, [%rd24];
	mul.f32 	%f65, %f1, %f64;
	div.rn.f32 	%f66, %f65, %f2;
	fma.rn.f32 	%f108, %f61, %f66, %f58;
	fma.rn.f32 	%f107, %f62, %f66, %f59;
	fma.rn.f32 	%f106, %f63, %f66, %f60;
	add.s32 	%r80, %r80, 4;
	shl.b32 	%r51, %r35, 2;
	add.s32 	%r79, %r79, %r51;
	add.s32 	%r78, %r78, 12;
	add.s32 	%r77, %r77, 4;
	setp.eq.s32 	%p7, %r77, 0;
	@%p7 bra 	$L__BB2_10;
	bra.uni 	$L__BB2_9;
$L__BB2_10:
	and.b32  	%r19, %r14, 3;
	setp.eq.s32 	%p8, %r19, 0;
	@%p8 bra 	$L__BB2_15;
	setp.eq.s32 	%p9, %r19, 1;
	@%p9 bra 	$L__BB2_13;
	ld.param.u64 	%rd40, [_Z27facet2facet_filter_backwardiiiPKiPKfS2_S2_Pfii_param_5];
	mul.lo.s32 	%r52, %r80, 3;
	mul.wide.s32 	%rd25, %r52, 4;
	add.s64 	%rd26, %rd1, %rd25;
	ld.global.f32 	%f68, [%rd26];
	ld.global.f32 	%f69, [%rd26+4];
	ld.global.f32 	%f70, [%rd26+8];
	mad.lo.s32 	%r53, %r80, %r35, %r9;
	cvta.to.global.u64 	%rd27, %rd40;
	mul.wide.s32 	%rd28, %r53, 4;
	add.s64 	%rd29, %rd27, %rd28;
	ld.global.f32 	%f71, [%rd29];
	mul.f32 	%f72, %f1, %f71;
	div.rn.f32 	%f73, %f72, %f2;
	fma.rn.f32 	%f74, %f68, %f73, %f108;
	fma.rn.f32 	%f75, %f69, %f73, %f107;
	fma.rn.f32 	%f76, %f70, %f73, %f106;
	ld.global.f32 	%f77, [%rd26+12];
	ld.global.f32 	%f78, [%rd26+16];
	ld.global.f32 	%f79, [%rd26+20];
	mul.wide.s32 	%rd30, %r35, 4;
	add.s64 	%rd31, %rd29, %rd30;
	ld.global.f32 	%f80, [%rd31];
	mul.f32 	%f81, %f1, %f80;
	div.rn.f32 	%f82, %f81, %f2;
	fma.rn.f32 	%f108, %f77, %f82, %f74;
	fma.rn.f32 	%f107, %f78, %f82, %f75;
	fma.rn.f32 	%f106, %f79, %f82, %f76;
	add.s32 	%r80, %r80, 2;
$L__BB2_13:
	and.b32  	%r54, %r14, 1;
	setp.eq.b32 	%p10, %r54, 1;
	not.pred 	%p11, %p10;
	@%p11 bra 	$L__BB2_15;
	ld.param.u64 	%rd41, [_Z27facet2facet_filter_backwardiiiPKiPKfS2_S2_Pfii_param_5];
	mul.lo.s32 	%r55, %r80, 3;
	mul.wide.s32 	%rd32, %r55, 4;
	add.s64 	%rd33, %rd1, %rd32;
	ld.global.f32 	%f83, [%rd33];
	ld.global.f32 	%f84, [%rd33+4];
	ld.global.f32 	%f85, [%rd33+8];
	mad.lo.s32 	%r56, %r80, %r35, %r9;
	cvta.to.global.u64 	%rd34, %rd41;
	mul.wide.s32 	%rd35, %r56, 4;
	add.s64 	%rd36, %rd34, %rd35;
	ld.global.f32 	%f86, [%rd36];
	mul.f32 	%f87, %f1, %f86;
	div.rn.f32 	%f88, %f87, %f2;
	fma.rn.f32 	%f108, %f83, %f88, %f108;
	fma.rn.f32 	%f107, %f84, %f88, %f107;
	fma.rn.f32 	%f106, %f85, %f88, %f106;
$L__BB2_15:
	setp.ge.s32 	%p12, %r8, %r38;
	setp.lt.s32 	%p13, %r8, %r10;
	and.pred  	%p14, %p12, %p13;
	@%p14 bra 	$L__BB2_16;
	bra.uni 	$L__BB2_17;
$L__BB2_16:
	sub.s32 	%r57, %r8, %r38;
	shl.b32 	%r58, %r57, 2;
	mov.u32 	%r59, gradPerBlock;
	add.s32 	%r60, %r59, %r58;
	atom.shared.add.f32 	%f89, [%r60], %f108;
$L__BB2_17:
	add.s32 	%r30, %r6, %r8;
	setp.lt.s32 	%p15, %r30, %r38;
	setp.ge.s32 	%p16, %r30, %r10;
	or.pred  	%p17, %p15, %p16;
	@%p17 bra 	$L__BB2_19;
	sub.s32 	%r61, %r30, %r38;
	shl.b32 	%r62, %r61, 2;
	mov.u32 	%r63, gradPerBlock;
	add.s32 	%r64, %r63, %r62;
	atom.shared.add.f32 	%f90, [%r64], %f107;
$L__BB2_19:
	add.s32 	%r31, %r30, %r6;
	setp.lt.s32 	%p18, %r31, %r38;
	setp.ge.s32 	%p19, %r31, %r10;
	or.pred  	%p20, %p18, %p19;
	@%p20 bra 	$L__BB2_21;
	sub.s32 	%r65, %r31, %r38;
	shl.b32 	%r66, %r65, 2;
	mov.u32 	%r67, gradPerBlock;
	add.s32 	%r68, %r67, %r66;
	atom.shared.add.f32 	%f91, [%r68], %f106;
$L__BB2_21:
	setp.ge.s32 	%p21, %r81, %r37;
	bar.sync 	0;
	@%p21 bra 	$L__BB2_24;
	ld.param.u64 	%rd42, [_Z27facet2facet_filter_backwardiiiPKiPKfS2_S2_Pfii_param_7];
	cvta.to.global.u64 	%rd3, %rd42;
	mov.u32 	%r71, gradPerBlock;
$L__BB2_23:
	add.s32 	%r69, %r81, %r38;
	mul.wide.s32 	%rd37, %r69, 4;
	add.s64 	%rd38, %rd3, %rd37;
	shl.b32 	%r70, %r81, 2;
	add.s32 	%r72, %r71, %r70;
	ld.shared.f32 	%f92, [%r72];
	atom.global.add.f32 	%f93, [%rd38], %f92;
	add.s32 	%r81, %r81, %r5;
	setp.lt.s32 	%p22, %r81, %r37;
	@%p22 bra 	$L__BB2_23;
$L__BB2_24:
	ret;

}
	// .globl	_Z27vertex2facet_conv3d_forwardiiiPKiS0_PKfS2_Pf
.visible .entry _Z27vertex2facet_conv3d_forwardiiiPKiS0_PKfS2_Pf(
	.param .u32 _Z27vertex2facet_conv3d_forwardiiiPKiS0_PKfS2_Pf_param_0,
	.param .u32 _Z27vertex2facet_conv3d_forwardiiiPKiS0_PKfS2_Pf_param_1,
	.param .u32 _Z27vertex2facet_conv3d_forwardiiiPKiS0_PKfS2_Pf_param_2,
	.param .u64 .ptr .align 1 _Z27vertex2facet_conv3d_forwardiiiPKiS0_PKfS2_Pf_param_3,
	.param .u64 .ptr .align 1 _Z27vertex2facet_conv3d_forwardiiiPKiS0_PKfS2_Pf_param_4,
	.param .u64 .ptr .align 1 _Z27vertex2facet_conv3d_forwardiiiPKiS0_PKfS2_Pf_param_5,
	.param .u64 .ptr .align 1 _Z27vertex2facet_conv3d_forwardiiiPKiS0_PKfS2_Pf_param_6,
	.param .u64 .ptr .align 1 _Z27vertex2facet_conv3d_forwardiiiPKiS0_PKfS2_Pf_param_7
)
{
	.reg .pred 	%p<10>;
	.reg .b32 	%r<50>;
	.reg .b32 	%f<126>;
	.reg .b64 	%rd<28>;

	ld.param.u32 	%r17, [_Z27vertex2facet_conv3d_forwardiiiPKiS0_PKfS2_Pf_param_0];
	ld.param.u32 	%r15, [_Z27vertex2facet_conv3d_forwardiiiPKiS0_PKfS2_Pf_param_1];
	ld.param.u32 	%r16, [_Z27vertex2facet_conv3d_forwardiiiPKiS0_PKfS2_Pf_param_2];
	ld.param.u64 	%rd9, [_Z27vertex2facet_conv3d_forwardiiiPKiS0_PKfS2_Pf_param_3];
	ld.param.u64 	%rd10, [_Z27vertex2facet_conv3d_forwardiiiPKiS0_PKfS2_Pf_param_4];
	ld.param.u64 	%rd11, [_Z27vertex2facet_conv3d_forwardiiiPKiS0_PKfS2_Pf_param_5];
	ld.param.u64 	%rd12, [_Z27vertex2facet_conv3d_forwardiiiPKiS0_PKfS2_Pf_param_6];
	ld.param.u64 	%rd13, [_Z27vertex2facet_conv3d_forwardiiiPKiS0_PKfS2_Pf_param_7];
	mov.u32 	%r18, %ctaid.x;
	mov.u32 	%r19, %ntid.x;
	mov.u32 	%r20, %tid.x;
	mad.lo.s32 	%r21, %r18, %r19, %r20;
	mul.lo.s32 	%r1, %r16, %r15;
	div.s32 	%r2, %r21, %r1;
	mul.lo.s32 	%r22, %r2, %r1;
	sub.s32 	%r3, %r21, %r22;
	setp.ge.s32 	%p1, %r2, %r17;
	@%p1 bra 	$L__BB3_13;
	cvta.to.global.u64 	%rd14, %rd13;
	cvta.to.global.u64 	%rd15, %rd10;
	cvta.to.global.u64 	%rd16, %rd9;
	mul.lo.s32 	%r23, %r2, 3;
	mul.wide.s32 	%rd17, %r23, 4;
	add.s64 	%rd1, %rd15, %rd17;
	mul.wide.s32 	%rd18, %r2, 4;
	add.s64 	%rd19, %rd16, %rd18;
	ld.global.u32 	%r4, [%rd19];
	cvt.rn.f32.s32 	%f9, %r4;
	rcp.rn.f32 	%f1, %f9;
	add.s32 	%r5, %r4, 1;
	setp.lt.s32 	%p2, %r4, 0;
	mad.lo.s32 	%r24, %r1, %r2, %r3;
	mul.wide.s32 	%rd20, %r24, 4;
	add.s64 	%rd2, %rd14, %rd20;
	@%p2 bra 	$L__BB3_12;
	cvta.to.global.u64 	%rd21, %rd11;
	div.s32 	%r26, %r3, %r16;
	ld.global.u32 	%r27, [%rd1+8];
	ld.global.u32 	%r28, [%rd1+4];
	ld.global.u32 	%r29, [%rd1];
	cvta.to.global.u64 	%rd22, %rd12;
	mul.wide.s32 	%rd23, %r3, 4;
	add.s64 	%rd3, %rd22, %rd23;
	mul.wide.s32 	%rd24, %r1, 4;
	add.s64 	%rd4, %rd3, %rd24;
	add.s64 	%rd5, %rd4, %rd24;
	mad.lo.s32 	%r30, %r29, %r15, %r26;
	mul.wide.s32 	%rd25, %r30, 4;
	add.s64 	%rd6, %rd21, %rd25;
	mad.lo.s32 	%r31, %r28, %r15, %r26;
	mul.wide.s32 	%rd26, %r31, 4;
	add.s64 	%rd7, %rd21, %rd26;
	mad.lo.s32 	%r32, %r27, %r15, %r26;
	mul.wide.s32 	%rd27, %r32, 4;
	add.s64 	%rd8, %rd21, %rd27;
	mov.b32 	%r47, 0;
	mov.u32 	%r46, %r5;
$L__BB3_3:
	mov.u32 	%r7, %r47;
	setp.lt.s32 	%p3, %r4, %r7;
	@%p3 bra 	$L__BB3_11;
	cvt.rn.f32.u32 	%f10, %r7;
	mul.f32 	%f2, %f1, %f10;
	mov.f32 	%f11, 0f3F800000;
	sub.f32 	%f3, %f11, %f2;
	and.b32  	%r8, %r46, 3;
	sub.s32 	%r34, %r4, %r7;
	setp.lt.u32 	%p4, %r34, 3;
	mov.b32 	%r49, 0;
	@%p4 bra 	$L__BB3_7;
	and.b32  	%r49, %r46, -4;
	ld.global.f32 	%f125, [%rd2];
	mov.b32 	%r48, 0;
$L__BB3_6:
	cvt.rn.f32.u32 	%f12, %r48;
	mul.f32 	%f13, %f1, %f12;
	sub.f32 	%f14, %f3, %f13;
	ld.global.f32 	%f15, [%rd3];
	ld.global.f32 	%f16, [%rd4];
	mul.f32 	%f17, %f13, %f16;
	fma.rn.f32 	%f18, %f2, %f15, %f17;
	ld.global.f32 	%f19, [%rd5];
	fma.rn.f32 	%f20, %f14, %f19, %f18;
	ld.global.f32 	%f21, [%rd6];
	ld.global.f32 	%f22, [%rd7];
	mul.f32 	%f23, %f13, %f22;
	fma.rn.f32 	%f24, %f2, %f21, %f23;
	ld.global.f32 	%f25, [%rd8];
	fma.rn.f32 	%f26, %f14, %f25, %f24;
	fma.rn.f32 	%f27, %f20, %f26, %f125;
	st.global.f32 	[%rd2], %f27;
	add.s32 	%r36, %r48, 1;
	cvt.rn.f32.u32 	%f28, %r36;
	mul.f32 	%f29, %f1, %f28;
	sub.f32 	%f30, %f3, %f29;
	ld.global.f32 	%f31, [%rd3];
	ld.global.f32 	%f32, [%rd4];
	mul.f32 	%f33, %f29, %f32;
	fma.rn.f32 	%f34, %f2, %f31, %f33;
	ld.global.f32 	%f35, [%rd5];
	fma.rn.f32 	%f36, %f30, %f35, %f34;
	ld.global.f32 	%f37, [%rd6];
	ld.global.f32 	%f38, [%rd7];
	mul.f32 	%f39, %f29, %f38;
	fma.rn.f32 	%f40, %f2, %f37, %f39;
	ld.global.f32 	%f41, [%rd8];
	fma.rn.f32 	%f42, %f30, %f41, %f40;
	fma.rn.f32 	%f43, %f36, %f42, %f27;
	st.global.f32 	[%rd2], %f43;
	add.s32 	%r37, %r48, 2;
	cvt.rn.f32.u32 	%f44, %r37;
	mul.f32 	%f45, %f1, %f44;
	sub.f32 	%f46, %f3, %f45;
	ld.global.f32 	%f47, [%rd3];
	ld.global.f32 	%f48, [%rd4];
	mul.f32 	%f49, %f45, %f48;
	fma.rn.f32 	%f50, %f2, %f47, %f49;
	ld.global.f32 	%f51, [%rd5];
	fma.rn.f32 	%f52, %f46, %f51, %f50;
	ld.global.f32 	%f53, [%rd6];
	ld.global.f32 	%f54, [%rd7];
	mul.f32 	%f55, %f45, %f54;
	fma.rn.f32 	%f56, %f2, %f53, %f55;
	ld.global.f32 	%f57, [%rd8];
	fma.rn.f32 	%f58, %f46, %f57, %f56;
	fma.rn.f32 	%f59, %f52, %f58, %f43;
	st.global.f32 	[%rd2], %f59;
	add.s32 	%r38, %r48, 3;
	cvt.rn.f32.u32 	%f60, %r38;
	mul.f32 	%f61, %f1, %f60;
	sub.f32 	%f62, %f3, %f61;
	ld.global.f32 	%f63, [%rd3];
	ld.global.f32 	%f64, [%rd4];
	mul.f32 	%f65, %f61, %f64;
	fma.rn.f32 	%f66, %f2, %f63, %f65;
	ld.global.f32 	%f67, [%rd5];
	fma.rn.f32 	%f68, %f62, %f67, %f66;
	ld.global.f32 	%f69, [%rd6];
	ld.global.f32 	%f70, [%rd7];
	mul.f32 	%f71, %f61, %f70;
	fma.rn.f32 	%f72, %f2, %f69, %f71;
	ld.global.f32 	%f73, [%rd8];
	fma.rn.f32 	%f74, %f62, %f73, %f72;
	fma.rn.f32 	%f125, %f68, %f74, %f59;
	st.global.f32 	[%rd2], %f125;
	add.s32 	%r48, %r48, 4;
	setp.ne.s32 	%p5, %r48, %r49;
	@%p5 bra 	$L__BB3_6;
$L__BB3_7:
	setp.eq.s32 	%p6, %r8, 0;
	@%p6 bra 	$L__BB3_11;
	cvt.rn.f32.u32 	%f75, %r49;
	mul.f32 	%f76, %f1, %f75;
	sub.f32 	%f77, %f3, %f76;
	ld.global.f32 	%f78, [%rd3];
	ld.global.f32 	%f79, [%rd4];
	mul.f32 	%f80, %f76, %f79;
	fma.rn.f32 	%f81, %f2, %f78, %f80;
	ld.global.f32 	%f82, [%rd5];
	fma.rn.f32 	%f83, %f77, %f82, %f81;
	ld.global.f32 	%f84, [%rd6];
	ld.global.f32 	%f85, [%rd7];
	mul.f32 	%f86, %f76, %f85;
	fma.rn.f32 	%f87, %f2, %f84, %f86;
	ld.global.f32 	%f88, [%rd8];
	fma.rn.f32 	%f89, %f77, %f88, %f87;
	ld.global.f32 	%f90, [%rd2];
	fma.rn.f32 	%f7, %f83, %f89, %f90;
	st.global.f32 	[%rd2], %f7;
	setp.eq.s32 	%p7, %r8, 1;
	@%p7 bra 	$L__BB3_11;
	add.s32 	%r39, %r49, 1;
	cvt.rn.f32.u32 	%f91, %r39;
	mul.f32 	%f92, %f1, %f91;
	sub.f32 	%f93, %f3, %f92;
	ld.global.f32 	%f94, [%rd3];
	ld.global.f32 	%f95, [%rd4];
	mul.f32 	%f96, %f92, %f95;
	fma.rn.f32 	%f97, %f2, %f94, %f96;
	ld.global.f32 	%f98, [%rd5];
	fma.rn.f32 	%f99, %f93, %f98, %f97;
	ld.global.f32 	%f100, [%rd6];
	ld.global.f32 	%f101, [%rd7];
	mul.f32 	%f102, %f92, %f101;
	fma.rn.f32 	%f103, %f2, %f100, %f102;
	ld.global.f32 	%f104, [%rd8];
	fma.rn.f32 	%f105, %f93, %f104, %f103;
	fma.rn.f32 	%f8, %f99, %f105, %f7;
	st.global.f32 	[%rd2], %f8;
	setp.eq.s32 	%p8, %r8, 2;
	@%p8 bra 	$L__BB3_11;
	add.s32 	%r40, %r49, 2;
	cvt.rn.f32.u32 	%f106, %r40;
	mul.f32 	%f107, %f1, %f106;
	sub.f32 	%f108, %f3, %f107;
	ld.global.f32 	%f109, [%rd3];
	ld.global.f32 	%f110, [%rd4];
	mul.f32 	%f111, %f107, %f110;
	fma.rn.f32 	%f112, %f2, %f109, %f111;
	ld.global.f32 	%f113, [%rd5];
	fma.rn.f32 	%f114, %f108, %f113, %f112;
	ld.global.f32 	%f115, [%rd6];
	ld.global.f32 	%f116, [%rd7];
	mul.f32 	%f117, %f107, %f116;
	fma.rn.f32 	%f118, %f2, %f115, %f117;
	ld.global.f32 	%f119, [%rd8];
	fma.rn.f32 	%f120, %f108, %f119, %f118;
	fma.rn.f32 	%f121, %f114, %f120, %f8;
	st.global.f32 	[%rd2], %f121;
$L__BB3_11:
	add.s32 	%r47, %r7, 1;
	add.s32 	%r46, %r46, -1;
	setp.ne.s32 	%p9, %r4, %r7;
	@%p9 bra 	$L__BB3_3;
$L__BB3_12:
	ld.global.f32 	%f122, [%rd2];
	add.s32 	%r41, %r4, 2;
	mul.lo.s32 	%r42, %r5, %r41;
	shr.u32 	%r43, %r42, 31;
	add.s32 	%r44, %r42, %r43;
	shr.s32 	%r45, %r44, 1;
	cvt.rn.f32.s32 	%f123, %r45;
	div.rn.f32 	%f124, %f122, %f123;
	st.global.f32 	[%rd2], %f124;
$L__BB3_13:
	ret;

}
	// .globl	_Z27vertex2facet_input_backwardiiiPKiS0_PKfS2_Pf
.visible .entry _Z27vertex2facet_input_backwardiiiPKiS0_PKfS2_Pf(
	.param .u32 _Z27vertex2facet_input_backwardiiiPKiS0_PKfS2_Pf_param_0,
	.param .u32 _Z27vertex2facet_input_backwardiiiPKiS0_PKfS2_Pf_param_1,
	.param .u32 _Z27vertex2facet_input_backwardiiiPKiS0_PKfS2_Pf_param_2,
	.param .u64 .ptr .align 1 _Z27vertex2facet_input_backwardiiiPKiS0_PKfS2_Pf_param_3,
	.param .u64 .ptr .align 1 _Z27vertex2facet_input_backwardiiiPKiS0_PKfS2_Pf_param_4,
	.param .u64 .ptr .align 1 _Z27vertex2facet_input_backwardiiiPKiS0_PKfS2_Pf_param_5,
	.param .u64 .ptr .align 1 _Z27vertex2facet_input_backwardiiiPKiS0_PKfS2_Pf_param_6,
	.param .u64 .ptr .align 1 _Z27vertex2facet_input_backwardiiiPKiS0_PKfS2_Pf_param_7
)
{
	.reg .pred 	%p<10>;
	.reg .b32 	%r<50>;
	.reg .b32 	%f<119>;
	.reg .b64 	%rd<31>;

	ld.param.u32 	%r20, [_Z27vertex2facet_input_backwardiiiPKiS0_PKfS2_Pf_param_0];
	ld.param.u32 	%r18, [_Z27vertex2facet_input_backwardiiiPKiS0_PKfS2_Pf_param_1];
	ld.param.u32 	%r19, [_Z27vertex2facet_input_backwardiiiPKiS0_PKfS2_Pf_param_2];
	ld.param.u64 	%rd3, [_Z27vertex2facet_input_backwardiiiPKiS0_PKfS2_Pf_param_3];
	ld.param.u64 	%rd4, [_Z27vertex2facet_input_backwardiiiPKiS0_PKfS2_Pf_param_4];
	ld.param.u64 	%rd5, [_Z27vertex2facet_input_backwardiiiPKiS0_PKfS2_Pf_param_5];
	mov.u32 	%r21, %ctaid.x;
	mov.u32 	%r22, %ntid.x;
	mov.u32 	%r23, %tid.x;
	mad.lo.s32 	%r24, %r21, %r22, %r23;
	mul.lo.s32 	%r1, %r19, %r18;
	div.s32 	%r2, %r24, %r1;
	mul.lo.s32 	%r25, %r2, %r1;
	sub.s32 	%r3, %r24, %r25;
	setp.ge.s32 	%p1, %r2, %r20;
	@%p1 bra 	$L__BB4_13;
	cvta.to.global.u64 	%rd8, %rd4;
	cvta.to.global.u64 	%rd9, %rd3;
	mul.lo.s32 	%r26, %r2, 3;
	mul.wide.s32 	%rd10, %r26, 4;
	add.s64 	%rd11, %rd8, %rd10;
	ld.global.u32 	%r4, [%rd11];
	ld.global.u32 	%r5, [%rd11+4];
	ld.global.u32 	%r6, [%rd11+8];
	mul.wide.s32 	%rd12, %r2, 4;
	add.s64 	%rd13, %rd9, %rd12;
	ld.global.u32 	%r7, [%rd13];
	cvt.rn.f32.s32 	%f38, %r7;
	rcp.rn.f32 	%f1, %f38;
	add.s32 	%r46, %r7, 1;
	setp.lt.s32 	%p2, %r7, 0;
	mov.f32 	%f113, 0f00000000;
	mov.f32 	%f114, %f113;
	mov.f32 	%f115, %f113;
	@%p2 bra 	$L__BB4_12;
	cvta.to.global.u64 	%rd14, %rd5;
	mul.wide.s32 	%rd15, %r3, 4;
	add.s64 	%rd1, %rd14, %rd15;
	mul.wide.s32 	%rd16, %r1, 4;
	add.s64 	%rd2, %rd1, %rd16;
	mov.f32 	%f115, 0f00000000;
	mov.b32 	%r47, 0;
	add.s64 	%rd18, %rd2, %rd16;
	mov.f32 	%f114, %f115;
	mov.f32 	%f113, %f115;
$L__BB4_3:
	mov.u32 	%r10, %r47;
	setp.lt.s32 	%p3, %r7, %r10;
	@%p3 bra 	$L__BB4_11;
	cvt.rn.f32.u32 	%f41, %r10;
	mul.f32 	%f5, %f1, %f41;
	mov.f32 	%f42, 0f3F800000;
	sub.f32 	%f6, %f42, %f5;
	ld.global.f32 	%f43, [%rd1];
	mul.f32 	%f7, %f5, %f43;
	ld.global.f32 	%f8, [%rd2];
	ld.global.f32 	%f9, [%rd18];
	and.b32  	%r11, %r46, 3;
	sub.s32 	%r29, %r7, %r10;
	setp.lt.u32 	%p4, %r29, 3;
	mov.b32 	%r49, 0;
	@%p4 bra 	$L__BB4_7;
	mov.b32 	%r48, 0;
$L__BB4_6:
	cvt.rn.f32.u32 	%f44, %r48;
	mul.f32 	%f45, %f1, %f44;
	sub.f32 	%f46, %f6, %f45;
	fma.rn.f32 	%f47, %f45, %f8, %f7;
	fma.rn.f32 	%f48, %f46, %f9, %f47;
	fma.rn.f32 	%f49, %f5, %f48, %f115;
	fma.rn.f32 	%f50, %f45, %f48, %f114;
	fma.rn.f32 	%f51, %f46, %f48, %f113;
	add.s32 	%r31, %r48, 1;
	cvt.rn.f32.u32 	%f52, %r31;
	mul.f32 	%f53, %f1, %f52;
	sub.f32 	%f54, %f6, %f53;
	fma.rn.f32 	%f55, %f53, %f8, %f7;
	fma.rn.f32 	%f56, %f54, %f9, %f55;
	fma.rn.f32 	%f57, %f5, %f56, %f49;
	fma.rn.f32 	%f58, %f53, %f56, %f50;
	fma.rn.f32 	%f59, %f54, %f56, %f51;
	add.s32 	%r32, %r48, 2;
	cvt.rn.f32.u32 	%f60, %r32;
	mul.f32 	%f61, %f1, %f60;
	sub.f32 	%f62, %f6, %f61;
	fma.rn.f32 	%f63, %f61, %f8, %f7;
	fma.rn.f32 	%f64, %f62, %f9, %f63;
	fma.rn.f32 	%f65, %f5, %f64, %f57;
	fma.rn.f32 	%f66, %f61, %f64, %f58;
	fma.rn.f32 	%f67, %f62, %f64, %f59;
	add.s32 	%r33, %r48, 3;
	cvt.rn.f32.u32 	%f68, %r33;
	mul.f32 	%f69, %f1, %f68;
	sub.f32 	%f70, %f6, %f69;
	fma.rn.f32 	%f71, %f69, %f8, %f7;
	fma.rn.f32 	%f72, %f70, %f9, %f71;
	fma.rn.f32 	%f115, %f5, %f72, %f65;
	fma.rn.f32 	%f114, %f69, %f72, %f66;
	fma.rn.f32 	%f113, %f70, %f72, %f67;
	add.s32 	%r48, %r48, 4;
	and.b32  	%r49, %r46, -4;
	setp.ne.s32 	%p5, %r48, %r49;
	@%p5 bra 	$L__BB4_6;
$L__BB4_7:
	setp.eq.s32 	%p6, %r11, 0;
	@%p6 bra 	$L__BB4_11;
	cvt.rn.f32.u32 	%f73, %r49;
	mul.f32 	%f74, %f1, %f73;
	sub.f32 	%f75, %f6, %f74;
	fma.rn.f32 	%f76, %f74, %f8, %f7;
	fma.rn.f32 	%f77, %f75, %f9, %f76;
	fma.rn.f32 	%f115, %f5, %f77, %f115;
	fma.rn.f32 	%f114, %f74, %f77, %f114;
	fma.rn.f32 	%f113, %f75, %f77, %f113;
	setp.eq.s32 	%p7, %r11, 1;
	@%p7 bra 	$L__BB4_11;
	add.s32 	%r34, %r49, 1;
	cvt.rn.f32.u32 	%f78, %r34;
	mul.f32 	%f79, %f1, %f78;
	sub.f32 	%f80, %f6, %f79;
	fma.rn.f32 	%f81, %f79, %f8, %f7;
	fma.rn.f32 	%f82, %f80, %f9, %f81;
	fma.rn.f32 	%f115, %f5, %f82, %f115;
	fma.rn.f32 	%f114, %f79, %f82, %f114;
	fma.rn.f32 	%f113, %f80, %f82, %f113;
	setp.eq.s32 	%p8, %r11, 2;
	@%p8 bra 	$L__BB4_11;
	add.s32 	%r35, %r49, 2;
	cvt.rn.f32.u32 	%f83, %r35;
	mul.f32 	%f84, %f1, %f83;
	sub.f32 	%f85, %f6, %f84;
	fma.rn.f32 	%f86, %f84, %f8, %f7;
	fma.rn.f32 	%f87, %f85, %f9, %f86;
	fma.rn.f32 	%f115, %f5, %f87, %f115;
	fma.rn.f32 	%f114, %f84, %f87, %f114;
	fma.rn.f32 	%f113, %f85, %f87, %f113;
$L__BB4_11:
	add.s32 	%r47, %r10, 1;
	add.s32 	%r46, %r46, -1;
	setp.ne.s32 	%p9, %r7, %r10;
	@%p9 bra 	$L__BB4_3;
$L__BB4_12:
	ld.param.u64 	%rd30, [_Z27vertex2facet_input_backwardiiiPKiS0_PKfS2_Pf_param_7];
	ld.param.u64 	%rd29, [_Z27vertex2facet_input_backwardiiiPKiS0_PKfS2_Pf_param_6];
	cvta.to.global.u64 	%rd19, %rd30;
	div.s32 	%r36, %r3, %r19;
	mad.lo.s32 	%r37, %r4, %r18, %r36;
	mul.wide.s32 	%rd20, %r37, 4;
	add.s64 	%rd21, %rd19, %rd20;
	mad.lo.s32 	%r38, %r1, %r2, %r3;
	cvta.to.global.u64 	%rd22, %rd29;
	mul.wide.s32 	%rd23, %r38, 4;
	add.s64 	%rd24, %rd22, %rd23;
	ld.global.f32 	%f88, [%rd24];
	mul.f32 	%f89, %f115, %f88;
	add.s32 	%r39, %r7, 2;
	mad.lo.s32 	%r40, %r39, %r7, %r39;
	shr.u32 	%r41, %r40, 31;
	add.s32 	%r42, %r40, %r41;
	shr.s32 	%r43, %r42, 1;
	cvt.rn.f32.s32 	%f90, %r43;
	div.rn.f32 	%f91, %f89, %f90;
	atom.global.add.f32 	%f92, [%rd21], %f91;
	mad.lo.s32 	%r44, %r5, %r18, %r36;
	mul.wide.s32 	%rd25, %r44, 4;
	add.s64 	%rd26, %rd19, %rd25;
	ld.global.f32 	%f93, [%rd24];
	mul.f32 	%f94, %f114, %f93;
	div.rn.f32 	%f95, %f94, %f90;
	atom.global.add.f32 	%f96, [%rd26], %f95;
	mad.lo.s32 	%r45, %r6, %r18, %r36;
	mul.wide.s32 	%rd27, %r45, 4;
	add.s64 	%rd28, %rd19, %rd27;
	ld.global.f32 	%f97, [%rd24];
	mul.f32 	%f98, %f113, %f97;
	div.rn.f32 	%f99, %f98, %f90;
	atom.global.add.f32 	%f100, [%rd28], %f99;
$L__BB4_13:
	ret;

}
	// .globl	_Z28vertex2facet_filter_backwardiiiPKiS0_PKfS2_Pfii
.visible .entry _Z28vertex2facet_filter_backwardiiiPKiS0_PKfS2_Pfii(
	.param .u32 _Z28vertex2facet_filter_backwardiiiPKiS0_PKfS2_Pfii_param_0,
	.param .u32 _Z28vertex2facet_filter_backwardiiiPKiS0_PKfS2_Pfii_param_1,
	.param .u32 _Z28vertex2facet_filter_backwardiiiPKiS0_PKfS2_Pfii_param_2,
	.param .u64 .ptr .align 1 _Z28vertex2facet_filter_backwardiiiPKiS0_PKfS2_Pfii_param_3,
	.param .u64 .ptr .align 1 _Z28vertex2facet_filter_backwardiiiPKiS0_PKfS2_Pfii_param_4,
	.param .u64 .ptr .align 1 _Z28vertex2facet_filter_backwardiiiPKiS0_PKfS2_Pfii_param_5,
	.param .u64 .ptr .align 1 _Z28vertex2facet_filter_backwardiiiPKiS0_PKfS2_Pfii_param_6,
	.param .u64 .ptr .align 1 _Z28vertex2facet_filter_backwardiiiPKiS0_PKfS2_Pfii_param_7,
	.param .u32 _Z28vertex2facet_filter_backwardiiiPKiS0_PKfS2_Pfii_param_8,
	.param .u32 _Z28vertex2facet_filter_backwardiiiPKiS0_PKfS2_Pfii_param_9
)
{
	.reg .pred 	%p<23>;
	.reg .b32 	%r<84>;
	.reg .b32 	%f<121>;
	.reg .b64 	%rd<27>;

	ld.param.u32 	%r24, [_Z28vertex2facet_filter_backwardiiiPKiS0_PKfS2_Pfii_param_0];
	ld.param.u32 	%r25, [_Z28vertex2facet_filter_backwardiiiPKiS0_PKfS2_Pfii_param_1];
	ld.param.u32 	%r26, [_Z28vertex2facet_filter_backwardiiiPKiS0_PKfS2_Pfii_param_2];
	ld.param.u64 	%rd6, [_Z28vertex2facet_filter_backwardiiiPKiS0_PKfS2_Pfii_param_3];
	ld.param.u64 	%rd7, [_Z28vertex2facet_filter_backwardiiiPKiS0_PKfS2_Pfii_param_4];
	ld.param.u64 	%rd8, [_Z28vertex2facet_filter_backwardiiiPKiS0_PKfS2_Pfii_param_5];
	ld.param.u32 	%r27, [_Z28vertex2facet_filter_backwardiiiPKiS0_PKfS2_Pfii_param_8];
	ld.param.u32 	%r28, [_Z28vertex2facet_filter_backwardiiiPKiS0_PKfS2_Pfii_param_9];
	mov.u32 	%r83, %tid.x;
	setp.ge.s32 	%p1, %r83, %r27;
	@%p1 bra 	$L__BB5_3;
	mov.u32 	%r2, %ntid.x;
	mov.u32 	%r78, %r83;
$L__BB5_2:
	shl.b32 	%r29, %r78, 2;
	mov.u32 	%r30, gradPerBlock;
	add.s32 	%r31, %r30, %r29;
	mov.b32 	%r32, 0;
	st.shared.u32 	[%r31], %r32;
	add.s32 	%r78, %r78, %r2;
	setp.lt.s32 	%p2, %r78, %r27;
	@%p2 bra 	$L__BB5_2;
$L__BB5_3:
	bar.sync 	0;
	mov.u32 	%r33, %ctaid.x;
	mov.u32 	%r5, %ntid.x;
	mad.lo.s32 	%r34, %r33, %r5, %r83;
	mul.lo.s32 	%r6, %r26, %r25;
	div.s32 	%r7, %r34, %r6;
	mul.lo.s32 	%r35, %r7, %r6;
	sub.s32 	%r8, %r34, %r35;
	add.s32 	%r9, %r28, %r27;
	setp.ge.s32 	%p3, %r7, %r24;
	@%p3 bra 	$L__BB5_21;
	cvta.to.global.u64 	%rd11, %rd6;
	mul.wide.s32 	%rd12, %r7, 4;
	add.s64 	%rd13, %rd11, %rd12;
	ld.global.u32 	%r10, [%rd13];
	cvt.rn.f32.s32 	%f39, %r10;
	rcp.rn.f32 	%f1, %f39;
	setp.lt.s32 	%p4, %r10, 0;
	mov.f32 	%f118, 0f00000000;
	mov.f32 	%f119, %f118;
	mov.f32 	%f120, %f118;
	@%p4 bra 	$L__BB5_15;
	add.s32 	%r79, %r10, 1;
	cvta.to.global.u64 	%rd14, %rd7;
	mul.lo.s32 	%r37, %r7, 3;
	mul.wide.s32 	%rd15, %r37, 4;
	add.s64 	%rd16, %rd14, %rd15;
	div.s32 	%r38, %r8, %r26;
	cvta.to.global.u64 	%rd17, %rd8;
	ld.global.u32 	%r39, [%rd16+8];
	ld.global.u32 	%r40, [%rd16+4];
	ld.global.u32 	%r41, [%rd16];
	mad.lo.s32 	%r42, %r41, %r25, %r38;
	mul.wide.s32 	%rd18, %r42, 4;
	add.s64 	%rd1, %rd17, %rd18;
	mad.lo.s32 	%r43, %r40, %r25, %r38;
	mul.wide.s32 	%rd19, %r43, 4;
	add.s64 	%rd2, %rd17, %rd19;
	mad.lo.s32 	%r44, %r39, %r25, %r38;
	mul.wide.s32 	%rd20, %r44, 4;
	add.s64 	%rd3, %rd17, %rd20;
	mov.b32 	%r80, 0;
	mov.f32 	%f118, 0f00000000;
$L__BB5_6:
	mov.u32 	%r13, %r80;
	setp.lt.s32 	%p5, %r10, %r13;
	@%p5 bra 	$L__BB5_14;
	cvt.rn.f32.u32 	%f42, %r13;
	mul.f32 	%f5, %f1, %f42;
	mov.f32 	%f43, 0f3F800000;
	sub.f32 	%f6, %f43, %f5;
	ld.global.f32 	%f44, [%rd1];
	mul.f32 	%f7, %f5, %f44;
	ld.global.f32 	%f8, [%rd2];
	ld.global.f32 	%f9, [%rd3];
	sub.s32 	%r46, %r10, %r13;
	setp.lt.u32 	%p6, %r46, 3;
	mov.b32 	%r82, 0;
	@%p6 bra 	$L__BB5_10;
	mov.b32 	%r81, 0;
$L__BB5_9:
	cvt.rn.f32.u32 	%f45, %r81;
	mul.f32 	%f46, %f1, %f45;
	sub.f32 	%f47, %f6, %f46;
	fma.rn.f32 	%f48, %f46, %f8, %f7;
	fma.rn.f32 	%f49, %f47, %f9, %f48;
	fma.rn.f32 	%f50, %f5, %f49, %f120;
	fma.rn.f32 	%f51, %f46, %f49, %f119;
	fma.rn.f32 	%f52, %f47, %f49, %f118;
	add.s32 	%r48, %r81, 1;
	cvt.rn.f32.u32 	%f53, %r48;
	mul.f32 	%f54, %f1, %f53;
	sub.f32 	%f55, %f6, %f54;
	fma.rn.f32 	%f56, %f54, %f8, %f7;
	fma.rn.f32 	%f57, %f55, %f9, %f56;
	fma.rn.f32 	%f58, %f5, %f57, %f50;
	fma.rn.f32 	%f59, %f54, %f57, %f51;
	fma.rn.f32 	%f60, %f55, %f57, %f52;
	add.s32 	%r49, %r81, 2;
	cvt.rn.f32.u32 	%f61, %r49;
	mul.f32 	%f62, %f1, %f61;
	sub.f32 	%f63, %f6, %f62;
	fma.rn.f32 	%f64, %f62, %f8, %f7;
	fma.rn.f32 	%f65, %f63, %f9, %f64;
	fma.rn.f32 	%f66, %f5, %f65, %f58;
	fma.rn.f32 	%f67, %f62, %f65, %f59;
	fma.rn.f32 	%f68, %f63, %f65, %f60;
	add.s32 	%r50, %r81, 3;
	cvt.rn.f32.u32 	%f69, %r50;
	mul.f32 	%f70, %f1, %f69;
	sub.f32 	%f71, %f6, %f70;
	fma.rn.f32 	%f72, %f70, %f8, %f7;
	fma.rn.f32 	%f73, %f71, %f9, %f72;
	fma.rn.f32 	%f120, %f5, %f73, %f66;
	fma.rn.f32 	%f119, %f70, %f73, %f67;
	fma.rn.f32 	%f118, %f71, %f73, %f68;
	add.s32 	%r81, %r81, 4;
	and.b32  	%r82, %r79, -4;
	setp.ne.s32 	%p7, %r81, %r82;
	@%p7 bra 	$L__BB5_9;
$L__BB5_10:
	and.b32  	%r51, %r79, 3;
	setp.eq.s32 	%p8, %r51, 0;
	@%p8 bra 	$L__BB5_14;
	cvt.rn.f32.u32 	%f74, %r82;
	mul.f32 	%f75, %f1, %f74;
	sub.f32 	%f76, %f6, %f75;
	fma.rn.f32 	%f77, %f75, %f8, %f7;
	fma.rn.f32 	%f78, %f76, %f9, %f77;
	fma.rn.f32 	%f120, %f5, %f78, %f120;
	fma.rn.f32 	%f119, %f75, %f78, %f119;
	fma.rn.f32 	%f118, %f76, %f78, %f118;
	setp.eq.s32 	%p9, %r51, 1;
	@%p9 bra 	$L__BB5_14;
	add.s32 	%r53, %r82, 1;
	cvt.rn.f32.u32 	%f79, %r53;
	mul.f32 	%f80, %f1, %f79;
	sub.f32 	%f81, %f6, %f80;
	fma.rn.f32 	%f82, %f80, %f8, %f7;
	fma.rn.f32 	%f83, %f81, %f9, %f82;
	fma.rn.f32 	%f120, %f5, %f83, %f120;
	fma.rn.f32 	%f119, %f80, %f83, %f119;
	fma.rn.f32 	%f118, %f81, %f83, %f118;
	setp.eq.s32 	%p10, %r51, 2;
	@%p10 bra 	$L__BB5_14;
	add.s32 	%r55, %r82, 2;
	cvt.rn.f32.u32 	%f84, %r55;
	mul.f32 	%f85, %f1, %f84;
	sub.f32 	%f86, %f6, %f85;
	fma.rn.f32 	%f87, %f85, %f8, %f7;
	fma.rn.f32 	%f88, %f86, %f9, %f87;
	fma.rn.f32 	%f120, %f5, %f88, %f120;
	fma.rn.f32 	%f119, %f85, %f88, %f119;
	fma.rn.f32 	%f118, %f86, %f88, %f118;
$L__BB5_14:
	add.s32 	%r80, %r13, 1;
	add.s32 	%r79, %r79, -1;
	setp.eq.s32 	%p11, %r10, %r13;
	@%p11 bra 	$L__BB5_15;
	bra.uni 	$L__BB5_6;
$L__BB5_15:
	ld.param.u64 	%rd25, [_Z28vertex2facet_filter_backwardiiiPKiS0_PKfS2_Pfii_param_6];
	mad.lo.s32 	%r56, %r6, %r7, %r8;
	cvta.to.global.u64 	%rd21, %rd25;
	mul.wide.s32 	%rd22, %r56, 4;
	add.s64 	%rd4, %rd21, %rd22;
	add.s32 	%r57, %r10, 2;
	mad.lo.s32 	%r58, %r57, %r10, %r57;
	shr.u32 	%r59, %r58, 31;
	add.s32 	%r60, %r58, %r59;
	shr.s32 	%r61, %r60, 1;
	cvt.rn.f32.s32 	%f13, %r61;
	setp.ge.s32 	%p12, %r8, %r28;
	setp.lt.s32 	%p13, %r8, %r9;
	and.pred  	%p14, %p12, %p13;
	@%p14 bra 	$L__BB5_16;
	bra.uni 	$L__BB5_17;
$L__BB5_16:
	sub.s32 	%r62, %r8, %r28;
	shl.b32 	%r63, %r62, 2;
	mov.u32 	%r64, gradPerBlock;
	add.s32 	%r65, %r64, %r63;
	ld.global.f32 	%f89, [%rd4];
	mul.f32 	%f90, %f89, %f120;
	div.rn.f32 	%f91, %f90, %f13;
	atom.shared.add.f32 	%f92, [%r65], %f91;
$L__BB5_17:
	add.s32 	%r20, %r6, %r8;
	setp.lt.s32 	%p15, %r20, %r28;
	setp.ge.s32 	%p16, %r20, %r9;
	or.pred  	%p17, %p15, %p16;
	@%p17 bra 	$L__BB5_19;
	sub.s32 	%r66, %r20, %r28;
	shl.b32 	%r67, %r66, 2;
	mov.u32 	%r68, gradPerBlock;
	add.s32 	%r69, %r68, %r67;
	ld.global.f32 	%f93, [%rd4];
	mul.f32 	%f94, %f93, %f119;
	div.rn.f32 	%f95, %f94, %f13;
	atom.shared.add.f32 	%f96, [%r69], %f95;
$L__BB5_19:
	add.s32 	%r21, %r20, %r6;
	setp.lt.s32 	%p18, %r21, %r28;
	setp.ge.s32 	%p19, %r21, %r9;
	or.pred  	%p20, %p18, %p19;
	@%p20 bra 	$L__BB5_21;
	sub.s32 	%r70, %r21, %r28;
	shl.b32 	%r71, %r70, 2;
	mov.u32 	%r72, gradPerBlock;
	add.s32 	%r73, %r72, %r71;
	ld.global.f32 	%f97, [%rd4];
	mul.f32 	%f98, %f97, %f118;
	div.rn.f32 	%f99, %f98, %f13;
	atom.shared.add.f32 	%f100, [%r73], %f99;
$L__BB5_21:
	setp.ge.s32 	%p21, %r83, %r27;
	bar.sync 	0;
	@%p21 bra 	$L__BB5_24;
	ld.param.u64 	%rd26, [_Z28vertex2facet_filter_backwardiiiPKiS0_PKfS2_Pfii_param_7];
	cvta.to.global.u64 	%rd5, %rd26;
	mov.u32 	%r76, gradPerBlock;
$L__BB5_23:
	add.s32 	%r74, %r83, %r28;
	mul.wide.s32 	%rd23, %r74, 4;
	add.s64 	%rd24, %rd5, %rd23;
	shl.b32 	%r75, %r83, 2;
	add.s32 	%r77, %r76, %r75;
	ld.shared.f32 	%f101, [%r77];
	atom.global.add.f32 	%f102, [%rd24], %f101;
	add.s32 	%r83, %r83, %r5;
	setp.lt.s32 	%p22, %r83, %r27;
	@%p22 bra 	$L__BB5_23;
$L__BB5_24:
	ret;

}
	// .globl	_Z27facet2vertex_conv3d_forwardiiiiPKiS0_S0_PKfS2_S2_Pf
.visible .entry _Z27facet2vertex_conv3d_forwardiiiiPKiS0_S0_PKfS2_S2_Pf(
	.param .u32 _Z27facet2vertex_conv3d_forwardiiiiPKiS0_S0_PKfS2_S2_Pf_param_0,
	.param .u32 _Z27facet2vertex_conv3d_forwardiiiiPKiS0_S0_PKfS2_S2_Pf_param_1,
	.param .u32 _Z27facet2vertex_conv3d_forwardiiiiPKiS0_S0_PKfS2_S2_Pf_param_2,
	.param .u32 _Z27facet2vertex_conv3d_forwardiiiiPKiS0_S0_PKfS2_S2_Pf_param_3,
	.param .u64 .ptr .align 1 _Z27facet2vertex_conv3d_forwardiiiiPKiS0_S0_PKfS2_S2_Pf_param_4,
	.param .u64 .ptr .align 1 _Z27facet2vertex_conv3d_forwardiiiiPKiS0_S0_PKfS2_S2_Pf_param_5,
	.param .u64 .ptr .align 1 _Z27facet2vertex_conv3d_forwardiiiiPKiS0_S0_PKfS2_S2_Pf_param_6,
	.param .u64 .ptr .align 1 _Z27facet2vertex_conv3d_forwardiiiiPKiS0_S0_PKfS2_S2_Pf_param_7,
	.param .u64 .ptr .align 1 _Z27facet2vertex_conv3d_forwardiiiiPKiS0_S0_PKfS2_S2_Pf_param_8,
	.param .u64 .ptr .align 1 _Z27facet2vertex_conv3d_forwardiiiiPKiS0_S0_PKfS2_S2_Pf_param_9,
	.param .u64 .ptr .align 1 _Z27facet2vertex_conv3d_forwardiiiiPKiS0_S0_PKfS2_S2_Pf_param_10
)
{
	.reg .pred 	%p<14>;
	.reg .b32 	%r<59>;
	.reg .b32 	%f<79>;
	.reg .b64 	%rd<69>;

	ld.param.u32 	%r28, [_Z27facet2vertex_conv3d_forwardiiiiPKiS0_S0_PKfS2_S2_Pf_param_0];
	ld.param.u32 	%r25, [_Z27facet2vertex_conv3d_forwardiiiiPKiS0_S0_PKfS2_S2_Pf_param_1];
	ld.param.u32 	%r26, [_Z27facet2vertex_conv3d_forwardiiiiPKiS0_S0_PKfS2_S2_Pf_param_2];
	ld.param.u32 	%r27, [_Z27facet2vertex_conv3d_forwardiiiiPKiS0_S0_PKfS2_S2_Pf_param_3];
	ld.param.u64 	%rd8, [_Z27facet2vertex_conv3d_forwardiiiiPKiS0_S0_PKfS2_S2_Pf_param_4];
	ld.param.u64 	%rd9, [_Z27facet2vertex_conv3d_forwardiiiiPKiS0_S0_PKfS2_S2_Pf_param_5];
	ld.param.u64 	%rd10, [_Z27facet2vertex_conv3d_forwardiiiiPKiS0_S0_PKfS2_S2_Pf_param_7];
	ld.param.u64 	%rd11, [_Z27facet2vertex_conv3d_forwardiiiiPKiS0_S0_PKfS2_S2_Pf_param_9];
	ld.param.u64 	%rd12, [_Z27facet2vertex_conv3d_forwardiiiiPKiS0_S0_PKfS2_S2_Pf_param_10];
	cvta.to.global.u64 	%rd1, %rd11;
	cvta.to.global.u64 	%rd2, %rd10;
	cvta.to.global.u64 	%rd3, %rd12;
	cvta.to.global.u64 	%rd4, %rd9;
	cvta.to.global.u64 	%rd5, %rd8;
	mov.u32 	%r29, %ctaid.x;
	mov.u32 	%r30, %ntid.x;
	mov.u32 	%r31, %tid.x;
	mad.lo.s32 	%r32, %r29, %r30, %r31;
	mul.lo.s32 	%r1, %r26, %r25;
	div.s32 	%r2, %r32, %r1;
	mul.lo.s32 	%r33, %r2, %r1;
	sub.s32 	%r3, %r32, %r33;
	setp.ge.s32 	%p1, %r2, %r28;
	@%p1 bra 	$L__BB6_19;
	setp.lt.s32 	%p2, %r27, 1;
	mov.f32 	%f78, 0f00000000;
	@%p2 bra 	$L__BB6_13;
	mul.lo.s32 	%r4, %r2, %r27;
	and.b32  	%r5, %r27, 7;
	setp.lt.u32 	%p3, %r27, 8;
	mov.f32 	%f78, 0f00000000;
	mov.b32 	%r57, 0;
	@%p3 bra 	$L__BB6_5;
	and.b32  	%r57, %r27, 2147483640;
	neg.s32 	%r55, %r57;
	mov.f32 	%f78, 0f00000000;
	mul.wide.s32 	%rd17, %r1, 4;
	mov.u32 	%r53, %r4;
	mov.u32 	%r54, %r3;
$L__BB6_4:
	.pragma "nounroll";
	mul.wide.s32 	%rd13, %r53, 4;
	add.s64 	%rd14, %rd2, %rd13;
	ld.global.f32 	%f18, [%rd14];
	mul.wide.s32 	%rd15, %r54, 4;
	add.s64 	%rd16, %rd1, %rd15;
	ld.global.f32 	%f19, [%rd16];
	fma.rn.f32 	%f20, %f18, %f19, %f78;
	ld.global.f32 	%f21, [%rd14+4];
	add.s64 	%rd18, %rd16, %rd17;
	ld.global.f32 	%f22, [%rd18];
	fma.rn.f32 	%f23, %f21, %f22, %f20;
	ld.global.f32 	%f24, [%rd14+8];
	add.s64 	%rd19, %rd18, %rd17;
	ld.global.f32 	%f25, [%rd19];
	fma.rn.f32 	%f26, %f24, %f25, %f23;
	ld.global.f32 	%f27, [%rd14+12];
	add.s64 	%rd20, %rd19, %rd17;
	ld.global.f32 	%f28, [%rd20];
	fma.rn.f32 	%f29, %f27, %f28, %f26;
	ld.global.f32 	%f30, [%rd14+16];
	add.s64 	%rd21, %rd20, %rd17;
	ld.global.f32 	%f31, [%rd21];
	fma.rn.f32 	%f32, %f30, %f31, %f29;
	ld.global.f32 	%f33, [%rd14+20];
	add.s64 	%rd22, %rd21, %rd17;
	ld.global.f32 	%f34, [%rd22];
	fma.rn.f32 	%f35, %f33, %f34, %f32;
	ld.global.f32 	%f36, [%rd14+24];
	add.s64 	%rd23, %rd22, %rd17;
	ld.global.f32 	%f37, [%rd23];
	fma.rn.f32 	%f38, %f36, %f37, %f35;
	ld.global.f32 	%f39, [%rd14+28];
	add.s64 	%rd24, %rd23, %rd17;
	ld.global.f32 	%f40, [%rd24];
	fma.rn.f32 	%f78, %f39, %f40, %f38;
	add.s32 	%r55, %r55, 8;
	shl.b32 	%r35, %r1, 3;
	add.s32 	%r54, %r54, %r35;
	add.s32 	%r53, %r53, 8;
	setp.ne.s32 	%p4, %r55, 0;
	@%p4 bra 	$L__BB6_4;
$L__BB6_5:
	setp.eq.s32 	%p5, %r5, 0;
	@%p5 bra 	$L__BB6_13;
	and.b32  	%r15, %r27, 3;
	setp.lt.u32 	%p6, %r5, 4;
	@%p6 bra 	$L__BB6_8;
	add.s32 	%r36, %r57, %r4;
	mul.wide.s32 	%rd25, %r36, 4;
	add.s64 	%rd26, %rd2, %rd25;
	ld.global.f32 	%f42, [%rd26];
	mad.lo.s32 	%r37, %r1, %r57, %r3;
	mul.wide.s32 	%rd27, %r37, 4;
	add.s64 	%rd28, %rd1, %rd27;
	ld.global.f32 	%f43, [%rd28];
	fma.rn.f32 	%f44, %f42, %f43, %f78;
	ld.global.f32 	%f45, [%rd26+4];
	mul.wide.s32 	%rd29, %r1, 4;
	add.s64 	%rd30, %rd28, %rd29;
	ld.global.f32 	%f46, [%rd30];
	fma.rn.f32 	%f47, %f45, %f46, %f44;
	ld.global.f32 	%f48, [%rd26+8];
	add.s64 	%rd31, %rd30, %rd29;
	ld.global.f32 	%f49, [%rd31];
	fma.rn.f32 	%f50, %f48, %f49, %f47;
	ld.global.f32 	%f51, [%rd26+12];
	add.s64 	%rd32, %rd31, %rd29;
	ld.global.f32 	%f52, [%rd32];
	fma.rn.f32 	%f78, %f51, %f52, %f50;
	add.s32 	%r57, %r57, 4;
$L__BB6_8:
	setp.eq.s32 	%p7, %r15, 0;
	@%p7 bra 	$L__BB6_13;
	setp.eq.s32 	%p8, %r15, 1;
	@%p8 bra 	$L__BB6_11;
	add.s32 	%r38, %r57, %r4;
	mul.wide.s32 	%rd33, %r38, 4;
	add.s64 	%rd34, %rd2, %rd33;
	ld.global.f32 	%f54, [%rd34];
	mad.lo.s32 	%r39, %r1, %r57, %r3;
	mul.wide.s32 	%rd35, %r39, 4;
	add.s64 	%rd36, %rd1, %rd35;
	ld.global.f32 	%f55, [%rd36];
	fma.rn.f32 	%f56, %f54, %f55, %f78;
	ld.global.f32 	%f57, [%rd34+4];
	mul.wide.s32 	%rd37, %r1, 4;
	add.s64 	%rd38, %rd36, %rd37;
	ld.global.f32 	%f58, [%rd38];
	fma.rn.f32 	%f78, %f57, %f58, %f56;
	add.s32 	%r57, %r57, 2;
$L__BB6_11:
	and.b32  	%r40, %r27, 1;
	setp.eq.b32 	%p9, %r40, 1;
	not.pred 	%p10, %p9;
	@%p10 bra 	$L__BB6_13;
	add.s32 	%r41, %r57, %r4;
	mul.wide.s32 	%rd39, %r41, 4;
	add.s64 	%rd40, %rd2, %rd39;
	ld.global.f32 	%f59, [%rd40];
	mad.lo.s32 	%r42, %r1, %r57, %r3;
	mul.wide.s32 	%rd41, %r42, 4;
	add.s64 	%rd42, %rd1, %rd41;
	ld.global.f32 	%f60, [%rd42];
	fma.rn.f32 	%f78, %f59, %f60, %f78;
$L__BB6_13:
	ld.param.u64 	%rd68, [_Z27facet2vertex_conv3d_forwardiiiiPKiS0_S0_PKfS2_S2_Pf_param_8];
	ld.param.u64 	%rd67, [_Z27facet2vertex_conv3d_forwardiiiiPKiS0_S0_PKfS2_S2_Pf_param_6];
	div.s32 	%r43, %r3, %r26;
	mad.lo.s32 	%r44, %r2, %r25, %r43;
	cvta.to.global.u64 	%rd43, %rd68;
	mul.wide.s32 	%rd44, %r44, 4;
	add.s64 	%rd45, %rd43, %rd44;
	ld.global.f32 	%f61, [%rd45];
	mul.f32 	%f13, %f78, %f61;
	mul.lo.s32 	%r45, %r2, 3;
	cvta.to.global.u64 	%rd46, %rd67;
	mul.wide.s32 	%rd47, %r45, 4;
	add.s64 	%rd48, %rd46, %rd47;
	ld.global.u32 	%r46, [%rd48];
	ld.global.u32 	%r20, [%rd48+4];
	ld.global.u32 	%r21, [%rd48+8];
	mul.wide.s32 	%rd49, %r46, 4;
	add.s64 	%rd50, %rd5, %rd49;
	ld.global.u32 	%r22, [%rd50];
	setp.lt.s32 	%p11, %r22, 0;
	@%p11 bra 	$L__BB6_15;
	mul.wide.s32 	%rd51, %r22, 4;
	add.s64 	%rd52, %rd4, %rd51;
	ld.global.u32 	%r47, [%rd52];
	mad.lo.s32 	%r48, %r1, %r22, %r3;
	mul.wide.s32 	%rd53, %r48, 4;
	add.s64 	%rd54, %rd3, %rd53;
	cvt.rn.f32.s32 	%f62, %r47;
	div.rn.f32 	%f63, %f13, %f62;
	atom.global.add.f32 	%f64, [%rd54], %f63;
$L__BB6_15:
	mul.wide.s32 	%rd55, %r20, 4;
	add.s64 	%rd56, %rd5, %rd55;
	ld.global.u32 	%r23, [%rd56];
	setp.lt.s32 	%p12, %r23, 0;
	@%p12 bra 	$L__BB6_17;
	mul.wide.s32 	%rd57, %r23, 4;
	add.s64 	%rd58, %rd4, %rd57;
	ld.global.u32 	%r49, [%rd58];
	mad.lo.s32 	%r50, %r1, %r23, %r3;
	mul.wide.s32 	%rd59, %r50, 4;
	add.s64 	%rd60, %rd3, %rd59;
	cvt.rn.f32.s32 	%f65, %r49;
	div.rn.f32 	%f66, %f13, %f65;
	atom.global.add.f32 	%f67, [%rd60], %f66;
$L__BB6_17:
	mul.wide.s32 	%rd61, %r21, 4;
	add.s64 	%rd62, %rd5, %rd61;
	ld.global.u32 	%r24, [%rd62];
	setp.lt.s32 	%p13, %r24, 0;
	@%p13 bra 	$L__BB6_19;
	mul.wide.s32 	%rd63, %r24, 4;
	add.s64 	%rd64, %rd4, %rd63;
	ld.global.u32 	%r51, [%rd64];
	mad.lo.s32 	%r52, %r1, %r24, %r3;
	mul.wide.s32 	%rd65, %r52, 4;
	add.s64 	%rd66, %rd3, %rd65;
	cvt.rn.f32.s32 	%f68, %r51;
	div.rn.f32 	%f69, %f13, %f68;
	atom.global.add.f32 	%f70, [%rd66], %f69;
$L__BB6_19:
	ret;

}
	// .globl	_Z27facet2vertex_input_backwardiiiiPKiS0_S0_PKfS2_S2_Pf
.visible .entry _Z27facet2vertex_input_backwardiiiiPKiS0_S0_PKfS2_S2_Pf(
	.param .u32 _Z27facet2vertex_input_backwardiiiiPKiS0_S0_PKfS2_S2_Pf_param_0,
	.param .u32 _Z27facet2vertex_input_backwardiiiiPKiS0_S0_PKfS2_S2_Pf_param_1,
	.param .u32 _Z27facet2vertex_input_backwardiiiiPKiS0_S0_PKfS2_S2_Pf_param_2,
	.param .u32 _Z27facet2vertex_input_backwardiiiiPKiS0_S0_PKfS2_S2_Pf_param_3,
	.param .u64 .ptr .align 1 _Z27facet2vertex_input_backwardiiiiPKiS0_S0_PKfS2_S2_Pf_param_4,
	.param .u64 .ptr .align 1 _Z27facet2vertex_input_backwardiiiiPKiS0_S0_PKfS2_S2_Pf_param_5,
	.param .u64 .ptr .align 1 _Z27facet2vertex_input_backwardiiiiPKiS0_S0_PKfS2_S2_Pf_param_6,
	.param .u64 .ptr .align 1 _Z27facet2vertex_input_backwardiiiiPKiS0_S0_PKfS2_S2_Pf_param_7,
	.param .u64 .ptr .align 1 _Z27facet2vertex_input_backwardiiiiPKiS0_S0_PKfS2_S2_Pf_param_8,
	.param .u64 .ptr .align 1 _Z27facet2vertex_input_backwardiiiiPKiS0_S0_PKfS2_S2_Pf_param_9,
	.param .u64 .ptr .align 1 _Z27facet2vertex_input_backwardiiiiPKiS0_S0_PKfS2_S2_Pf_param_10
)
{
	.reg .pred 	%p<14>;
	.reg .b32 	%r<59>;
	.reg .b32 	%f<83>;
	.reg .b64 	%rd<69>;

	ld.param.u32 	%r28, [_Z27facet2vertex_input_backwardiiiiPKiS0_S0_PKfS2_S2_Pf_param_0];
	ld.param.u32 	%r25, [_Z27facet2vertex_input_backwardiiiiPKiS0_S0_PKfS2_S2_Pf_param_1];
	ld.param.u32 	%r26, [_Z27facet2vertex_input_backwardiiiiPKiS0_S0_PKfS2_S2_Pf_param_2];
	ld.param.u32 	%r27, [_Z27facet2vertex_input_backwardiiiiPKiS0_S0_PKfS2_S2_Pf_param_3];
	ld.param.u64 	%rd9, [_Z27facet2vertex_input_backwardiiiiPKiS0_S0_PKfS2_S2_Pf_param_4];
	ld.param.u64 	%rd10, [_Z27facet2vertex_input_backwardiiiiPKiS0_S0_PKfS2_S2_Pf_param_5];
	ld.param.u64 	%rd11, [_Z27facet2vertex_input_backwardiiiiPKiS0_S0_PKfS2_S2_Pf_param_7];
	ld.param.u64 	%rd12, [_Z27facet2vertex_input_backwardiiiiPKiS0_S0_PKfS2_S2_Pf_param_8];
	ld.param.u64 	%rd13, [_Z27facet2vertex_input_backwardiiiiPKiS0_S0_PKfS2_S2_Pf_param_9];
	cvta.to.global.u64 	%rd1, %rd12;
	cvta.to.global.u64 	%rd2, %rd11;
	cvta.to.global.u64 	%rd3, %rd13;
	cvta.to.global.u64 	%rd4, %rd10;
	cvta.to.global.u64 	%rd5, %rd9;
	mov.u32 	%r29, %ctaid.x;
	mov.u32 	%r30, %ntid.x;
	mov.u32 	%r31, %tid.x;
	mad.lo.s32 	%r32, %r29, %r30, %r31;
	mul.lo.s32 	%r1, %r26, %r25;
	div.s32 	%r2, %r32, %r1;
	mul.lo.s32 	%r33, %r2, %r1;
	sub.s32 	%r3, %r32, %r33;
	setp.ge.s32 	%p1, %r2, %r28;
	@%p1 bra 	$L__BB7_19;
	setp.lt.s32 	%p2, %r27, 1;
	mov.f32 	%f82, 0f00000000;
	@%p2 bra 	$L__BB7_13;
	mul.lo.s32 	%r4, %r2, %r27;
	and.b32  	%r5, %r27, 7;
	setp.lt.u32 	%p3, %r27, 8;
	mov.f32 	%f82, 0f00000000;
	mov.b32 	%r57, 0;
	@%p3 bra 	$L__BB7_5;
	and.b32  	%r57, %r27, 2147483640;
	neg.s32 	%r55, %r57;
	mov.f32 	%f82, 0f00000000;
	mul.wide.s32 	%rd18, %r1, 4;
	mov.u32 	%r53, %r4;
	mov.u32 	%r54, %r3;
$L__BB7_4:
	.pragma "nounroll";
	mul.wide.s32 	%rd14, %r53, 4;
	add.s64 	%rd15, %rd2, %rd14;
	ld.global.f32 	%f17, [%rd15];
	mul.wide.s32 	%rd16, %r54, 4;
	add.s64 	%rd17, %rd1, %rd16;
	ld.global.f32 	%f18, [%rd17];
	fma.rn.f32 	%f19, %f17, %f18, %f82;
	ld.global.f32 	%f20, [%rd15+4];
	add.s64 	%rd19, %rd17, %rd18;
	ld.global.f32 	%f21, [%rd19];
	fma.rn.f32 	%f22, %f20, %f21, %f19;
	ld.global.f32 	%f23, [%rd15+8];
	add.s64 	%rd20, %rd19, %rd18;
	ld.global.f32 	%f24, [%rd20];
	fma.rn.f32 	%f25, %f23, %f24, %f22;
	ld.global.f32 	%f26, [%rd15+12];
	add.s64 	%rd21, %rd20, %rd18;
	ld.global.f32 	%f27, [%rd21];
	fma.rn.f32 	%f28, %f26, %f27, %f25;
	ld.global.f32 	%f29, [%rd15+16];
	add.s64 	%rd22, %rd21, %rd18;
	ld.global.f32 	%f30, [%rd22];
	fma.rn.f32 	%f31, %f29, %f30, %f28;
	ld.global.f32 	%f32, [%rd15+20];
	add.s64 	%rd23, %rd22, %rd18;
	ld.global.f32 	%f33, [%rd23];
	fma.rn.f32 	%f34, %f32, %f33, %f31;
	ld.global.f32 	%f35, [%rd15+24];
	add.s64 	%rd24, %rd23, %rd18;
	ld.global.f32 	%f36, [%rd24];
	fma.rn.f32 	%f37, %f35, %f36, %f34;
	ld.global.f32 	%f38, [%rd15+28];
	add.s64 	%rd25, %rd24, %rd18;
	ld.global.f32 	%f39, [%rd25];
	fma.rn.f32 	%f82, %f38, %f39, %f37;
	add.s32 	%r55, %r55, 8;
	shl.b32 	%r35, %r1, 3;
	add.s32 	%r54, %r54, %r35;
	add.s32 	%r53, %r53, 8;
	setp.ne.s32 	%p4, %r55, 0;
	@%p4 bra 	$L__BB7_4;
$L__BB7_5:
	setp.eq.s32 	%p5, %r5, 0;
	@%p5 bra 	$L__BB7_13;
	and.b32  	%r15, %r27, 3;
	setp.lt.u32 	%p6, %r5, 4;
	@%p6 bra 	$L__BB7_8;
	add.s32 	%r36, %r57, %r4;
	mul.wide.s32 	%rd26, %r36, 4;
	add.s64 	%rd27, %rd2, %rd26;
	ld.global.f32 	%f41, [%rd27];
	mad.lo.s32 	%r37, %r1, %r57, %r3;
	mul.wide.s32 	%rd28, %r37, 4;
	add.s64 	%rd29, %rd1, %rd28;
	ld.global.f32 	%f42, [%rd29];
	fma.rn.f32 	%f43, %f41, %f42, %f82;
	ld.global.f32 	%f44, [%rd27+4];
	mul.wide.s32 	%rd30, %r1, 4;
	add.s64 	%rd31, %rd29, %rd30;
	ld.global.f32 	%f45, [%rd31];
	fma.rn.f32 	%f46, %f44, %f45, %f43;
	ld.global.f32 	%f47, [%rd27+8];
	add.s64 	%rd32, %rd31, %rd30;
	ld.global.f32 	%f48, [%rd32];
	fma.rn.f32 	%f49, %f47, %f48, %f46;
	ld.global.f32 	%f50, [%rd27+12];
	add.s64 	%rd33, %rd32, %rd30;
	ld.global.f32 	%f51, [%rd33];
	fma.rn.f32 	%f82, %f50, %f51, %f49;
	add.s32 	%r57, %r57, 4;
$L__BB7_8:
	setp.eq.s32 	%p7, %r15, 0;
	@%p7 bra 	$L__BB7_13;
	setp.eq.s32 	%p8, %r15, 1;
	@%p8 bra 	$L__BB7_11;
	add.s32 	%r38, %r57, %r4;
	mul.wide.s32 	%rd34, %r38, 4;
	add.s64 	%rd35, %rd2, %rd34;
	ld.global.f32 	%f53, [%rd35];
	mad.lo.s32 	%r39, %r1, %r57, %r3;
	mul.wide.s32 	%rd36, %r39, 4;
	add.s64 	%rd37, %rd1, %rd36;
	ld.global.f32 	%f54, [%rd37];
	fma.rn.f32 	%f55, %f53, %f54, %f82;
	ld.global.f32 	%f56, [%rd35+4];
	mul.wide.s32 	%rd38, %r1, 4;
	add.s64 	%rd39, %rd37, %rd38;
	ld.global.f32 	%f57, [%rd39];
	fma.rn.f32 	%f82, %f56, %f57, %f55;
	add.s32 	%r57, %r57, 2;
$L__BB7_11:
	and.b32  	%r40, %r27, 1;
	setp.eq.b32 	%p9, %r40, 1;
	not.pred 	%p10, %p9;
	@%p10 bra 	$L__BB7_13;
	add.s32 	%r41, %r57, %r4;
	mul.wide.s32 	%rd40, %r41, 4;
	add.s64 	%rd41, %rd2, %rd40;
	ld.global.f32 	%f58, [%rd41];
	mad.lo.s32 	%r42, %r1, %r57, %r3;
	mul.wide.s32 	%rd42, %r42, 4;
	add.s64 	%rd43, %rd1, %rd42;
	ld.global.f32 	%f59, [%rd43];
	fma.rn.f32 	%f82, %f58, %f59, %f82;
$L__BB7_13:
	ld.param.u64 	%rd68, [_Z27facet2vertex_input_backwardiiiiPKiS0_S0_PKfS2_S2_Pf_param_10];
	ld.param.u64 	%rd67, [_Z27facet2vertex_input_backwardiiiiPKiS0_S0_PKfS2_S2_Pf_param_6];
	mul.lo.s32 	%r43, %r2, 3;
	cvta.to.global.u64 	%rd44, %rd67;
	mul.wide.s32 	%rd45, %r43, 4;
	add.s64 	%rd46, %rd44, %rd45;
	ld.global.u32 	%r44, [%rd46];
	ld.global.u32 	%r20, [%rd46+4];
	ld.global.u32 	%r21, [%rd46+8];
	div.s32 	%r45, %r3, %r26;
	mad.lo.s32 	%r46, %r2, %r25, %r45;
	cvta.to.global.u64 	%rd47, %rd68;
	mul.wide.s32 	%rd48, %r46, 4;
	add.s64 	%rd6, %rd47, %rd48;
	mul.wide.s32 	%rd49, %r44, 4;
	add.s64 	%rd50, %rd5, %rd49;
	ld.global.u32 	%r22, [%rd50];
	setp.lt.s32 	%p11, %r22, 0;
	@%p11 bra 	$L__BB7_15;
	mul.wide.s32 	%rd51, %r22, 4;
	add.s64 	%rd52, %rd4, %rd51;
	ld.global.u32 	%r47, [%rd52];
	mad.lo.s32 	%r48, %r1, %r22, %r3;
	mul.wide.s32 	%rd53, %r48, 4;
	add.s64 	%rd54, %rd3, %rd53;
	ld.global.f32 	%f60, [%rd54];
	mul.f32 	%f61, %f82, %f60;
	cvt.rn.f32.s32 	%f62, %r47;
	div.rn.f32 	%f63, %f61, %f62;
	atom.global.add.f32 	%f64, [%rd6], %f63;
$L__BB7_15:
	mul.wide.s32 	%rd55, %r20, 4;
	add.s64 	%rd56, %rd5, %rd55;
	ld.global.u32 	%r23, [%rd56];
	setp.lt.s32 	%p12, %r23, 0;
	@%p12 bra 	$L__BB7_17;
	mul.wide.s32 	%rd57, %r23, 4;
	add.s64 	%rd58, %rd4, %rd57;
	ld.global.u32 	%r49, [%rd58];
	mad.lo.s32 	%r50, %r1, %r23, %r3;
	mul.wide.s32 	%rd59, %r50, 4;
	add.s64 	%rd60, %rd3, %rd59;
	ld.global.f32 	%f65, [%rd60];
	mul.f32 	%f66, %f82, %f65;
	cvt.rn.f32.s32 	%f67, %r49;
	div.rn.f32 	%f68, %f66, %f67;
	atom.global.add.f32 	%f69, [%rd6], %f68;
$L__BB7_17:
	mul.wide.s32 	%rd61, %r21, 4;
	add.s64 	%rd62, %rd5, %rd61;
	ld.global.u32 	%r24, [%rd62];
	setp.lt.s32 	%p13, %r24, 0;
	@%p13 bra 	$L__BB7_19;
	mul.wide.s32 	%rd63, %r24, 4;
	add.s64 	%rd64, %rd4, %rd63;
	ld.global.u32 	%r51, [%rd64];
	mad.lo.s32 	%r52, %r1, %r24, %r3;
	mul.wide.s32 	%rd65, %r52, 4;
	add.s64 	%rd66, %rd3, %rd65;
	ld.global.f32 	%f70, [%rd66];
	mul.f32 	%f71, %f82, %f70;
	cvt.rn.f32.s32 	%f72, %r51;
	div.rn.f32 	%f73, %f71, %f72;
	atom.global.add.f32 	%f74, [%rd6], %f73;
$L__BB7_19:
	ret;

}
	// .globl	_Z28facet2vertex_filter_backwardiiiiPKiS0_S0_PKfS2_S2_Pfii
.visible .entry _Z28facet2vertex_filter_backwardiiiiPKiS0_S0_PKfS2_S2_Pfii(
	.param .u32 _Z28facet2vertex_filter_backwardiiiiPKiS0_S0_PKfS2_S2_Pfii_param_0,
	.param .u32 _Z28facet2vertex_filter_backwardiiiiPKiS0_S0_PKfS2_S2_Pfii_param_1,
	.param .u32 _Z28facet2vertex_filter_backwardiiiiPKiS0_S0_PKfS2_S2_Pfii_param_2,
	.param .u32 _Z28facet2vertex_filter_backwardiiiiPKiS0_S0_PKfS2_S2_Pfii_param_3,
	.param .u64 .ptr .align 1 _Z28facet2vertex_filter_backwardiiiiPKiS0_S0_PKfS2_S2_Pfii_param_4,
	.param .u64 .ptr .align 1 _Z28facet2vertex_filter_backwardiiiiPKiS0_S0_PKfS2_S2_Pfii_param_5,
	.param .u64 .ptr .align 1 _Z28facet2vertex_filter_backwardiiiiPKiS0_S0_PKfS2_S2_Pfii_param_6,
	.param .u64 .ptr .align 1 _Z28facet2vertex_filter_backwardiiiiPKiS0_S0_PKfS2_S2_Pfii_param_7,
	.param .u64 .ptr .align 1 _Z28facet2vertex_filter_backwardiiiiPKiS0_S0_PKfS2_S2_Pfii_param_8,
	.param .u64 .ptr .align 1 _Z28facet2vertex_filter_backwardiiiiPKiS0_S0_PKfS2_S2_Pfii_param_9,
	.param .u64 .ptr .align 1 _Z28facet2vertex_filter_backwardiiiiPKiS0_S0_PKfS2_S2_Pfii_param_10,
	.param .u32 _Z28facet2vertex_filter_backwardiiiiPKiS0_S0_PKfS2_S2_Pfii_param_11,
	.param .u32 _Z28facet2vertex_filter_backwardiiiiPKiS0_S0_PKfS2_S2_Pfii_param_12
)
{
	.reg .pred 	%p<29>;
	.reg .b32 	%r<109>;
	.reg .b32 	%f<57>;
	.reg .b64 	%rd<72>;

	ld.param.u32 	%r44, [_Z28facet2vertex_filter_backwardiiiiPKiS0_S0_PKfS2_S2_Pfii_param_0];
	ld.param.u32 	%r45, [_Z28facet2vertex_filter_backwardiiiiPKiS0_S0_PKfS2_S2_Pfii_param_1];
	ld.param.u32 	%r46, [_Z28facet2vertex_filter_backwardiiiiPKiS0_S0_PKfS2_S2_Pfii_param_2];
	ld.param.u32 	%r47, [_Z28facet2vertex_filter_backwardiiiiPKiS0_S0_PKfS2_S2_Pfii_param_3];
	ld.param.u64 	%rd9, [_Z28facet2vertex_filter_backwardiiiiPKiS0_S0_PKfS2_S2_Pfii_param_4];
	ld.param.u64 	%rd13, [_Z28facet2vertex_filter_backwardiiiiPKiS0_S0_PKfS2_S2_Pfii_param_5];
	ld.param.u64 	%rd10, [_Z28facet2vertex_filter_backwardiiiiPKiS0_S0_PKfS2_S2_Pfii_param_6];
	ld.param.u64 	%rd14, [_Z28facet2vertex_filter_backwardiiiiPKiS0_S0_PKfS2_S2_Pfii_param_7];
	ld.param.u64 	%rd11, [_Z28facet2vertex_filter_backwardiiiiPKiS0_S0_PKfS2_S2_Pfii_param_8];
	ld.param.u64 	%rd15, [_Z28facet2vertex_filter_backwardiiiiPKiS0_S0_PKfS2_S2_Pfii_param_9];
	ld.param.u64 	%rd12, [_Z28facet2vertex_filter_backwardiiiiPKiS0_S0_PKfS2_S2_Pfii_param_10];
	ld.param.u32 	%r48, [_Z28facet2vertex_filter_backwardiiiiPKiS0_S0_PKfS2_S2_Pfii_param_11];
	ld.param.u32 	%r49, [_Z28facet2vertex_filter_backwardiiiiPKiS0_S0_PKfS2_S2_Pfii_param_12];
	cvta.to.global.u64 	%rd1, %rd15;
	cvta.to.global.u64 	%rd2, %rd13;
	cvta.to.global.u64 	%rd3, %rd14;
	mov.u32 	%r108, %tid.x;
	setp.ge.s32 	%p1, %r108, %r48;
	@%p1 bra 	$L__BB8_3;
	mov.u32 	%r2, %ntid.x;
	mov.u32 	%r100, %r108;
$L__BB8_2:
	shl.b32 	%r50, %r100, 2;
	mov.u32 	%r51, gradPerBlock;
	add.s32 	%r52, %r51, %r50;
	mov.b32 	%r53, 0;
	st.shared.u32 	[%r52], %r53;
	add.s32 	%r100, %r100, %r2;
	setp.lt.s32 	%p2, %r100, %r48;
	@%p2 bra 	$L__BB8_2;
$L__BB8_3:
	bar.sync 	0;
	mov.u32 	%r54, %ctaid.x;
	mov.u32 	%r5, %ntid.x;
	mad.lo.s32 	%r55, %r54, %r5, %r108;
	mul.lo.s32 	%r6, %r46, %r45;
	div.s32 	%r7, %r55, %r6;
	mul.lo.s32 	%r56, %r7, %r6;
	sub.s32 	%r8, %r55, %r56;
	add.s32 	%r9, %r49, %r48;
	setp.ge.s32 	%p3, %r7, %r44;
	@%p3 bra 	$L__BB8_30;
	setp.lt.s32 	%p4, %r47, 1;
	@%p4 bra 	$L__BB8_30;
	cvta.to.global.u64 	%rd16, %rd10;
	mul.lo.s32 	%r58, %r7, 3;
	mul.wide.s32 	%rd17, %r58, 4;
	add.s64 	%rd18, %rd16, %rd17;
	cvta.to.global.u64 	%rd19, %rd9;
	ld.global.u32 	%r59, [%rd18+8];
	ld.global.u32 	%r60, [%rd18+4];
	ld.global.u32 	%r61, [%rd18];
	mul.lo.s32 	%r10, %r7, %r47;
	div.s32 	%r62, %r8, %r46;
	mad.lo.s32 	%r63, %r7, %r45, %r62;
	cvta.to.global.u64 	%rd20, %rd11;
	mul.wide.s32 	%rd21, %r63, 4;
	add.s64 	%rd4, %rd20, %rd21;
	setp.eq.s32 	%p5, %r47, 1;
	mul.wide.s32 	%rd22, %r61, 4;
	add.s64 	%rd5, %rd19, %rd22;
	mul.wide.s32 	%rd23, %r60, 4;
	add.s64 	%rd6, %rd19, %rd23;
	mul.wide.s32 	%rd24, %r59, 4;
	add.s64 	%rd7, %rd19, %rd24;
	mov.b32 	%r107, 0;
	@%p5 bra 	$L__BB8_22;
	and.b32  	%r107, %r47, 2147483646;
	neg.s32 	%r105, %r107;
	add.s32 	%r103, %r8, %r6;
	shl.b32 	%r65, %r6, 2;
	mov.u32 	%r66, gradPerBlock;
	add.s32 	%r14, %r66, %r65;
	shl.b32 	%r67, %r8, 2;
	shl.b32 	%r68, %r49, 2;
	sub.s32 	%r102, %r67, %r68;
	mov.b32 	%r106, 0;
	mov.u32 	%r101, %r8;
	mov.u32 	%r104, %r10;
$L__BB8_7:
	setp.lt.s32 	%p6, %r101, %r49;
	setp.ge.s32 	%p7, %r101, %r9;
	or.pred  	%p8, %p6, %p7;
	@%p8 bra 	$L__BB8_14;
	mul.wide.s32 	%rd25, %r104, 4;
	add.s64 	%rd26, %rd3, %rd25;
	ld.global.f32 	%f4, [%rd26];
	ld.global.f32 	%f5, [%rd4];
	mul.f32 	%f1, %f4, %f5;
	mov.u32 	%r69, gradPerBlock;
	add.s32 	%r22, %r69, %r102;
	ld.global.u32 	%r23, [%rd5];
	setp.lt.s32 	%p9, %r23, 0;
	@%p9 bra 	$L__BB8_10;
	mul.wide.s32 	%rd27, %r23, 4;
	add.s64 	%rd28, %rd2, %rd27;
	ld.global.u32 	%r70, [%rd28];
	mad.lo.s32 	%r71, %r6, %r23, %r8;
	mul.wide.s32 	%rd29, %r71, 4;
	add.s64 	%rd30, %rd1, %rd29;
	ld.global.f32 	%f6, [%rd30];
	mul.f32 	%f7, %f1, %f6;
	cvt.rn.f32.s32 	%f8, %r70;
	div.rn.f32 	%f9, %f7, %f8;
	atom.shared.add.f32 	%f10, [%r22], %f9;
$L__BB8_10:
	ld.global.u32 	%r24, [%rd6];
	setp.lt.s32 	%p10, %r24, 0;
	@%p10 bra 	$L__BB8_12;
	mul.wide.s32 	%rd31, %r24, 4;
	add.s64 	%rd32, %rd2, %rd31;
	ld.global.u32 	%r72, [%rd32];
	mad.lo.s32 	%r73, %r6, %r24, %r8;
	mul.wide.s32 	%rd33, %r73, 4;
	add.s64 	%rd34, %rd1, %rd33;
	ld.global.f32 	%f11, [%rd34];
	mul.f32 	%f12, %f1, %f11;
	cvt.rn.f32.s32 	%f13, %r72;
	div.rn.f32 	%f14, %f12, %f13;
	atom.shared.add.f32 	%f15, [%r22], %f14;
$L__BB8_12:
	ld.global.u32 	%r25, [%rd7];
	setp.lt.s32 	%p11, %r25, 0;
	@%p11 bra 	$L__BB8_14;
	mul.wide.s32 	%rd35, %r25, 4;
	add.s64 	%rd36, %rd2, %rd35;
	ld.global.u32 	%r74, [%rd36];
	mad.lo.s32 	%r75, %r6, %r25, %r8;
	mul.wide.s32 	%rd37, %r75, 4;
	add.s64 	%rd38, %rd1, %rd37;
	ld.global.f32 	%f16, [%rd38];
	mul.f32 	%f17, %f1, %f16;
	cvt.rn.f32.s32 	%f18, %r74;
	div.rn.f32 	%f19, %f17, %f18;
	atom.shared.add.f32 	%f20, [%r22], %f19;
$L__BB8_14:
	setp.lt.s32 	%p12, %r103, %r49;
	setp.ge.s32 	%p13, %r103, %r9;
	or.pred  	%p14, %p12, %p13;
	@%p14 bra 	$L__BB8_21;
	cvt.s64.s32 	%rd39, %r10;
	cvt.s64.s32 	%rd40, %r106;
	add.s64 	%rd41, %rd40, %rd39;
	shl.b64 	%rd42, %rd41, 2;
	add.s64 	%rd43, %rd3, %rd42;
	ld.global.f32 	%f21, [%rd43+4];
	ld.global.f32 	%f22, [%rd4];
	mul.f32 	%f2, %f21, %f22;
	add.s32 	%r26, %r14, %r102;
	ld.global.u32 	%r27, [%rd5];
	setp.lt.s32 	%p15, %r27, 0;
	@%p15 bra 	$L__BB8_17;
	mul.wide.s32 	%rd44, %r27, 4;
	add.s64 	%rd45, %rd2, %rd44;
	ld.global.u32 	%r76, [%rd45];
	mad.lo.s32 	%r77, %r6, %r27, %r8;
	mul.wide.s32 	%rd46, %r77, 4;
	add.s64 	%rd47, %rd1, %rd46;
	ld.global.f32 	%f23, [%rd47];
	mul.f32 	%f24, %f2, %f23;
	cvt.rn.f32.s32 	%f25, %r76;
	div.rn.f32 	%f26, %f24, %f25;
	atom.shared.add.f32 	%f27, [%r26], %f26;
$L__BB8_17:
	ld.global.u32 	%r28, [%rd6];
	setp.lt.s32 	%p16, %r28, 0;
	@%p16 bra 	$L__BB8_19;
	mul.wide.s32 	%rd48, %r28, 4;
	add.s64 	%rd49, %rd2, %rd48;
	ld.global.u32 	%r78, [%rd49];
	mad.lo.s32 	%r79, %r6, %r28, %r8;
	mul.wide.s32 	%rd50, %r79, 4;
	add.s64 	%rd51, %rd1, %rd50;
	ld.global.f32 	%f28, [%rd51];
	mul.f32 	%f29, %f2, %f28;
	cvt.rn.f32.s32 	%f30, %r78;
	div.rn.f32 	%f31, %f29, %f30;
	atom.shared.add.f32 	%f32, [%r26], %f31;
$L__BB8_19:
	ld.global.u32 	%r29, [%rd7];
	setp.lt.s32 	%p17, %r29, 0;
	@%p17 bra 	$L__BB8_21;
	mul.wide.s32 	%rd52, %r29, 4;
	add.s64 	%rd53, %rd2, %rd52;
	ld.global.u32 	%r80, [%rd53];
	mad.lo.s32 	%r81, %r6, %r29, %r8;
	mul.wide.s32 	%rd54, %r81, 4;
	add.s64 	%rd55, %rd1, %rd54;
	ld.global.f32 	%f33, [%rd55];
	mul.f32 	%f34, %f2, %f33;
	cvt.rn.f32.s32 	%f35, %r80;
	div.rn.f32 	%f36, %f34, %f35;
	atom.shared.add.f32 	%f37, [%r26], %f36;
$L__BB8_21:
	add.s32 	%r106, %r106, 2;
	add.s32 	%r105, %r105, 2;
	add.s32 	%r104, %r104, 2;
	shl.b32 	%r82, %r6, 1;
	add.s32 	%r103, %r103, %r82;
	shl.b32 	%r83, %r6, 3;
	add.s32 	%r102, %r102, %r83;
	add.s32 	%r101, %r101, %r82;
	setp.ne.s32 	%p18, %r105, 0;
	@%p18 bra 	$L__BB8_7;
$L__BB8_22:
	and.b32  	%r84, %r47, 1;
	setp.eq.b32 	%p19, %r84, 1;
	not.pred 	%p20, %p19;
	@%p20 bra 	$L__BB8_30;
	mad.lo.s32 	%r37, %r6, %r107, %r8;
	setp.lt.s32 	%p21, %r37, %r49;
	setp.ge.s32 	%p22, %r37, %r9;
	or.pred  	%p23, %p21, %p22;
	@%p23 bra 	$L__BB8_30;
	add.s32 	%r86, %r107, %r10;
	mul.wide.s32 	%rd56, %r86, 4;
	add.s64 	%rd57, %rd3, %rd56;
	ld.global.f32 	%f38, [%rd57];
	ld.global.f32 	%f39, [%rd4];
	mul.f32 	%f3, %f38, %f39;
	sub.s32 	%r87, %r37, %r49;
	shl.b32 	%r88, %r87, 2;
	mov.u32 	%r89, gradPerBlock;
	add.s32 	%r38, %r89, %r88;
	ld.global.u32 	%r39, [%rd5];
	setp.lt.s32 	%p24, %r39, 0;
	@%p24 bra 	$L__BB8_26;
	mul.wide.s32 	%rd58, %r39, 4;
	add.s64 	%rd59, %rd2, %rd58;
	ld.global.u32 	%r90, [%rd59];
	mad.lo.s32 	%r91, %r6, %r39, %r8;
	mul.wide.s32 	%rd60, %r91, 4;
	add.s64 	%rd61, %rd1, %rd60;
	ld.global.f32 	%f40, [%rd61];
	mul.f32 	%f41, %f3, %f40;
	cvt.rn.f32.s32 	%f42, %r90;
	div.rn.f32 	%f43, %f41, %f42;
	atom.shared.add.f32 	%f44, [%r38], %f43;
$L__BB8_26:
	ld.global.u32 	%r40, [%rd6];
	setp.lt.s32 	%p25, %r40, 0;
	@%p25 bra 	$L__BB8_28;
	mul.wide.s32 	%rd62, %r40, 4;
	add.s64 	%rd63, %rd2, %rd62;
	ld.global.u32 	%r92, [%rd63];
	mad.lo.s32 	%r93, %r6, %r40, %r8;
	mul.wide.s32 	%rd64, %r93, 4;
	add.s64 	%rd65, %rd1, %rd64;
	ld.global.f32 	%f45, [%rd65];
	mul.f32 	%f46, %f3, %f45;
	cvt.rn.f32.s32 	%f47, %r92;
	div.rn.f32 	%f48, %f46, %f47;
	atom.shared.add.f32 	%f49, [%r38], %f48;
$L__BB8_28:
	ld.global.u32 	%r41, [%rd7];
	setp.lt.s32 	%p26, %r41, 0;
	@%p26 bra 	$L__BB8_30;
	mul.wide.s32 	%rd66, %r41, 4;
	add.s64 	%rd67, %rd2, %rd66;
	ld.global.u32 	%r94, [%rd67];
	mad.lo.s32 	%r95, %r6, %r41, %r8;
	mul.wide.s32 	%rd68, %r95, 4;
	add.s64 	%rd69, %rd1, %rd68;
	ld.global.f32 	%f50, [%rd69];
	mul.f32 	%f51, %f3, %f50;
	cvt.rn.f32.s32 	%f52, %r94;
	div.rn.f32 	%f53, %f51, %f52;
	atom.shared.add.f32 	%f54, [%r38], %f53;
$L__BB8_30:
	setp.ge.s32 	%p27, %r108, %r48;
	bar.sync 	0;
	@%p27 bra 	$L__BB8_33;
	cvta.to.global.u64 	%rd8, %rd12;
	mov.u32 	%r98, gradPerBlock;
$L__BB8_32:
	add.s32 	%r96, %r108, %r49;
	mul.wide.s32 	%rd70, %r96, 4;
	add.s64 	%rd71, %rd8, %rd70;
	shl.b32 	%r97, %r108, 2;
	add.s32 	%r99, %r98, %r97;
	ld.shared.f32 	%f55, [%r99];
	atom.global.add.f32 	%f56, [%rd71], %f55;
	add.s32 	%r108, %r108, %r5;
	setp.lt.s32 	%p28, %r108, %r48;
	@%p28 bra 	$L__BB8_32;
$L__BB8_33:
	ret;

}
	// .globl	_Z27facet2vertex_coeff_backwardiiiiPKiS0_S0_PKfS2_S2_Pf
.visible .entry _Z27facet2vertex_coeff_backwardiiiiPKiS0_S0_PKfS2_S2_Pf(
	.param .u32 _Z27facet2vertex_coeff_backwardiiiiPKiS0_S0_PKfS2_S2_Pf_param_0,
	.param .u32 _Z27facet2vertex_coeff_backwardiiiiPKiS0_S0_PKfS2_S2_Pf_param_1,
	.param .u32 _Z27facet2vertex_coeff_backwardiiiiPKiS0_S0_PKfS2_S2_Pf_param_2,
	.param .u32 _Z27facet2vertex_coeff_backwardiiiiPKiS0_S0_PKfS2_S2_Pf_param_3,
	.param .u64 .ptr .align 1 _Z27facet2vertex_coeff_backwardiiiiPKiS0_S0_PKfS2_S2_Pf_param_4,
	.param .u64 .ptr .align 1 _Z27facet2vertex_coeff_backwardiiiiPKiS0_S0_PKfS2_S2_Pf_param_5,
	.param .u64 .ptr .align 1 _Z27facet2vertex_coeff_backwardiiiiPKiS0_S0_PKfS2_S2_Pf_param_6,
	.param .u64 .ptr .align 1 _Z27facet2vertex_coeff_backwardiiiiPKiS0_S0_PKfS2_S2_Pf_param_7,
	.param .u64 .ptr .align 1 _Z27facet2vertex_coeff_backwardiiiiPKiS0_S0_PKfS2_S2_Pf_param_8,
	.param .u64 .ptr .align 1 _Z27facet2vertex_coeff_backwardiiiiPKiS0_S0_PKfS2_S2_Pf_param_9,
	.param .u64 .ptr .align 1 _Z27facet2vertex_coeff_backwardiiiiPKiS0_S0_PKfS2_S2_Pf_param_10
)
{
	.reg .pred 	%p<16>;
	.reg .b32 	%r<70>;
	.reg .b32 	%f<55>;
	.reg .b64 	%rd<80>;

	ld.param.u32 	%r28, [_Z27facet2vertex_coeff_backwardiiiiPKiS0_S0_PKfS2_S2_Pf_param_0];
	ld.param.u32 	%r25, [_Z27facet2vertex_coeff_backwardiiiiPKiS0_S0_PKfS2_S2_Pf_param_1];
	ld.param.u32 	%r26, [_Z27facet2vertex_coeff_backwardiiiiPKiS0_S0_PKfS2_S2_Pf_param_2];
	ld.param.u32 	%r27, [_Z27facet2vertex_coeff_backwardiiiiPKiS0_S0_PKfS2_S2_Pf_param_3];
	ld.param.u64 	%rd13, [_Z27facet2vertex_coeff_backwardiiiiPKiS0_S0_PKfS2_S2_Pf_param_4];
	ld.param.u64 	%rd16, [_Z27facet2vertex_coeff_backwardiiiiPKiS0_S0_PKfS2_S2_Pf_param_5];
	ld.param.u64 	%rd14, [_Z27facet2vertex_coeff_backwardiiiiPKiS0_S0_PKfS2_S2_Pf_param_6];
	ld.param.u64 	%rd15, [_Z27facet2vertex_coeff_backwardiiiiPKiS0_S0_PKfS2_S2_Pf_param_7];
	ld.param.u64 	%rd17, [_Z27facet2vertex_coeff_backwardiiiiPKiS0_S0_PKfS2_S2_Pf_param_8];
	ld.param.u64 	%rd18, [_Z27facet2vertex_coeff_backwardiiiiPKiS0_S0_PKfS2_S2_Pf_param_9];
	ld.param.u64 	%rd19, [_Z27facet2vertex_coeff_backwardiiiiPKiS0_S0_PKfS2_S2_Pf_param_10];
	cvta.to.global.u64 	%rd1, %rd19;
	cvta.to.global.u64 	%rd2, %rd18;
	cvta.to.global.u64 	%rd3, %rd16;
	cvta.to.global.u64 	%rd4, %rd17;
	mov.u32 	%r29, %ctaid.x;
	mov.u32 	%r30, %ntid.x;
	mov.u32 	%r31, %tid.x;
	mad.lo.s32 	%r32, %r29, %r30, %r31;
	mul.lo.s32 	%r1, %r26, %r25;
	div.s32 	%r2, %r32, %r1;
	mul.lo.s32 	%r33, %r2, %r1;
	sub.s32 	%r3, %r32, %r33;
	setp.ge.s32 	%p1, %r2, %r28;
	@%p1 bra 	$L__BB9_24;
	cvta.to.global.u64 	%rd5, %rd14;
	setp.lt.s32 	%p2, %r27, 1;
	@%p2 bra 	$L__BB9_24;
	mul.lo.s32 	%r35, %r2, 3;
	mul.wide.s32 	%rd20, %r35, 4;
	add.s64 	%rd21, %rd5, %rd20;
	cvta.to.global.u64 	%rd22, %rd13;
	ld.global.u32 	%r36, [%rd21+8];
	ld.global.u32 	%r37, [%rd21+4];
	ld.global.u32 	%r38, [%rd21];
	div.s32 	%r39, %r3, %r26;
	mad.lo.s32 	%r40, %r2, %r25, %r39;
	cvta.to.global.u64 	%rd23, %rd15;
	mul.wide.s32 	%rd24, %r40, 4;
	add.s64 	%rd6, %rd23, %rd24;
	mul.lo.s32 	%r4, %r2, %r27;
	setp.eq.s32 	%p3, %r27, 1;
	mul.wide.s32 	%rd25, %r38, 4;
	add.s64 	%rd7, %rd22, %rd25;
	mul.wide.s32 	%rd26, %r37, 4;
	add.s64 	%rd8, %rd22, %rd26;
	mul.wide.s32 	%rd27, %r36, 4;
	add.s64 	%rd9, %rd22, %rd27;
	mov.b32 	%r69, 0;
	@%p3 bra 	$L__BB9_17;
	and.b32  	%r42, %r27, 2147483646;
	neg.s32 	%r67, %r42;
	mov.b32 	%r68, 0;
	mov.u32 	%r65, %r3;
	mov.u32 	%r66, %r4;
$L__BB9_4:
	mul.wide.s32 	%rd28, %r65, 4;
	add.s64 	%rd10, %rd4, %rd28;
	ld.global.f32 	%f4, [%rd10];
	ld.global.f32 	%f5, [%rd6];
	mul.f32 	%f1, %f4, %f5;
	ld.global.u32 	%r10, [%rd7];
	setp.lt.s32 	%p4, %r10, 0;
	@%p4 bra 	$L__BB9_6;
	mul.wide.s32 	%rd29, %r10, 4;
	add.s64 	%rd30, %rd3, %rd29;
	ld.global.u32 	%r43, [%rd30];
	mad.lo.s32 	%r44, %r1, %r10, %r3;
	mul.wide.s32 	%rd31, %r44, 4;
	add.s64 	%rd32, %rd2, %rd31;
	ld.global.f32 	%f6, [%rd32];
	mul.f32 	%f7, %f1, %f6;
	cvt.rn.f32.s32 	%f8, %r43;
	div.rn.f32 	%f9, %f7, %f8;
	mul.wide.s32 	%rd33, %r66, 4;
	add.s64 	%rd34, %rd1, %rd33;
	atom.global.add.f32 	%f10, [%rd34], %f9;
$L__BB9_6:
	ld.global.u32 	%r11, [%rd8];
	setp.lt.s32 	%p5, %r11, 0;
	@%p5 bra 	$L__BB9_8;
	mul.wide.s32 	%rd35, %r11, 4;
	add.s64 	%rd36, %rd3, %rd35;
	ld.global.u32 	%r45, [%rd36];
	mad.lo.s32 	%r46, %r1, %r11, %r3;
	mul.wide.s32 	%rd37, %r46, 4;
	add.s64 	%rd38, %rd2, %rd37;
	ld.global.f32 	%f11, [%rd38];
	mul.f32 	%f12, %f1, %f11;
	cvt.rn.f32.s32 	%f13, %r45;
	div.rn.f32 	%f14, %f12, %f13;
	mul.wide.s32 	%rd39, %r66, 4;
	add.s64 	%rd40, %rd1, %rd39;
	atom.global.add.f32 	%f15, [%rd40], %f14;
$L__BB9_8:
	ld.global.u32 	%r12, [%rd9];
	setp.lt.s32 	%p6, %r12, 0;
	@%p6 bra 	$L__BB9_10;
	mul.wide.s32 	%rd41, %r12, 4;
	add.s64 	%rd42, %rd3, %rd41;
	ld.global.u32 	%r47, [%rd42];
	mad.lo.s32 	%r48, %r1, %r12, %r3;
	mul.wide.s32 	%rd43, %r48, 4;
	add.s64 	%rd44, %rd2, %rd43;
	ld.global.f32 	%f16, [%rd44];
	mul.f32 	%f17, %f1, %f16;
	cvt.rn.f32.s32 	%f18, %r47;
	div.rn.f32 	%f19, %f17, %f18;
	mul.wide.s32 	%rd45, %r66, 4;
	add.s64 	%rd46, %rd1, %rd45;
	atom.global.add.f32 	%f20, [%rd46], %f19;
$L__BB9_10:
	mul.wide.s32 	%rd47, %r1, 4;
	add.s64 	%rd48, %rd10, %rd47;
	ld.global.f32 	%f21, [%rd48];
	ld.global.f32 	%f22, [%rd6];
	mul.f32 	%f2, %f21, %f22;
	cvt.s64.s32 	%rd49, %r4;
	cvt.s64.s32 	%rd50, %r68;
	add.s64 	%rd51, %rd50, %rd49;
	shl.b64 	%rd52, %rd51, 2;
	add.s64 	%rd11, %rd1, %rd52;
	ld.global.u32 	%r13, [%rd7];
	setp.lt.s32 	%p7, %r13, 0;
	@%p7 bra 	$L__BB9_12;
	mul.wide.s32 	%rd53, %r13, 4;
	add.s64 	%rd54, %rd3, %rd53;
	ld.global.u32 	%r49, [%rd54];
	mad.lo.s32 	%r50, %r1, %r13, %r3;
	mul.wide.s32 	%rd55, %r50, 4;
	add.s64 	%rd56, %rd2, %rd55;
	ld.global.f32 	%f23, [%rd56];
	mul.f32 	%f24, %f2, %f23;
	cvt.rn.f32.s32 	%f25, %r49;
	div.rn.f32 	%f26, %f24, %f25;
	atom.global.add.f32 	%f27, [%rd11+4], %f26;
$L__BB9_12:
	ld.global.u32 	%r14, [%rd8];
	setp.lt.s32 	%p8, %r14, 0;
	@%p8 bra 	$L__BB9_14;
	mul.wide.s32 	%rd57, %r14, 4;
	add.s64 	%rd58, %rd3, %rd57;
	ld.global.u32 	%r51, [%rd58];
	mad.lo.s32 	%r52, %r1, %r14, %r3;
	mul.wide.s32 	%rd59, %r52, 4;
	add.s64 	%rd60, %rd2, %rd59;
	ld.global.f32 	%f28, [%rd60];
	mul.f32 	%f29, %f2, %f28;
	cvt.rn.f32.s32 	%f30, %r51;
	div.rn.f32 	%f31, %f29, %f30;
	atom.global.add.f32 	%f32, [%rd11+4], %f31;
$L__BB9_14:
	ld.global.u32 	%r15, [%rd9];
	setp.lt.s32 	%p9, %r15, 0;
	@%p9 bra 	$L__BB9_16;
	mul.wide.s32 	%rd61, %r15, 4;
	add.s64 	%rd62, %rd3, %rd61;
	ld.global.u32 	%r53, [%rd62];
	mad.lo.s32 	%r54, %r1, %r15, %r3;
	mul.wide.s32 	%rd63, %r54, 4;
	add.s64 	%rd64, %rd2, %rd63;
	ld.global.f32 	%f33, [%rd64];
	mul.f32 	%f34, %f2, %f33;
	cvt.rn.f32.s32 	%f35, %r53;
	div.rn.f32 	%f36, %f34, %f35;
	atom.global.add.f32 	%f37, [%rd11+4], %f36;
$L__BB9_16:
	and.b32  	%r69, %r27, 2147483646;
	add.s32 	%r68, %r68, 2;
	add.s32 	%r67, %r67, 2;
	add.s32 	%r66, %r66, 2;
	shl.b32 	%r55, %r1, 1;
	add.s32 	%r65, %r65, %r55;
	setp.ne.s32 	%p10, %r67, 0;
	@%p10 bra 	$L__BB9_4;
$L__BB9_17:
	and.b32  	%r56, %r27, 1;
	setp.eq.b32 	%p11, %r56, 1;
	not.pred 	%p12, %p11;
	@%p12 bra 	$L__BB9_24;
	mad.lo.s32 	%r57, %r1, %r69, %r3;
	mul.wide.s32 	%rd65, %r57, 4;
	add.s64 	%rd66, %rd4, %rd65;
	ld.global.f32 	%f38, [%rd66];
	ld.global.f32 	%f39, [%rd6];
	mul.f32 	%f3, %f38, %f39;
	add.s32 	%r58, %r69, %r4;
	mul.wide.s32 	%rd67, %r58, 4;
	add.s64 	%rd12, %rd1, %rd67;
	ld.global.u32 	%r22, [%rd7];
	setp.lt.s32 	%p13, %r22, 0;
	@%p13 bra 	$L__BB9_20;
	mul.wide.s32 	%rd68, %r22, 4;
	add.s64 	%rd69, %rd3, %rd68;
	ld.global.u32 	%r59, [%rd69];
	mad.lo.s32 	%r60, %r1, %r22, %r3;
	mul.wide.s32 	%rd70, %r60, 4;
	add.s64 	%rd71, %rd2, %rd70;
	ld.global.f32 	%f40, [%rd71];
	mul.f32 	%f41, %f3, %f40;
	cvt.rn.f32.s32 	%f42, %r59;
	div.rn.f32 	%f43, %f41, %f42;
	atom.global.add.f32 	%f44, [%rd12], %f43;
$L__BB9_20:
	ld.global.u32 	%r23, [%rd8];
	setp.lt.s32 	%p14, %r23, 0;
	@%p14 bra 	$L__BB9_22;
	mul.wide.s32 	%rd72, %r23, 4;
	add.s64 	%rd73, %rd3, %rd72;
	ld.global.u32 	%r61, [%rd73];
	mad.lo.s32 	%r62, %r1, %r23, %r3;
	mul.wide.s32 	%rd74, %r62, 4;
	add.s64 	%rd75, %rd2, %rd74;
	ld.global.f32 	%f45, [%rd75];
	mul.f32 	%f46, %f3, %f45;
	cvt.rn.f32.s32 	%f47, %r61;
	div.rn.f32 	%f48, %f46, %f47;
	atom.global.add.f32 	%f49, [%rd12], %f48;
$L__BB9_22:
	ld.global.u32 	%r24, [%rd9];
	setp.lt.s32 	%p15, %r24, 0;
	@%p15 bra 	$L__BB9_24;
	mul.wide.s32 	%rd76, %r24, 4;
	add.s64 	%rd77, %rd3, %rd76;
	ld.global.u32 	%r63, [%rd77];
	mad.lo.s32 	%r64, %r1, %r24, %r3;
	mul.wide.s32 	%rd78, %r64, 4;
	add.s64 	%rd79, %rd2, %rd78;
	ld.global.f32 	%f50, [%rd79];
	mul.f32 	%f51, %f3, %f50;
	cvt.rn.f32.s32 	%f52, %r63;
	div.rn.f32 	%f53, %f51, %f52;
	atom.global.add.f32 	%f54, [%rd12], %f53;
$L__BB9_24:
	ret;

}


// ===== COMPILED SASS (sm_100) =====

	.target	sm_100

	.elftype	@"ET_EXEC"


//--------------------- .note.nv.tkinfo           --------------------------
	.section	.note.nv.tkinfo,"",@"SHT_NOTE"
	.sectionflags	@"SHF_NOTE_NV_TKINFO"
	.tkinfo
        /*0018*/ 	.word	0x00000002
        /*0030*/ 	.string	""
        /*0030*/ 	.string	"ptxas"
        /*0030*/ 	.string	"Cuda compilation tools, release 13.0, V13.0.88"
        /*0030*/ 	.string	"Build cuda_13.0.r13.0/compiler.36424714_0"
        /*0030*/ 	.string	"-arch sm_100 -m 64 "



//--------------------- .note.nv.cuinfo           --------------------------
	.section	.note.nv.cuinfo,"",@"SHT_NOTE"
	.sectionflags	@"SHF_NOTE_NV_CUINFO"
        /*0018*/ 	.short	0x0002
        /*001a*/ 	.short	0x0064
        /*001c*/ 	.short	0x0082
	.zero		2


//--------------------- .nv.info                  --------------------------
	.section	.nv.info,"",@"SHT_CUDA_INFO"
	.align	4


	//----- nvinfo : EIATTR_REGCOUNT
	.align		4
        /*0000*/ 	.byte	0x04, 0x2f
        /*0002*/ 	.short	(.L_1 - .L_0)
	.align		4
.L_0:
        /*0004*/ 	.word	index@(_Z26facet2facet_conv3d_forwardiiiPKiPKfS2_S2_Pf)
        /*0008*/ 	.word	0x0000001e


	//----- nvinfo : EIATTR_FRAME_SIZE
	.align		4
.L_1:
        /*000c*/ 	.byte	0x04, 0x11
        /*000e*/ 	.short	(.L_3 - .L_2)
	.align		4
.L_2:
        /*0010*/ 	.word	index@($__internal_12_$__cuda_sm3x_div_rn_noftz_f32_slowpath)
        /*0014*/ 	.word	0x00000000


	//----- nvinfo : EIATTR_FRAME_SIZE
	.align		4
.L_3:
        /*0018*/ 	.byte	0x04, 0x11
        /*001a*/ 	.short	(.L_5 - .L_4)
	.align		4
.L_4:
        /*001c*/ 	.word	index@(_Z26facet2facet_conv3d_forwardiiiPKiPKfS2_S2_Pf)
        /*0020*/ 	.word	0x00000000


	//----- nvinfo : EIATTR_REGCOUNT
	.align		4
.L_5:
        /*0024*/ 	.byte	0x04, 0x2f
        /*0026*/ 	.short	(.L_7 - .L_6)
	.align		4
.L_6:
        /*0028*/ 	.word	index@(_Z26facet2facet_input_backwardiiiPKiPKfS2_S2_Pf)
        /*002c*/ 	.word	0x00000025


	//----- nvinfo : EIATTR_FRAME_SIZE
	.align		4
.L_7:
        /*0030*/ 	.byte	0x04, 0x11
        /*0032*/ 	.short	(.L_9 - .L_8)
	.align		4
.L_8:
        /*0034*/ 	.word	index@($__internal_11_$__cuda_sm3x_div_rn_noftz_f32_slowpath)
        /*0038*/ 	.word	0x00000000


	//----- nvinfo : EIATTR_FRAME_SIZE
	.align		4
.L_9:
        /*003c*/ 	.byte	0x04, 0x11
        /*003e*/ 	.short	(.L_11 - .L_10)
	.align		4
.L_10:
        /*0040*/ 	.word	index@(_Z26facet2facet_input_backwardiiiPKiPKfS2_S2_Pf)
        /*0044*/ 	.word	0x00000000


	//----- nvinfo : EIATTR_REGCOUNT
	.align		4
.L_11:
        /*0048*/ 	.byte	0x04, 0x2f
        /*004a*/ 	.short	(.L_13 - .L_12)
	.align		4
.L_12:
        /*004c*/ 	.word	index@(_Z27facet2facet_filter_backwardiiiPKiPKfS2_S2_Pfii)
        /*0050*/ 	.word	0x00000028


	//----- nvinfo : EIATTR_FRAME_SIZE
	.align		4
.L_13:
        /*0054*/ 	.byte	0x04, 0x11
        /*0056*/ 	.short	(.L_15 - .L_14)
	.align		4
.L_14:
        /*0058*/ 	.word	index@($__internal_10_$__cuda_sm3x_div_rn_noftz_f32_slowpath)
        /*005c*/ 	.word	0x00000000


	//----- nvinfo : EIATTR_FRAME_SIZE
	.align		4
.L_15:
        /*0060*/ 	.byte	0x04, 0x11
        /*0062*/ 	.short	(.L_17 - .L_16)
	.align		4
.L_16:
        /*0064*/ 	.word	index@(_Z27facet2facet_filter_backwardiiiPKiPKfS2_S2_Pfii)
        /*0068*/ 	.word	0x00000000


	//----- nvinfo : EIATTR_REGCOUNT
	.align		4
.L_17:
        /*006c*/ 	.byte	0x04, 0x2f
        /*006e*/ 	.short	(.L_19 - .L_18)
	.align		4
.L_18:
        /*0070*/ 	.word	index@(_Z27vertex2facet_conv3d_forwardiiiPKiS0_PKfS2_Pf)
        /*0074*/ 	.word	0x00000024


	//----- nvinfo : EIATTR_FRAME_SIZE
	.align		4
.L_19:
        /*0078*/ 	.byte	0x04, 0x11
        /*007a*/ 	.short	(.L_21 - .L_20)
	.align		4
.L_20:
        /*007c*/ 	.word	index@($__internal_9_$__cuda_sm3x_div_rn_noftz_f32_slowpath)
        /*0080*/ 	.word	0x00000000


	//----- nvinfo : EIATTR_FRAME_SIZE
	.align		4
.L_21:
        /*0084*/ 	.byte	0x04, 0x11
        /*0086*/ 	.short	(.L_23 - .L_22)
	.align		4
.L_22:
        /*0088*/ 	.word	index@($__internal_8_$__cuda_sm20_rcp_rn_f32_slowpath)
        /*008c*/ 	.word	0x00000000


	//----- nvinfo : EIATTR_FRAME_SIZE
	.align		4
.L_23:
        /*0090*/ 	.byte	0x04, 0x11
        /*0092*/ 	.short	(.L_25 - .L_24)
	.align		4
.L_24:
        /*0094*/ 	.word	index@(_Z27vertex2facet_conv3d_forwardiiiPKiS0_PKfS2_Pf)
        /*0098*/ 	.word	0x00000000


	//----- nvinfo : EIATTR_REGCOUNT
	.align		4
.L_25:
        /*009c*/ 	.byte	0x04, 0x2f
        /*009e*/ 	.short	(.L_27 - .L_26)
	.align		4
.L_26:
        /*00a0*/ 	.word	index@(_Z27vertex2facet_input_backwardiiiPKiS0_PKfS2_Pf)
        /*00a4*/ 	.word	0x00000024


	//----- nvinfo : EIATTR_FRAME_SIZE
	.align		4
.L_27:
        /*00a8*/ 	.byte	0x04, 0x11
        /*00aa*/ 	.short	(.L_29 - .L_28)
	.align		4
.L_28:
        /*00ac*/ 	.word	index@($__internal_7_$__cuda_sm3x_div_rn_noftz_f32_slowpath)
        /*00b0*/ 	.word	0x00000000


	//----- nvinfo : EIATTR_FRAME_SIZE
	.align		4
.L_29:
        /*00b4*/ 	.byte	0x04, 0x11
        /*00b6*/ 	.short	(.L_31 - .L_30)
	.align		4
.L_30:
        /*00b8*/ 	.word	index@($__internal_6_$__cuda_sm20_rcp_rn_f32_slowpath)
        /*00bc*/ 	.word	0x00000000


	//----- nvinfo : EIATTR_FRAME_SIZE
	.align		4
.L_31:
        /*00c0*/ 	.byte	0x04, 0x11
        /*00c2*/ 	.short	(.L_33 - .L_32)
	.align		4
.L_32:
        /*00c4*/ 	.word	index@(_Z27vertex2facet_input_backwardiiiPKiS0_PKfS2_Pf)
        /*00c8*/ 	.word	0x00000000


	//----- nvinfo : EIATTR_REGCOUNT
	.align		4
.L_33:
        /*00cc*/ 	.byte	0x04, 0x2f
        /*00ce*/ 	.short	(.L_35 - .L_34)
	.align		4
.L_34:
        /*00d0*/ 	.word	index@(_Z28vertex2facet_filter_backwardiiiPKiS0_PKfS2_Pfii)
        /*00d4*/ 	.word	0x00000020


	//----- nvinfo : EIATTR_FRAME_SIZE
	.align		4
.L_35:
        /*00d8*/ 	.byte	0x04, 0x11
        /*00da*/ 	.short	(.L_37 - .L_36)
	.align		4
.L_36:
        /*00dc*/ 	.word	index@($__internal_5_$__cuda_sm3x_div_rn_noftz_f32_slowpath)
        /*00e0*/ 	.word	0x00000000


	//----- nvinfo : EIATTR_FRAME_SIZE
	.align		4
.L_37:
        /*00e4*/ 	.byte	0x04, 0x11
        /*00e6*/ 	.short	(.L_39 - .L_38)
	.align		4
.L_38:
        /*00e8*/ 	.word	index@($__internal_4_$__cuda_sm20_rcp_rn_f32_slowpath)
        /*00ec*/ 	.word	0x00000000


	//----- nvinfo : EIATTR_FRAME_SIZE
	.align		4
.L_39:
        /*00f0*/ 	.byte	0x04, 0x11
        /*00f2*/ 	.short	(.L_41 - .L_40)
	.align		4
.L_40:
        /*00f4*/ 	.word	index@(_Z28vertex2facet_filter_backwardiiiPKiS0_PKfS2_Pfii)
        /*00f8*/ 	.word	0x00000000


	//----- nvinfo : EIATTR_REGCOUNT
	.align		4
.L_41:
        /*00fc*/ 	.byte	0x04, 0x2f
        /*00fe*/ 	.short	(.L_43 - .L_42)
	.align		4
.L_42:
        /*0100*/ 	.word	index@(_Z27facet2vertex_conv3d_forwardiiiiPKiS0_S0_PKfS2_S2_Pf)
        /*0104*/ 	.word	0x00000020


	//----- nvinfo : EIATTR_FRAME_SIZE
	.align		4
.L_43:
        /*0108*/ 	.byte	0x04, 0x11
        /*010a*/ 	.short	(.L_45 - .L_44)
	.align		4
.L_44:
        /*010c*/ 	.word	index@($__internal_3_$__cuda_sm3x_div_rn_noftz_f32_slowpath)
        /*0110*/ 	.word	0x00000000


	//----- nvinfo : EIATTR_FRAME_SIZE
	.align		4
.L_45:
        /*0114*/ 	.byte	0x04, 0x11
        /*0116*/ 	.short	(.L_47 - .L_46)
	.align		4
.L_46:
        /*0118*/ 	.word	index@(_Z27facet2vertex_conv3d_forwardiiiiPKiS0_S0_PKfS2_S2_Pf)
        /*011c*/ 	.word	0x00000000


	//----- nvinfo : EIATTR_REGCOUNT
	.align		4
.L_47:
        /*0120*/ 	.byte	0x04, 0x2f
        /*0122*/ 	.short	(.L_49 - .L_48)
	.align		4
.L_48:
        /*0124*/ 	.word	index@(_Z27facet2vertex_input_backwardiiiiPKiS0_S0_PKfS2_S2_Pf)
        /*0128*/ 	.word	0x00000020


	//----- nvinfo : EIATTR_FRAME_SIZE
	.align		4
.L_49:
        /*012c*/ 	.byte	0x04, 0x11
        /*012e*/ 	.short	(.L_51 - .L_50)
	.align		4
.L_50:
        /*0130*/ 	.word	index@($__internal_2_$__cuda_sm3x_div_rn_noftz_f32_slowpath)
        /*0134*/ 	.word	0x00000000


	//----- nvinfo : EIATTR_FRAME_SIZE
	.align		4
.L_51:
        /*0138*/ 	.byte	0x04, 0x11
        /*013a*/ 	.short	(.L_53 - .L_52)
	.align		4
.L_52:
        /*013c*/ 	.word	index@(_Z27facet2vertex_input_backwardiiiiPKiS0_S0_PKfS2_S2_Pf)
        /*0140*/ 	.word	0x00000000


	//----- nvinfo : EIATTR_REGCOUNT
	.align		4
.L_53:
        /*0144*/ 	.byte	0x04, 0x2f
        /*0146*/ 	.short	(.L_55 - .L_54)
	.align		4
.L_54:
        /*0148*/ 	.word	index@(_Z28facet2vertex_filter_backwardiiiiPKiS0_S0_PKfS2_S2_Pfii)
        /*014c*/ 	.word	0x00000025


	//----- nvinfo : EIATTR_FRAME_SIZE
	.align		4
.L_55:
        /*0150*/ 	.byte	0x04, 0x11
        /*0152*/ 	.short	(.L_57 - .L_56)
	.align		4
.L_56:
        /*0154*/ 	.word	index@($__internal_1_$__cuda_sm3x_div_rn_noftz_f32_slowpath)
        /*0158*/ 	.word	0x00000000


	//----- nvinfo : EIATTR_FRAME_SIZE
	.align		4
.L_57:
        /*015c*/ 	.byte	0x04, 0x11
        /*015e*/ 	.short	(.L_59 - .L_58)
	.align		4
.L_58:
        /*0160*/ 	.word	index@(_Z28facet2vertex_filter_backwardiiiiPKiS0_S0_PKfS2_S2_Pfii)
        /*0164*/ 	.word	0x00000000


	//----- nvinfo : EIATTR_REGCOUNT
	.align		4
.L_59:
        /*0168*/ 	.byte	0x04, 0x2f
        /*016a*/ 	.short	(.L_61 - .L_60)
	.align		4
.L_60:
        /*016c*/ 	.word	index@(_Z27facet2vertex_coeff_backwardiiiiPKiS0_S0_PKfS2_S2_Pf)
        /*0170*/ 	.word	0x00000026


	//----- nvinfo : EIATTR_FRAME_SIZE
	.align		4
.L_61:
        /*0174*/ 	.byte	0x04, 0x11
        /*0176*/ 	.short	(.L_63 - .L_62)
	.align		4
.L_62:
        /*0178*/ 	.word	index@($__internal_0_$__cuda_sm3x_div_rn_noftz_f32_slowpath)
        /*017c*/ 	.word	0x00000000


	//----- nvinfo : EIATTR_FRAME_SIZE
	.align		4
.L_63:
        /*0180*/ 	.byte	0x04, 0x11
        /*0182*/ 	.short	(.L_65 - .L_64)
	.align		4
.L_64:
        /*0184*/ 	.word	index@(_Z27facet2vertex_coeff_backwardiiiiPKiS0_S0_PKfS2_S2_Pf)
        /*0188*/ 	.word	0x00000000


	//----- nvinfo : EIATTR_MIN_STACK_SIZE
	.align		4
.L_65:
        /*018c*/ 	.byte	0x04, 0x12
        /*018e*/ 	.short	(.L_67 - .L_66)
	.align		4
.L_66:
        /*0190*/ 	.word	index@(_Z27facet2vertex_coeff_backwardiiiiPKiS0_S0_PKfS2_S2_Pf)
        /*0194*/ 	.word	0x00000000


	//----- nvinfo : EIATTR_MIN_STACK_SIZE
	.align		4
.L_67:
        /*0198*/ 	.byte	0x04, 0x12
        /*019a*/ 	.short	(.L_69 - .L_68)
	.align		4
.L_68:
        /*019c*/ 	.word	index@(_Z28facet2vertex_filter_backwardiiiiPKiS0_S0_PKfS2_S2_Pfii)
        /*01a0*/ 	.word	0x00000000


	//----- nvinfo : EIATTR_MIN_STACK_SIZE
	.align		4
.L_69:
        /*01a4*/ 	.byte	0x04, 0x12
        /*01a6*/ 	.short	(.L_71 - .L_70)
	.align		4
.L_70:
        /*01a8*/ 	.word	index@(_Z27facet2vertex_input_backwardiiiiPKiS0_S0_PKfS2_S2_Pf)
        /*01ac*/ 	.word	0x00000000


	//----- nvinfo : EIATTR_MIN_STACK_SIZE
	.align		4
.L_71:
        /*01b0*/ 	.byte	0x04, 0x12
        /*01b2*/ 	.short	(.L_73 - .L_72)
	.align		4
.L_72:
        /*01b4*/ 	.word	index@(_Z27facet2vertex_conv3d_forwardiiiiPKiS0_S0_PKfS2_S2_Pf)
        /*01b8*/ 	.word	0x00000000


	//----- nvinfo : EIATTR_MIN_STACK_SIZE
	.align		4
.L_73:
        /*01bc*/ 	.byte	0x04, 0x12
        /*01be*/ 	.short	(.L_75 - .L_74)
	.align		4
.L_74:
        /*01c0*/ 	.word	index@(_Z28vertex2facet_filter_backwardiiiPKiS0_PKfS2_Pfii)
        /*01c4*/ 	.word	0x00000000


	//----- nvinfo : EIATTR_MIN_STACK_SIZE
	.align		4
.L_75:
        /*01c8*/ 	.byte	0x04, 0x12
        /*01ca*/ 	.short	(.L_77 - .L_76)
	.align		4
.L_76:
        /*01cc*/ 	.word	index@(_Z27vertex2facet_input_backwardiiiPKiS0_PKfS2_Pf)
        /*01d0*/ 	.word	0x00000000


	//----- nvinfo : EIATTR_MIN_STACK_SIZE
	.align		4
.L_77:
        /*01d4*/ 	.byte	0x04, 0x12
        /*01d6*/ 	.short	(.L_79 - .L_78)
	.align		4
.L_78:
        /*01d8*/ 	.word	index@(_Z27vertex2facet_conv3d_forwardiiiPKiS0_PKfS2_Pf)
        /*01dc*/ 	.word	0x00000000


	//----- nvinfo : EIATTR_MIN_STACK_SIZE
	.align		4
.L_79:
        /*01e0*/ 	.byte	0x04, 0x12
        /*01e2*/ 	.short	(.L_81 - .L_80)
	.align		4
.L_80:
        /*01e4*/ 	.word	index@(_Z27facet2facet_filter_backwardiiiPKiPKfS2_S2_Pfii)
        /*01e8*/ 	.word	0x00000000


	//----- nvinfo : EIATTR_MIN_STACK_SIZE
	.align		4
.L_81:
        /*01ec*/ 	.byte	0x04, 0x12
        /*01ee*/ 	.short	(.L_83 - .L_82)
	.align		4
.L_82:
        /*01f0*/ 	.word	index@(_Z26facet2facet_input_backwardiiiPKiPKfS2_S2_Pf)
        /*01f4*/ 	.word	0x00000000


	//----- nvinfo : EIATTR_MIN_STACK_SIZE
	.align		4
.L_83:
        /*01f8*/ 	.byte	0x04, 0x12
        /*01fa*/ 	.short	(.L_85 - .L_84)
	.align		4
.L_84:
        /*01fc*/ 	.word	index@(_Z26facet2facet_conv3d_forwardiiiPKiPKfS2_S2_Pf)
        /*0200*/ 	.word	0x00000000
.L_85:


//--------------------- .nv.compat                --------------------------
	.section	.nv.compat,"",@"SHT_CUDA_COMPAT_INFO"
	.align	4
        /*0000*/ 	.byte	0x02, 0x09, 0x00, 0x00, 0x02, 0x02, 0x01, 0x00, 0x02, 0x05, 0x05, 0x00, 0x03, 0x07, 0x01, 0x01
        /*0010*/ 	.byte	0x02, 0x03, 0x00, 0x00, 0x02, 0x06, 0x01, 0x00, 0x04, 0x0b, 0x08, 0x00, 0x01, 0x00, 0x00, 0x00
        /*0020*/ 	.byte	0x00, 0x00, 0x00, 0x00


//--------------------- .nv.info._Z27facet2vertex_coeff_backwardiiiiPKiS0_S0_PKfS2_S2_Pf --------------------------
	.section	.nv.info._Z27facet2vertex_coeff_backwardiiiiPKiS0_S0_PKfS2_S2_Pf,"",@"SHT_CUDA_INFO"
	.sectionflags	@""
	.align	4


	//----- nvinfo : EIATTR_CUDA_API_VERSION
	.align		4
        /*0000*/ 	.byte	0x04, 0x37
        /*0002*/ 	.short	(.L_87 - .L_86)
.L_86:
        /*0004*/ 	.word	0x00000082


	//----- nvinfo : EIATTR_KPARAM_INFO
	.align		4
.L_87:
        /*0008*/ 	.byte	0x04, 0x17
        /*000a*/ 	.short	(.L_89 - .L_88)
.L_88:
        /*000c*/ 	.word	0x00000000
        /*0010*/ 	.short	0x000a
        /*0012*/ 	.short	0x0040
        /*0014*/ 	.byte	0x00, 0xf5, 0x21, 0x00


	//----- nvinfo : EIATTR_KPARAM_INFO
	.align		4
.L_89:
        /*0018*/ 	.byte	0x04, 0x17
        /*001a*/ 	.short	(.L_91 - .L_90)
.L_90:
        /*001c*/ 	.word	0x00000000
        /*0020*/ 	.short	0x0009
        /*0022*/ 	.short	0x0038
        /*0024*/ 	.byte	0x00, 0xf5, 0x21, 0x00


	//----- nvinfo : EIATTR_KPARAM_INFO
	.align		4
.L_91:
        /*0028*/ 	.byte	0x04, 0x17
        /*002a*/ 	.short	(.L_93 - .L_92)
.L_92:
        /*002c*/ 	.word	0x00000000
        /*0030*/ 	.short	0x0008
        /*0032*/ 	.short	0x0030
        /*0034*/ 	.byte	0x00, 0xf5, 0x21, 0x00


	//----- nvinfo : EIATTR_KPARAM_INFO
	.align		4
.L_93:
        /*0038*/ 	.byte	0x04, 0x17
        /*003a*/ 	.short	(.L_95 - .L_94)
.L_94:
        /*003c*/ 	.word	0x00000000
        /*0040*/ 	.short	0x0007
        /*0042*/ 	.short	0x0028
        /*0044*/ 	.byte	0x00, 0xf5, 0x21, 0x00


	//----- nvinfo : EIATTR_KPARAM_INFO
	.align		4
.L_95:
        /*0048*/ 	.byte	0x04, 0x17
        /*004a*/ 	.short	(.L_97 - .L_96)
.L_96:
        /*004c*/ 	.word	0x00000000
        /*0050*/ 	.short	0x0006
        /*0052*/ 	.short	0x0020
        /*0054*/ 	.byte	0x00, 0xf5, 0x21, 0x00


	//----- nvinfo : EIATTR_KPARAM_INFO
	.align		4
.L_97:
        /*0058*/ 	.byte	0x04, 0x17
        /*005a*/ 	.short	(.L_99 - .L_98)
.L_98:
        /*005c*/ 	.word	0x00000000
        /*0060*/ 	.short	0x0005
        /*0062*/ 	.short	0x0018
        /*0064*/ 	.byte	0x00, 0xf5, 0x21, 0x00


	//----- nvinfo : EIATTR_KPARAM_INFO
	.align		4
.L_99:
        /*0068*/ 	.byte	0x04, 0x17
        /*006a*/ 	.short	(.L_101 - .L_100)
.L_100:
        /*006c*/ 	.word	0x00000000
        /*0070*/ 	.short	0x0004
        /*0072*/ 	.short	0x0010
        /*0074*/ 	.byte	0x00, 0xf5, 0x21, 0x00


	//----- nvinfo : EIATTR_KPARAM_INFO
	.align		4
.L_101:
        /*0078*/ 	.byte	0x04, 0x17
        /*007a*/ 	.short	(.L_103 - .L_102)
.L_102:
        /*007c*/ 	.word	0x00000000
        /*0080*/ 	.short	0x0003
        /*0082*/ 	.short	0x000c
        /*0084*/ 	.byte	0x00, 0xf0, 0x11, 0x00


	//----- nvinfo : EIATTR_KPARAM_INFO
	.align		4
.L_103:
        /*0088*/ 	.byte	0x04, 0x17
        /*008a*/ 	.short	(.L_105 - .L_104)
.L_104:
        /*008c*/ 	.word	0x00000000
        /*0090*/ 	.short	0x0002
        /*0092*/ 	.short	0x0008
        /*0094*/ 	.byte	0x00, 0xf0, 0x11, 0x00


	//----- nvinfo : EIATTR_KPARAM_INFO
	.align		4
.L_105:
        /*0098*/ 	.byte	0x04, 0x17
        /*009a*/ 	.short	(.L_107 - .L_106)
.L_106:
        /*009c*/ 	.word	0x00000000
        /*00a0*/ 	.short	0x0001
        /*00a2*/ 	.short	0x0004
        /*00a4*/ 	.byte	0x00, 0xf0, 0x11, 0x00


	//----- nvinfo : EIATTR_KPARAM_INFO
	.align		4
.L_107:
        /*00a8*/ 	.byte	0x04, 0x17
        /*00aa*/ 	.short	(.L_109 - .L_108)
.L_108:
        /*00ac*/ 	.word	0x00000000
        /*00b0*/ 	.short	0x0000
        /*00b2*/ 	.short	0x0000
        /*00b4*/ 	.byte	0x00, 0xf0, 0x11, 0x00


	//----- nvinfo : EIATTR_SPARSE_MMA_MASK
	.align		4
.L_109:
        /*00b8*/ 	.byte	0x03, 0x50
        /*00ba*/ 	.short	0x0000


	//----- nvinfo : EIATTR_MAXREG_COUNT
	.align		4
        /*00bc*/ 	.byte	0x03, 0x1b
        /*00be*/ 	.short	0x00ff


	//----- nvinfo : EIATTR_MERCURY_ISA_VERSION
	.align		4
        /*00c0*/ 	.byte	0x03, 0x5f
        /*00c2*/ 	.short	0x0101


	//----- nvinfo : EIATTR_VRC_CTA_INIT_COUNT
	.align		4
        /*00c4*/ 	.byte	0x02, 0x4a
	.zero		1
	.zero		1


	//----- nvinfo : EIATTR_EXIT_INSTR_OFFSETS
	.align		4
        /*00c8*/ 	.byte	0x04, 0x1c
        /*00ca*/ 	.short	(.L_111 - .L_110)


	//   ....[0]....
.L_110:
        /*00cc*/ 	.word	0x00000220


	//   ....[1]....
        /*00d0*/ 	.word	0x00000260


	//   ....[2]....
        /*00d4*/ 	.word	0x00001140


	//   ....[3]....
        /*00d8*/ 	.word	0x000015a0


	//   ....[4]....
        /*00dc*/ 	.word	0x00001730


	//----- nvinfo : EIATTR_CRS_STACK_SIZE
	.align		4
.L_111:
        /*00e0*/ 	.byte	0x04, 0x1e
        /*00e2*/ 	.short	(.L_113 - .L_112)
.L_112:
        /*00e4*/ 	.word	0x00000000


	//----- nvinfo : EIATTR_CBANK_PARAM_SIZE
	.align		4
.L_113:
        /*00e8*/ 	.byte	0x03, 0x19
        /*00ea*/ 	.short	0x0048


	//----- nvinfo : EIATTR_PARAM_CBANK
	.align		4
        /*00ec*/ 	.byte	0x04, 0x0a
        /*00ee*/ 	.short	(.L_115 - .L_114)
	.align		4
.L_114:
        /*00f0*/ 	.word	index@(.nv.constant0._Z27facet2vertex_coeff_backwardiiiiPKiS0_S0_PKfS2_S2_Pf)
        /*00f4*/ 	.short	0x0380
        /*00f6*/ 	.short	0x0048


	//----- nvinfo : EIATTR_SW_WAR
	.align		4
.L_115:
        /*00f8*/ 	.byte	0x04, 0x36
        /*00fa*/ 	.short	(.L_117 - .L_116)
.L_116:
        /*00fc*/ 	.word	0x00000008
.L_117:


//--------------------- .nv.info._Z28facet2vertex_filter_backwardiiiiPKiS0_S0_PKfS2_S2_Pfii --------------------------
	.section	.nv.info._Z28facet2vertex_filter_backwardiiiiPKiS0_S0_PKfS2_S2_Pfii,"",@"SHT_CUDA_INFO"
	.sectionflags	@""
	.align	4


	//----- nvinfo : EIATTR_CUDA_API_VERSION
	.align		4
        /*0000*/ 	.byte	0x04, 0x37
        /*0002*/ 	.short	(.L_119 - .L_118)
.L_118:
        /*0004*/ 	.word	0x00000082


	//----- nvinfo : EIATTR_KPARAM_INFO
	.align		4
.L_119:
        /*0008*/ 	.byte	0x04, 0x17
        /*000a*/ 	.short	(.L_121 - .L_120)
.L_120:
        /*000c*/ 	.word	0x00000000
        /*0010*/ 	.short	0x000c
        /*0012*/ 	.short	0x004c
        /*0014*/ 	.byte	0x00, 0xf0, 0x11, 0x00


	//----- nvinfo : EIATTR_KPARAM_INFO
	.align		4
.L_121:
        /*0018*/ 	.byte	0x04, 0x17
        /*001a*/ 	.short	(.L_123 - .L_122)
.L_122:
        /*001c*/ 	.word	0x00000000
        /*0020*/ 	.short	0x000b
        /*0022*/ 	.short	0x0048
        /*0024*/ 	.byte	0x00, 0xf0, 0x11, 0x00


	//----- nvinfo : EIATTR_KPARAM_INFO
	.align		4
.L_123:
        /*0028*/ 	.byte	0x04, 0x17
        /*002a*/ 	.short	(.L_125 - .L_124)
.L_124:
        /*002c*/ 	.word	0x00000000
        /*0030*/ 	.short	0x000a
        /*0032*/ 	.short	0x0040
        /*0034*/ 	.byte	0x00, 0xf5, 0x21, 0x00


	//----- nvinfo : EIATTR_KPARAM_INFO
	.align		4
.L_125:
        /*0038*/ 	.byte	0x04, 0x17
        /*003a*/ 	.short	(.L_127 - .L_126)
.L_126:
        /*003c*/ 	.word	0x00000000
        /*0040*/ 	.short	0x0009
        /*0042*/ 	.short	0x0038
        /*0044*/ 	.byte	0x00, 0xf5, 0x21, 0x00


	//----- nvinfo : EIATTR_KPARAM_INFO
	.align		4
.L_127:
        /*0048*/ 	.byte	0x04, 0x17
        /*004a*/ 	.short	(.L_129 - .L_128)
.L_128:
        /*004c*/ 	.word	0x00000000
        /*0050*/ 	.short	0x0008
        /*0052*/ 	.short	0x0030
        /*0054*/ 	.byte	0x00, 0xf5, 0x21, 0x00


	//----- nvinfo : EIATTR_KPARAM_INFO
	.align		4
.L_129:
        /*0058*/ 	.byte	0x04, 0x17
        /*005a*/ 	.short	(.L_131 - .L_130)
.L_130:
        /*005c*/ 	.word	0x00000000
        /*0060*/ 	.short	0x0007
        /*0062*/ 	.short	0x0028
        /*0064*/ 	.byte	0x00, 0xf5, 0x21, 0x00


	//----- nvinfo : EIATTR_KPARAM_INFO
	.align		4
.L_131:
        /*0068*/ 	.byte	0x04, 0x17
        /*006a*/ 	.short	(.L_133 - .L_132)
.L_132:
        /*006c*/ 	.word	0x00000000
        /*0070*/ 	.short	0x0006
        /*0072*/ 	.short	0x0020
        /*0074*/ 	.byte	0x00, 0xf5, 0x21, 0x00


	//----- nvinfo : EIATTR_KPARAM_INFO
	.align		4
.L_133:
        /*0078*/ 	.byte	0x04, 0x17
        /*007a*/ 	.short	(.L_135 - .L_134)
.L_134:
        /*007c*/ 	.word	0x00000000
        /*0080*/ 	.short	0x0005
        /*0082*/ 	.short	0x0018
        /*0084*/ 	.byte	0x00, 0xf5, 0x21, 0x00


	//----- nvinfo : EIATTR_KPARAM_INFO
	.align		4
.L_135:
        /*0088*/ 	.byte	0x04, 0x17
        /*008a*/ 	.short	(.L_137 - .L_136)
.L_136:
        /*008c*/ 	.word	0x00000000
        /*0090*/ 	.short	0x0004
        /*0092*/ 	.short	0x0010
        /*0094*/ 	.byte	0x00, 0xf5, 0x21, 0x00


	//----- nvinfo : EIATTR_KPARAM_INFO
	.align		4
.L_137:
        /*0098*/ 	.byte	0x04, 0x17
        /*009a*/ 	.short	(.L_139 - .L_138)
.L_138:
        /*009c*/ 	.word	0x00000000
        /*00a0*/ 	.short	0x0003
        /*00a2*/ 	.short	0x000c
        /*00a4*/ 	.byte	0x00, 0xf0, 0x11, 0x00


	//----- nvinfo : EIATTR_KPARAM_INFO
	.align		4
.L_139:
        /*00a8*/ 	.byte	0x04, 0x17
        /*00aa*/ 	.short	(.L_141 - .L_140)
.L_140:
        /*00ac*/ 	.word	0x00000000
        /*00b0*/ 	.short	0x0002
        /*00b2*/ 	.short	0x0008
        /*00b4*/ 	.byte	0x00, 0xf0, 0x11, 0x00


	//----- nvinfo : EIATTR_KPARAM_INFO
	.align		4
.L_141:
        /*00b8*/ 	.byte	0x04, 0x17
        /*00ba*/ 	.short	(.L_143 - .L_142)
.L_142:
        /*00bc*/ 	.word	0x00000000
        /*00c0*/ 	.short	0x0001
        /*00c2*/ 	.short	0x0004
        /*00c4*/ 	.byte	0x00, 0xf0, 0x11, 0x00


	//----- nvinfo : EIATTR_KPARAM_INFO
	.align		4
.L_143:
        /*00c8*/ 	.byte	0x04, 0x17
        /*00ca*/ 	.short	(.L_145 - .L_144)
.L_144:
        /*00cc*/ 	.word	0x00000000
        /*00d0*/ 	.short	0x0000
        /*00d2*/ 	.short	0x0000
        /*00d4*/ 	.byte	0x00, 0xf0, 0x11, 0x00


	//----- nvinfo : EIATTR_SPARSE_MMA_MASK
	.align		4
.L_145:
        /*00d8*/ 	.byte	0x03, 0x50
        /*00da*/ 	.short	0x0000


	//----- nvinfo : EIATTR_MAXREG_COUNT
	.align		4
        /*00dc*/ 	.byte	0x03, 0x1b
        /*00de*/ 	.short	0x00ff


	//----- nvinfo : EIATTR_NUM_BARRIERS
	.align		4
        /*00e0*/ 	.byte	0x02, 0x4c
        /*00e2*/ 	.byte	0x01
	.zero		1


	//----- nvinfo : EIATTR_MERCURY_ISA_VERSION
	.align		4
        /*00e4*/ 	.byte	0x03, 0x5f
        /*00e6*/ 	.short	0x0101


	//----- nvinfo : EIATTR_VRC_CTA_INIT_COUNT
	.align		4
        /*00e8*/ 	.byte	0x02, 0x4a
	.zero		1
	.zero		1


	//----- nvinfo : EIATTR_EXIT_INSTR_OFFSETS
	.align		4
        /*00ec*/ 	.byte	0x04, 0x1c
        /*00ee*/ 	.short	(.L_147 - .L_146)


	//   ....[0]....
.L_146:
        /*00f0*/ 	.word	0x00001c10


	//   ....[1]....
        /*00f4*/ 	.word	0x00001cf0


	//----- nvinfo : EIATTR_CRS_STACK_SIZE
	.align		4
.L_147:
        /*00f8*/ 	.byte	0x04, 0x1e
        /*00fa*/ 	.short	(.L_149 - .L_148)
.L_148:
        /*00fc*/ 	.word	0x00000000


	//----- nvinfo : EIATTR_CBANK_PARAM_SIZE
	.align		4
.L_149:
        /*0100*/ 	.byte	0x03, 0x19
        /*0102*/ 	.short	0x0050


	//----- nvinfo : EIATTR_PARAM_CBANK
	.align		4
        /*0104*/ 	.byte	0x04, 0x0a
        /*0106*/ 	.short	(.L_151 - .L_150)
	.align		4
.L_150:
        /*0108*/ 	.word	index@(.nv.constant0._Z28facet2vertex_filter_backwardiiiiPKiS0_S0_PKfS2_S2_Pfii)
        /*010c*/ 	.short	0x0380
        /*010e*/ 	.short	0x0050


	//----- nvinfo : EIATTR_SW_WAR
	.align		4
.L_151:
        /*0110*/ 	.byte	0x04, 0x36
        /*0112*/ 	.short	(.L_153 - .L_152)
.L_152:
        /*0114*/ 	.word	0x00000008
.L_153:


//--------------------- .nv.info._Z27facet2vertex_input_backwardiiiiPKiS0_S0_PKfS2_S2_Pf --------------------------
	.section	.nv.info._Z27facet2vertex_input_backwardiiiiPKiS0_S0_PKfS2_S2_Pf,"",@"SHT_CUDA_INFO"
	.sectionflags	@""
	.align	4


	//----- nvinfo : EIATTR_CUDA_API_VERSION
	.align		4
        /*0000*/ 	.byte	0x04, 0x37
        /*0002*/ 	.short	(.L_155 - .L_154)
.L_154:
        /*0004*/ 	.word	0x00000082


	//----- nvinfo : EIATTR_KPARAM_INFO
	.align		4
.L_155:
        /*0008*/ 	.byte	0x04, 0x17
        /*000a*/ 	.short	(.L_157 - .L_156)
.L_156:
        /*000c*/ 	.word	0x00000000
        /*0010*/ 	.short	0x000a
        /*0012*/ 	.short	0x0040
        /*0014*/ 	.byte	0x00, 0xf5, 0x21, 0x00


	//----- nvinfo : EIATTR_KPARAM_INFO
	.align		4
.L_157:
        /*0018*/ 	.byte	0x04, 0x17
        /*001a*/ 	.short	(.L_159 - .L_158)
.L_158:
        /*001c*/ 	.word	0x00000000
        /*0020*/ 	.short	0x0009
        /*0022*/ 	.short	0x0038
        /*0024*/ 	.byte	0x00, 0xf5, 0x21, 0x00


	//----- nvinfo : EIATTR_KPARAM_INFO
	.align		4
.L_159:
        /*0028*/ 	.byte	0x04, 0x17
        /*002a*/ 	.short	(.L_161 - .L_160)
.L_160:
        /*002c*/ 	.word	0x00000000
        /*0030*/ 	.short	0x0008
        /*0032*/ 	.short	0x0030
        /*0034*/ 	.byte	0x00, 0xf5, 0x21, 0x00


	//----- nvinfo : EIATTR_KPARAM_INFO
	.align		4
.L_161:
        /*0038*/ 	.byte	0x04, 0x17
        /*003a*/ 	.short	(.L_163 - .L_162)
.L_162:
        /*003c*/ 	.word	0x00000000
        /*0040*/ 	.short	0x0007
        /*0042*/ 	.short	0x0028
        /*0044*/ 	.byte	0x00, 0xf5, 0x21, 0x00


	//----- nvinfo : EIATTR_KPARAM_INFO
	.align		4
.L_163:
        /*0048*/ 	.byte	0x04, 0x17
        /*004a*/ 	.short	(.L_165 - .L_164)
.L_164:
        /*004c*/ 	.word	0x00000000
        /*0050*/ 	.short	0x0006
        /*0052*/ 	.short	0x0020
        /*0054*/ 	.byte	0x00, 0xf5, 0x21, 0x00


	//----- nvinfo : EIATTR_KPARAM_INFO
	.align		4
.L_165:
        /*0058*/ 	.byte	0x04, 0x17
        /*005a*/ 	.short	(.L_167 - .L_166)
.L_166:
        /*005c*/ 	.word	0x00000000
        /*0060*/ 	.short	0x0005
        /*0062*/ 	.short	0x0018
        /*0064*/ 	.byte	0x00, 0xf5, 0x21, 0x00


	//----- nvinfo : EIATTR_KPARAM_INFO
	.align		4
.L_167:
        /*0068*/ 	.byte	0x04, 0x17
        /*006a*/ 	.short	(.L_169 - .L_168)
.L_168:
        /*006c*/ 	.word	0x00000000
        /*0070*/ 	.short	0x0004
        /*0072*/ 	.short	0x0010
        /*0074*/ 	.byte	0x00, 0xf5, 0x21, 0x00


	//----- nvinfo : EIATTR_KPARAM_INFO
	.align		4
.L_169:
        /*0078*/ 	.byte	0x04, 0x17
        /*007a*/ 	.short	(.L_171 - .L_170)
.L_170:
        /*007c*/ 	.word	0x00000000
        /*0080*/ 	.short	0x0003
        /*0082*/ 	.short	0x000c
        /*0084*/ 	.byte	0x00, 0xf0, 0x11, 0x00


	//----- nvinfo : EIATTR_KPARAM_INFO
	.align		4
.L_171:
        /*0088*/ 	.byte	0x04, 0x17
        /*008a*/ 	.short	(.L_173 - .L_172)
.L_172:
        /*008c*/ 	.word	0x00000000
        /*0090*/ 	.short	0x0002
        /*0092*/ 	.short	0x0008
        /*0094*/ 	.byte	0x00, 0xf0, 0x11, 0x00


	//----- nvinfo : EIATTR_KPARAM_INFO
	.align		4
.L_173:
        /*0098*/ 	.byte	0x04, 0x17
        /*009a*/ 	.short	(.L_175 - .L_174)
.L_174:
        /*009c*/ 	.word	0x00000000
        /*00a0*/ 	.short	0x0001
        /*00a2*/ 	.short	0x0004
        /*00a4*/ 	.byte	0x00, 0xf0, 0x11, 0x00


	//----- nvinfo : EIATTR_KPARAM_INFO
	.align		4
.L_175:
        /*00a8*/ 	.byte	0x04, 0x17
        /*00aa*/ 	.short	(.L_177 - .L_176)
.L_176:
        /*00ac*/ 	.word	0x00000000
        /*00b0*/ 	.short	0x0000
        /*00b2*/ 	.short	0x0000
        /*00b4*/ 	.byte	0x00, 0xf0, 0x11, 0x00


	//----- nvinfo : EIATTR_SPARSE_MMA_MASK
	.align		4
.L_177:
        /*00b8*/ 	.byte	0x03, 0x50
        /*00ba*/ 	.short	0x0000


	//----- nvinfo : EIATTR_MAXREG_COUNT
	.align		4
        /*00bc*/ 	.byte	0x03, 0x1b
        /*00be*/ 	.short	0x00ff


	//----- nvinfo : EIATTR_MERCURY_ISA_VERSION
	.align		4
        /*00c0*/ 	.byte	0x03, 0x5f
        /*00c2*/ 	.short	0x0101


	//----- nvinfo : EIATTR_VRC_CTA_INIT_COUNT
	.align		4
        /*00c4*/ 	.byte	0x02, 0x4a
	.zero		1
	.zero		1


	//----- nvinfo : EIATTR_EXIT_INSTR_OFFSETS
	.align		4
        /*00c8*/ 	.byte	0x04, 0x1c
        /*00ca*/ 	.short	(.L_179 - .L_178)


	//   ....[0]....
.L_178:
        /*00cc*/ 	.word	0x00000220


	//   ....[1]....
        /*00d0*/ 	.word	0x00000f40


	//   ....[2]....
        /*00d4*/ 	.word	0x000010c0


	//----- nvinfo : EIATTR_CRS_STACK_SIZE
	.align		4
.L_179:
        /*00d8*/ 	.byte	0x04, 0x1e
        /*00da*/ 	.short	(.L_181 - .L_180)
.L_180:
        /*00dc*/ 	.word	0x00000000


	//----- nvinfo : EIATTR_CBANK_PARAM_SIZE
	.align		4
.L_181:
        /*00e0*/ 	.byte	0x03, 0x19
        /*00e2*/ 	.short	0x0048


	//----- nvinfo : EIATTR_PARAM_CBANK
	.align		4
        /*00e4*/ 	.byte	0x04, 0x0a
        /*00e6*/ 	.short	(.L_183 - .L_182)
	.align		4
.L_182:
        /*00e8*/ 	.word	index@(.nv.constant0._Z27facet2vertex_input_backwardiiiiPKiS0_S0_PKfS2_S2_Pf)
        /*00ec*/ 	.short	0x0380
        /*00ee*/ 	.short	0x0048


	//----- nvinfo : EIATTR_SW_WAR
	.align		4
.L_183:
        /*00f0*/ 	.byte	0x04, 0x36
        /*00f2*/ 	.short	(.L_185 - .L_184)
.L_184:
        /*00f4*/ 	.word	0x00000008
.L_185:


//--------------------- .nv.info._Z27facet2vertex_conv3d_forwardiiiiPKiS0_S0_PKfS2_S2_Pf --------------------------
	.section	.nv.info._Z27facet2vertex_conv3d_forwardiiiiPKiS0_S0_PKfS2_S2_Pf,"",@"SHT_CUDA_INFO"
	.sectionflags	@""
	.align	4


	//----- nvinfo : EIATTR_CUDA_API_VERSION
	.align		4
        /*0000*/ 	.byte	0x04, 0x37
        /*0002*/ 	.short	(.L_187 - .L_186)
.L_186:
        /*0004*/ 	.word	0x00000082


	//----- nvinfo : EIATTR_KPARAM_INFO
	.align		4
.L_187:
        /*0008*/ 	.byte	0x04, 0x17
        /*000a*/ 	.short	(.L_189 - .L_188)
.L_188:
        /*000c*/ 	.word	0x00000000
        /*0010*/ 	.short	0x000a
        /*0012*/ 	.short	0x0040
        /*0014*/ 	.byte	0x00, 0xf5, 0x21, 0x00


	//----- nvinfo : EIATTR_KPARAM_INFO
	.align		4
.L_189:
        /*0018*/ 	.byte	0x04, 0x17
        /*001a*/ 	.short	(.L_191 - .L_190)
.L_190:
        /*001c*/ 	.word	0x00000000
        /*0020*/ 	.short	0x0009
        /*0022*/ 	.short	0x0038
        /*0024*/ 	.byte	0x00, 0xf5, 0x21, 0x00


	//----- nvinfo : EIATTR_KPARAM_INFO
	.align		4
.L_191:
        /*0028*/ 	.byte	0x04, 0x17
        /*002a*/ 	.short	(.L_193 - .L_192)
.L_192:
        /*002c*/ 	.word	0x00000000
        /*0030*/ 	.short	0x0008
        /*0032*/ 	.short	0x0030
        /*0034*/ 	.byte	0x00, 0xf5, 0x21, 0x00


	//----- nvinfo : EIATTR_KPARAM_INFO
	.align		4
.L_193:
        /*0038*/ 	.byte	0x04, 0x17
        /*003a*/ 	.short	(.L_195 - .L_194)
.L_194:
        /*003c*/ 	.word	0x00000000
        /*0040*/ 	.short	0x0007
        /*0042*/ 	.short	0x0028
        /*0044*/ 	.byte	0x00, 0xf5, 0x21, 0x00


	//----- nvinfo : EIATTR_KPARAM_INFO
	.align		4
.L_195:
        /*0048*/ 	.byte	0x04, 0x17
        /*004a*/ 	.short	(.L_197 - .L_196)
.L_196:
        /*004c*/ 	.word	0x00000000
        /*0050*/ 	.short	0x0006
        /*0052*/ 	.short	0x0020
        /*0054*/ 	.byte	0x00, 0xf5, 0x21, 0x00


	//----- nvinfo : EIATTR_KPARAM_INFO
	.align		4
.L_197:
        /*0058*/ 	.byte	0x04, 0x17
        /*005a*/ 	.short	(.L_199 - .L_198)
.L_198:
        /*005c*/ 	.word	0x00000000
        /*0060*/ 	.short	0x0005
        /*0062*/ 	.short	0x0018
        /*0064*/ 	.byte	0x00, 0xf5, 0x21, 0x00


	//----- nvinfo : EIATTR_KPARAM_INFO
	.align		4
.L_199:
        /*0068*/ 	.byte	0x04, 0x17
        /*006a*/ 	.short	(.L_201 - .L_200)
.L_200:
        /*006c*/ 	.word	0x00000000
        /*0070*/ 	.short	0x0004
        /*0072*/ 	.short	0x0010
        /*0074*/ 	.byte	0x00, 0xf5, 0x21, 0x00


	//----- nvinfo : EIATTR_KPARAM_INFO
	.align		4
.L_201:
        /*0078*/ 	.byte	0x04, 0x17
        /*007a*/ 	.short	(.L_203 - .L_202)
.L_202:
        /*007c*/ 	.word	0x00000000
        /*0080*/ 	.short	0x0003
        /*0082*/ 	.short	0x000c
        /*0084*/ 	.byte	0x00, 0xf0, 0x11, 0x00


	//----- nvinfo : EIATTR_KPARAM_INFO
	.align		4
.L_203:
        /*0088*/ 	.byte	0x04, 0x17
        /*008a*/ 	.short	(.L_205 - .L_204)
.L_204:
        /*008c*/ 	.word	0x00000000
        /*0090*/ 	.short	0x0002
        /*0092*/ 	.short	0x0008
        /*0094*/ 	.byte	0x00, 0xf0, 0x11, 0x00


	//----- nvinfo : EIATTR_KPARAM_INFO
	.align		4
.L_205:
        /*0098*/ 	.byte	0x04, 0x17
        /*009a*/ 	.short	(.L_207 - .L_206)
.L_206:
        /*009c*/ 	.word	0x00000000
        /*00a0*/ 	.short	0x0001
        /*00a2*/ 	.short	0x0004
        /*00a4*/ 	.byte	0x00, 0xf0, 0x11, 0x00


	//----- nvinfo : EIATTR_KPARAM_INFO
	.align		4
.L_207:
        /*00a8*/ 	.byte	0x04, 0x17
        /*00aa*/ 	.short	(.L_209 - .L_208)
.L_208:
        /*00ac*/ 	.word	0x00000000
        /*00b0*/ 	.short	0x0000
        /*00b2*/ 	.short	0x0000
        /*00b4*/ 	.byte	0x00, 0xf0, 0x11, 0x00


	//----- nvinfo : EIATTR_SPARSE_MMA_MASK
	.align		4
.L_209:
        /*00b8*/ 	.byte	0x03, 0x50
        /*00ba*/ 	.short	0x0000


	//----- nvinfo : EIATTR_MAXREG_COUNT
	.align		4
        /*00bc*/ 	.byte	0x03, 0x1b
        /*00be*/ 	.short	0x00ff


	//----- nvinfo : EIATTR_MERCURY_ISA_VERSION
	.align		4
        /*00c0*/ 	.byte	0x03, 0x5f
        /*00c2*/ 	.short	0x0101


	//----- nvinfo : EIATTR_VRC_CTA_INIT_COUNT
	.align		4
        /*00c4*/ 	.byte	0x02, 0x4a
	.zero		1
	.zero		1


	//----- nvinfo : EIATTR_EXIT_INSTR_OFFSETS
	.align		4
        /*00c8*/ 	.byte	0x04, 0x1c
        /*00ca*/ 	.short	(.L_211 - .L_210)


	//   ....[0]....
.L_210:
        /*00cc*/ 	.word	0x00000220


	//   ....[1]....
        /*00d0*/ 	.word	0x00000f40


	//   ....[2]....
        /*00d4*/ 	.word	0x000010b0


	//----- nvinfo : EIATTR_CRS_STACK_SIZE
	.align		4
.L_211:
        /*00d8*/ 	.byte	0x04, 0x1e
        /*00da*/ 	.short	(.L_213 - .L_212)
.L_212:
        /*00dc*/ 	.word	0x00000000


	//----- nvinfo : EIATTR_CBANK_PARAM_SIZE
	.align		4
.L_213:
        /*00e0*/ 	.byte	0x03, 0x19
        /*00e2*/ 	.short	0x0048


	//----- nvinfo : EIATTR_PARAM_CBANK
	.align		4
        /*00e4*/ 	.byte	0x04, 0x0a
        /*00e6*/ 	.short	(.L_215 - .L_214)
	.align		4
.L_214:
        /*00e8*/ 	.word	index@(.nv.constant0._Z27facet2vertex_conv3d_forwardiiiiPKiS0_S0_PKfS2_S2_Pf)
        /*00ec*/ 	.short	0x0380
        /*00ee*/ 	.short	0x0048


	//----- nvinfo : EIATTR_SW_WAR
	.align		4
.L_215:
        /*00f0*/ 	.byte	0x04, 0x36
        /*00f2*/ 	.short	(.L_217 - .L_216)
.L_216:
        /*00f4*/ 	.word	0x00000008
.L_217:


//--------------------- .nv.info._Z28vertex2facet_filter_backwardiiiPKiS0_PKfS2_Pfii --------------------------
	.section	.nv.info._Z28vertex2facet_filter_backwardiiiPKiS0_PKfS2_Pfii,"",@"SHT_CUDA_INFO"
	.sectionflags	@""
	.align	4


	//----- nvinfo : EIATTR_CUDA_API_VERSION
	.align		4
        /*0000*/ 	.byte	0x04, 0x37
        /*0002*/ 	.short	(.L_219 - .L_218)
.L_218:
        /*0004*/ 	.word	0x00000082


	//----- nvinfo : EIATTR_KPARAM_INFO
	.align		4
.L_219:
        /*0008*/ 	.byte	0x04, 0x17
        /*000a*/ 	.short	(.L_221 - .L_220)
.L_220:
        /*000c*/ 	.word	0x00000000
        /*0010*/ 	.short	0x0009
        /*0012*/ 	.short	0x003c
        /*0014*/ 	.byte	0x00, 0xf0, 0x11, 0x00


	//----- nvinfo : EIATTR_KPARAM_INFO
	.align		4
.L_221:
        /*0018*/ 	.byte	0x04, 0x17
        /*001a*/ 	.short	(.L_223 - .L_222)
.L_222:
        /*001c*/ 	.word	0x00000000
        /*0020*/ 	.short	0x0008
        /*0022*/ 	.short	0x0038
        /*0024*/ 	.byte	0x00, 0xf0, 0x11, 0x00


	//----- nvinfo : EIATTR_KPARAM_INFO
	.align		4
.L_223:
        /*0028*/ 	.byte	0x04, 0x17
        /*002a*/ 	.short	(.L_225 - .L_224)
.L_224:
        /*002c*/ 	.word	0x00000000
        /*0030*/ 	.short	0x0007
        /*0032*/ 	.short	0x0030
        /*0034*/ 	.byte	0x00, 0xf5, 0x21, 0x00


	//----- nvinfo : EIATTR_KPARAM_INFO
	.align		4
.L_225:
        /*0038*/ 	.byte	0x04, 0x17
        /*003a*/ 	.short	(.L_227 - .L_226)
.L_226:
        /*003c*/ 	.word	0x00000000
        /*0040*/ 	.short	0x0006
        /*0042*/ 	.short	0x0028
        /*0044*/ 	.byte	0x00, 0xf5, 0x21, 0x00


	//----- nvinfo : EIATTR_KPARAM_INFO
	.align		4
.L_227:
        /*0048*/ 	.byte	0x04, 0x17
        /*004a*/ 	.short	(.L_229 - .L_228)
.L_228:
        /*004c*/ 	.word	0x00000000
        /*0050*/ 	.short	0x0005
        /*0052*/ 	.short	0x0020
        /*0054*/ 	.byte	0x00, 0xf5, 0x21, 0x00


	//----- nvinfo : EIATTR_KPARAM_INFO
	.align		4
.L_229:
        /*0058*/ 	.byte	0x04, 0x17
        /*005a*/ 	.short	(.L_231 - .L_230)
.L_230:
        /*005c*/ 	.word	0x00000000
        /*0060*/ 	.short	0x0004
        /*0062*/ 	.short	0x0018
        /*0064*/ 	.byte	0x00, 0xf5, 0x21, 0x00


	//----- nvinfo : EIATTR_KPARAM_INFO
	.align		4
.L_231:
        /*0068*/ 	.byte	0x04, 0x17
        /*006a*/ 	.short	(.L_233 - .L_232)
.L_232:
        /*006c*/ 	.word	0x00000000
        /*0070*/ 	.short	0x0003
        /*0072*/ 	.short	0x0010
        /*0074*/ 	.byte	0x00, 0xf5, 0x21, 0x00


	//----- nvinfo : EIATTR_KPARAM_INFO
	.align		4
.L_233:
        /*0078*/ 	.byte	0x04, 0x17
        /*007a*/ 	.short	(.L_235 - .L_234)
.L_234:
        /*007c*/ 	.word	0x00000000
        /*0080*/ 	.short	0x0002
        /*0082*/ 	.short	0x0008
        /*0084*/ 	.byte	0x00, 0xf0, 0x11, 0x00


	//----- nvinfo : EIATTR_KPARAM_INFO
	.align		4
.L_235:
        /*0088*/ 	.byte	0x04, 0x17
        /*008a*/ 	.short	(.L_237 - .L_236)
.L_236:
        /*008c*/ 	.word	0x00000000
        /*0090*/ 	.short	0x0001
        /*0092*/ 	.short	0x0004
        /*0094*/ 	.byte	0x00, 0xf0, 0x11, 0x00


	//----- nvinfo : EIATTR_KPARAM_INFO
	.align		4
.L_237:
        /*0098*/ 	.byte	0x04, 0x17
        /*009a*/ 	.short	(.L_239 - .L_238)
.L_238:
        /*009c*/ 	.word	0x00000000
        /*00a0*/ 	.short	0x0000
        /*00a2*/ 	.short	0x0000
        /*00a4*/ 	.byte	0x00, 0xf0, 0x11, 0x00


	//----- nvinfo : EIATTR_SPARSE_MMA_MASK
	.align		4
.L_239:
        /*00a8*/ 	.byte	0x03, 0x50
        /*00aa*/ 	.short	0x0000


	//----- nvinfo : EIATTR_MAXREG_COUNT
	.align		4
        /*00ac*/ 	.byte	0x03, 0x1b
        /*00ae*/ 	.short	0x00ff


	//----- nvinfo : EIATTR_NUM_BARRIERS
	.align		4
        /*00b0*/ 	.byte	0x02, 0x4c
        /*00b2*/ 	.byte	0x01
	.zero		1


	//----- nvinfo : EIATTR_MERCURY_ISA_VERSION
	.align		4
        /*00b4*/ 	.byte	0x03, 0x5f
        /*00b6*/ 	.short	0x0101


	//----- nvinfo : EIATTR_VRC_CTA_INIT_COUNT
	.align		4
        /*00b8*/ 	.byte	0x02, 0x4a
	.zero		1
	.zero		1


	//----- nvinfo : EIATTR_EXIT_INSTR_OFFSETS
	.align		4
        /*00bc*/ 	.byte	0x04, 0x1c
        /*00be*/ 	.short	(.L_241 - .L_240)


	//   ....[0]....
.L_240:
        /*00c0*/ 	.word	0x000013e0


	//   ....[1]....
        /*00c4*/ 	.word	0x000014c0


	//----- nvinfo : EIATTR_CRS_STACK_SIZE
	.align		4
.L_241:
        /*00c8*/ 	.byte	0x04, 0x1e
        /*00ca*/ 	.short	(.L_243 - .L_242)
.L_242:
        /*00cc*/ 	.word	0x00000000


	//----- nvinfo : EIATTR_CBANK_PARAM_SIZE
	.align		4
.L_243:
        /*00d0*/ 	.byte	0x03, 0x19
        /*00d2*/ 	.short	0x0040


	//----- nvinfo : EIATTR_PARAM_CBANK
	.align		4
        /*00d4*/ 	.byte	0x04, 0x0a
        /*00d6*/ 	.short	(.L_245 - .L_244)
	.align		4
.L_244:
        /*00d8*/ 	.word	index@(.nv.constant0._Z28vertex2facet_filter_backwardiiiPKiS0_PKfS2_Pfii)
        /*00dc*/ 	.short	0x0380
        /*00de*/ 	.short	0x0040


	//----- nvinfo : EIATTR_SW_WAR
	.align		4
.L_245:
        /*00e0*/ 	.byte	0x04, 0x36
        /*00e2*/ 	.short	(.L_247 - .L_246)
.L_246:
        /*00e4*/ 	.word	0x00000008
.L_247:


//--------------------- .nv.info._Z27vertex2facet_input_backwardiiiPKiS0_PKfS2_Pf --------------------------
	.section	.nv.info._Z27vertex2facet_input_backwardiiiPKiS0_PKfS2_Pf,"",@"SHT_CUDA_INFO"
	.sectionflags	@""
	.align	4


	//----- nvinfo : EIATTR_CUDA_API_VERSION
	.align		4
        /*0000*/ 	.byte	0x04, 0x37
        /*0002*/ 	.short	(.L_249 - .L_248)
.L_248:
        /*0004*/ 	.word	0x00000082


	//----- nvinfo : EIATTR_KPARAM_INFO
	.align		4
.L_249:
        /*0008*/ 	.byte	0x04, 0x17
        /*000a*/ 	.short	(.L_251 - .L_250)
.L_250:
        /*000c*/ 	.word	0x00000000
        /*0010*/ 	.short	0x0007
        /*0012*/ 	.short	0x0030
        /*0014*/ 	.byte	0x00, 0xf5, 0x21, 0x00


	//----- nvinfo : EIATTR_KPARAM_INFO
	.align		4
.L_251:
        /*0018*/ 	.byte	0x04, 0x17
        /*001a*/ 	.short	(.L_253 - .L_252)
.L_252:
        /*001c*/ 	.word	0x00000000
        /*0020*/ 	.short	0x0006
        /*0022*/ 	.short	0x0028
        /*0024*/ 	.byte	0x00, 0xf5, 0x21, 0x00


	//----- nvinfo : EIATTR_KPARAM_INFO
	.align		4
.L_253:
        /*0028*/ 	.byte	0x04, 0x17
        /*002a*/ 	.short	(.L_255 - .L_254)
.L_254:
        /*002c*/ 	.word	0x00000000
        /*0030*/ 	.short	0x0005
        /*0032*/ 	.short	0x0020
        /*0034*/ 	.byte	0x00, 0xf5, 0x21, 0x00


	//----- nvinfo : EIATTR_KPARAM_INFO
	.align		4
.L_255:
        /*0038*/ 	.byte	0x04, 0x17
        /*003a*/ 	.short	(.L_257 - .L_256)
.L_256:
        /*003c*/ 	.word	0x00000000
        /*0040*/ 	.short	0x0004
        /*0042*/ 	.short	0x0018
        /*0044*/ 	.byte	0x00, 0xf5, 0x21, 0x00


	//----- nvinfo : EIATTR_KPARAM_INFO
	.align		4
.L_257:
        /*0048*/ 	.byte	0x04, 0x17
        /*004a*/ 	.short	(.L_259 - .L_258)
.L_258:
        /*004c*/ 	.word	0x00000000
        /*0050*/ 	.short	0x0003
        /*0052*/ 	.short	0x0010
        /*0054*/ 	.byte	0x00, 0xf5, 0x21, 0x00


	//----- nvinfo : EIATTR_KPARAM_INFO
	.align		4
.L_259:
        /*0058*/ 	.byte	0x04, 0x17
        /*005a*/ 	.short	(.L_261 - .L_260)
.L_260:
        /*005c*/ 	.word	0x00000000
        /*0060*/ 	.short	0x0002
        /*0062*/ 	.short	0x0008
        /*0064*/ 	.byte	0x00, 0xf0, 0x11, 0x00


	//----- nvinfo : EIATTR_KPARAM_INFO
	.align		4
.L_261:
        /*0068*/ 	.byte	0x04, 0x17
        /*006a*/ 	.short	(.L_263 - .L_262)
.L_262:
        /*006c*/ 	.word	0x00000000
        /*0070*/ 	.short	0x0001
        /*0072*/ 	.short	0x0004
        /*0074*/ 	.byte	0x00, 0xf0, 0x11, 0x00


	//----- nvinfo : EIATTR_KPARAM_INFO
	.align		4
.L_263:
        /*0078*/ 	.byte	0x04, 0x17
        /*007a*/ 	.short	(.L_265 - .L_264)
.L_264:
        /*007c*/ 	.word	0x00000000
        /*0080*/ 	.short	0x0000
        /*0082*/ 	.short	0x0000
        /*0084*/ 	.byte	0x00, 0xf0, 0x11, 0x00


	//----- nvinfo : EIATTR_SPARSE_MMA_MASK
	.align		4
.L_265:
        /*0088*/ 	.byte	0x03, 0x50
        /*008a*/ 	.short	0x0000


	//----- nvinfo : EIATTR_MAXREG_COUNT
	.align		4
        /*008c*/ 	.byte	0x03, 0x1b
        /*008e*/ 	.short	0x00ff


	//----- nvinfo : EIATTR_MERCURY_ISA_VERSION
	.align		4
        /*0090*/ 	.byte	0x03, 0x5f
        /*0092*/ 	.short	0x0101


	//----- nvinfo : EIATTR_VRC_CTA_INIT_COUNT
	.align		4
        /*0094*/ 	.byte	0x02, 0x4a
	.zero		1
	.zero		1


	//----- nvinfo : EIATTR_EXIT_INSTR_OFFSETS
	.align		4
        /*0098*/ 	.byte	0x04, 0x1c
        /*009a*/ 	.short	(.L_267 - .L_266)


	//   ....[0]....
.L_266:
        /*009c*/ 	.word	0x00000220


	//   ....[1]....
        /*00a0*/ 	.word	0x000010a0


	//----- nvinfo : EIATTR_CRS_STACK_SIZE
	.align		4
.L_267:
        /*00a4*/ 	.byte	0x04, 0x1e
        /*00a6*/ 	.short	(.L_269 - .L_268)
.L_268:
        /*00a8*/ 	.word	0x00000000


	//----- nvinfo : EIATTR_CBANK_PARAM_SIZE
	.align		4
.L_269:
        /*00ac*/ 	.byte	0x03, 0x19
        /*00ae*/ 	.short	0x0038


	//----- nvinfo : EIATTR_PARAM_CBANK
	.align		4
        /*00b0*/ 	.byte	0x04, 0x0a
        /*00b2*/ 	.short	(.L_271 - .L_270)
	.align		4
.L_270:
        /*00b4*/ 	.word	index@(.nv.constant0._Z27vertex2facet_input_backwardiiiPKiS0_PKfS2_Pf)
        /*00b8*/ 	.short	0x0380
        /*00ba*/ 	.short	0x0038


	//----- nvinfo : EIATTR_SW_WAR
	.align		4
.L_271:
        /*00bc*/ 	.byte	0x04, 0x36
        /*00be*/ 	.short	(.L_273 - .L_272)
.L_272:
        /*00c0*/ 	.word	0x00000008
.L_273:


//--------------------- .nv.info._Z27vertex2facet_conv3d_forwardiiiPKiS0_PKfS2_Pf --------------------------
	.section	.nv.info._Z27vertex2facet_conv3d_forwardiiiPKiS0_PKfS2_Pf,"",@"SHT_CUDA_INFO"
	.sectionflags	@""
	.align	4


	//----- nvinfo : EIATTR_CUDA_API_VERSION
	.align		4
        /*0000*/ 	.byte	0x04, 0x37
        /*0002*/ 	.short	(.L_275 - .L_274)
.L_274:
        /*0004*/ 	.word	0x00000082


	//----- nvinfo : EIATTR_KPARAM_INFO
	.align		4
.L_275:
        /*0008*/ 	.byte	0x04, 0x17
        /*000a*/ 	.short	(.L_277 - .L_276)
.L_276:
        /*000c*/ 	.word	0x00000000
        /*0010*/ 	.short	0x0007
        /*0012*/ 	.short	0x0030
        /*0014*/ 	.byte	0x00, 0xf5, 0x21, 0x00


	//----- nvinfo : EIATTR_KPARAM_INFO
	.align		4
.L_277:
        /*0018*/ 	.byte	0x04, 0x17
        /*001a*/ 	.short	(.L_279 - .L_278)
.L_278:
        /*001c*/ 	.word	0x00000000
        /*0020*/ 	.short	0x0006
        /*0022*/ 	.short	0x0028
        /*0024*/ 	.byte	0x00, 0xf5, 0x21, 0x00


	//----- nvinfo : EIATTR_KPARAM_INFO
	.align		4
.L_279:
        /*0028*/ 	.byte	0x04, 0x17
        /*002a*/ 	.short	(.L_281 - .L_280)
.L_280:
        /*002c*/ 	.word	0x00000000
        /*0030*/ 	.short	0x0005
        /*0032*/ 	.short	0x0020
        /*0034*/ 	.byte	0x00, 0xf5, 0x21, 0x00


	//----- nvinfo : EIATTR_KPARAM_INFO
	.align		4
.L_281:
        /*0038*/ 	.byte	0x04, 0x17
        /*003a*/ 	.short	(.L_283 - .L_282)
.L_282:
        /*003c*/ 	.word	0x00000000
        /*0040*/ 	.short	0x0004
        /*0042*/ 	.short	0x0018
        /*0044*/ 	.byte	0x00, 0xf5, 0x21, 0x00


	//----- nvinfo : EIATTR_KPARAM_INFO
	.align		4
.L_283:
        /*0048*/ 	.byte	0x04, 0x17
        /*004a*/ 	.short	(.L_285 - .L_284)
.L_284:
        /*004c*/ 	.word	0x00000000
        /*0050*/ 	.short	0x0003
        /*0052*/ 	.short	0x0010
        /*0054*/ 	.byte	0x00, 0xf5, 0x21, 0x00


	//----- nvinfo : EIATTR_KPARAM_INFO
	.align		4
.L_285:
        /*0058*/ 	.byte	0x04, 0x17
        /*005a*/ 	.short	(.L_287 - .L_286)
.L_286:
        /*005c*/ 	.word	0x00000000
        /*0060*/ 	.short	0x0002
        /*0062*/ 	.short	0x0008
        /*0064*/ 	.byte	0x00, 0xf0, 0x11, 0x00


	//----- nvinfo : EIATTR_KPARAM_INFO
	.align		4
.L_287:
        /*0068*/ 	.byte	0x04, 0x17
        /*006a*/ 	.short	(.L_289 - .L_288)
.L_288:
        /*006c*/ 	.word	0x00000000
        /*0070*/ 	.short	0x0001
        /*0072*/ 	.short	0x0004
        /*0074*/ 	.byte	0x00, 0xf0, 0x11, 0x00


	//----- nvinfo : EIATTR_KPARAM_INFO
	.align		4
.L_289:
        /*0078*/ 	.byte	0x04, 0x17
        /*007a*/ 	.short	(.L_291 - .L_290)
.L_290:
        /*007c*/ 	.word	0x00000000
        /*0080*/ 	.short	0x0000
        /*0082*/ 	.short	0x0000
        /*0084*/ 	.byte	0x00, 0xf0, 0x11, 0x00


	//----- nvinfo : EIATTR_SPARSE_MMA_MASK
	.align		4
.L_291:
        /*0088*/ 	.byte	0x03, 0x50
        /*008a*/ 	.short	0x0000


	//----- nvinfo : EIATTR_MAXREG_COUNT
	.align		4
        /*008c*/ 	.byte	0x03, 0x1b
        /*008e*/ 	.short	0x00ff


	//----- nvinfo : EIATTR_MERCURY_ISA_VERSION
	.align		4
        /*0090*/ 	.byte	0x03, 0x5f
        /*0092*/ 	.short	0x0101


	//----- nvinfo : EIATTR_VRC_CTA_INIT_COUNT
	.align		4
        /*0094*/ 	.byte	0x02, 0x4a
	.zero		1
	.zero		1


	//----- nvinfo : EIATTR_EXIT_INSTR_OFFSETS
	.align		4
        /*0098*/ 	.byte	0x04, 0x1c
        /*009a*/ 	.short	(.L_293 - .L_292)


	//   ....[0]....
.L_292:
        /*009c*/ 	.word	0x00000220


	//   ....[1]....
        /*00a0*/ 	.word	0x000011a0


	//----- nvinfo : EIATTR_CRS_STACK_SIZE
	.align		4
.L_293:
        /*00a4*/ 	.byte	0x04, 0x1e
        /*00a6*/ 	.short	(.L_295 - .L_294)
.L_294:
        /*00a8*/ 	.word	0x00000000


	//----- nvinfo : EIATTR_CBANK_PARAM_SIZE
	.align		4
.L_295:
        /*00ac*/ 	.byte	0x03, 0x19
        /*00ae*/ 	.short	0x0038


	//----- nvinfo : EIATTR_PARAM_CBANK
	.align		4
        /*00b0*/ 	.byte	0x04, 0x0a
        /*00b2*/ 	.short	(.L_297 - .L_296)
	.align		4
.L_296:
        /*00b4*/ 	.word	index@(.nv.constant0._Z27vertex2facet_conv3d_forwardiiiPKiS0_PKfS2_Pf)
        /*00b8*/ 	.short	0x0380
        /*00ba*/ 	.short	0x0038


	//----- nvinfo : EIATTR_SW_WAR
	.align		4
.L_297:
        /*00bc*/ 	.byte	0x04, 0x36
        /*00be*/ 	.short	(.L_299 - .L_298)
.L_298:
        /*00c0*/ 	.word	0x00000008
.L_299:


//--------------------- .nv.info._Z27facet2facet_filter_backwardiiiPKiPKfS2_S2_Pfii --------------------------
	.section	.nv.info._Z27facet2facet_filter_backwardiiiPKiPKfS2_S2_Pfii,"",@"SHT_CUDA_INFO"
	.sectionflags	@""
	.align	4


	//----- nvinfo : EIATTR_CUDA_API_VERSION
	.align		4
        /*0000*/ 	.byte	0x04, 0x37
        /*0002*/ 	.short	(.L_301 - .L_300)
.L_300:
        /*0004*/ 	.word	0x00000082


	//----- nvinfo : EIATTR_KPARAM_INFO
	.align		4
.L_301:
        /*0008*/ 	.byte	0x04, 0x17
        /*000a*/ 	.short	(.L_303 - .L_302)
.L_302:
        /*000c*/ 	.word	0x00000000
        /*0010*/ 	.short	0x0009
        /*0012*/ 	.short	0x003c
        /*0014*/ 	.byte	0x00, 0xf0, 0x11, 0x00


	//----- nvinfo : EIATTR_KPARAM_INFO
	.align		4
.L_303:
        /*0018*/ 	.byte	0x04, 0x17
        /*001a*/ 	.short	(.L_305 - .L_304)
.L_304:
        /*001c*/ 	.word	0x00000000
        /*0020*/ 	.short	0x0008
        /*0022*/ 	.short	0x0038
        /*0024*/ 	.byte	0x00, 0xf0, 0x11, 0x00


	//----- nvinfo : EIATTR_KPARAM_INFO
	.align		4
.L_305:
        /*0028*/ 	.byte	0x04, 0x17
        /*002a*/ 	.short	(.L_307 - .L_306)
.L_306:
        /*002c*/ 	.word	0x00000000
        /*0030*/ 	.short	0x0007
        /*0032*/ 	.short	0x0030
        /*0034*/ 	.byte	0x00, 0xf5, 0x21, 0x00


	//----- nvinfo : EIATTR_KPARAM_INFO
	.align		4
.L_307:
        /*0038*/ 	.byte	0x04, 0x17
        /*003a*/ 	.short	(.L_309 - .L_308)
.L_308:
        /*003c*/ 	.word	0x00000000
        /*0040*/ 	.short	0x0006
        /*0042*/ 	.short	0x0028
        /*0044*/ 	.byte	0x00, 0xf5, 0x21, 0x00


	//----- nvinfo : EIATTR_KPARAM_INFO
	.align		4
.L_309:
        /*0048*/ 	.byte	0x04, 0x17
        /*004a*/ 	.short	(.L_311 - .L_310)
.L_310:
        /*004c*/ 	.word	0x00000000
        /*0050*/ 	.short	0x0005
        /*0052*/ 	.short	0x0020
        /*0054*/ 	.byte	0x00, 0xf5, 0x21, 0x00


	//----- nvinfo : EIATTR_KPARAM_INFO
	.align		4
.L_311:
        /*0058*/ 	.byte	0x04, 0x17
        /*005a*/ 	.short	(.L_313 - .L_312)
.L_312:
        /*005c*/ 	.word	0x00000000
        /*0060*/ 	.short	0x0004
        /*0062*/ 	.short	0x0018
        /*0064*/ 	.byte	0x00, 0xf5, 0x21, 0x00


	//----- nvinfo : EIATTR_KPARAM_INFO
	.align		4
.L_313:
        /*0068*/ 	.byte	0x04, 0x17
        /*006a*/ 	.short	(.L_315 - .L_314)
.L_314:
        /*006c*/ 	.word	0x00000000
        /*0070*/ 	.short	0x0003
        /*0072*/ 	.short	0x0010
        /*0074*/ 	.byte	0x00, 0xf5, 0x21, 0x00


	//----- nvinfo : EIATTR_KPARAM_INFO
	.align		4
.L_315:
        /*0078*/ 	.byte	0x04, 0x17
        /*007a*/ 	.short	(.L_317 - .L_316)
.L_316:
        /*007c*/ 	.word	0x00000000
        /*0080*/ 	.short	0x0002
        /*0082*/ 	.short	0x0008
        /*0084*/ 	.byte	0x00, 0xf0, 0x11, 0x00


	//----- nvinfo : EIATTR_KPARAM_INFO
	.align		4
.L_317:
        /*0088*/ 	.byte	0x04, 0x17
        /*008a*/ 	.short	(.L_319 - .L_318)
.L_318:
        /*008c*/ 	.word	0x00000000
        /*0090*/ 	.short	0x0001
        /*0092*/ 	.short	0x0004
        /*0094*/ 	.byte	0x00, 0xf0, 0x11, 0x00


	//----- nvinfo : EIATTR_KPARAM_INFO
	.align		4
.L_319:
        /*0098*/ 	.byte	0x04, 0x17
        /*009a*/ 	.short	(.L_321 - .L_320)
.L_320:
        /*009c*/ 	.word	0x00000000
        /*00a0*/ 	.short	0x0000
        /*00a2*/ 	.short	0x0000
        /*00a4*/ 	.byte	0x00, 0xf0, 0x11, 0x00


	//----- nvinfo : EIATTR_SPARSE_MMA_MASK
	.align		4
.L_321:
        /*00a8*/ 	.byte	0x03, 0x50
        /*00aa*/ 	.short	0x0000


	//----- nvinfo : EIATTR_MAXREG_COUNT
	.align		4
        /*00ac*/ 	.byte	0x03, 0x1b
        /*00ae*/ 	.short	0x00ff


	//----- nvinfo : EIATTR_NUM_BARRIERS
	.align		4
        /*00b0*/ 	.byte	0x02, 0x4c
        /*00b2*/ 	.byte	0x01
	.zero		1


	//----- nvinfo : EIATTR_MERCURY_ISA_VERSION
	.align		4
        /*00b4*/ 	.byte	0x03, 0x5f
        /*00b6*/ 	.short	0x0101


	//----- nvinfo : EIATTR_VRC_CTA_INIT_COUNT
	.align		4
        /*00b8*/ 	.byte	0x02, 0x4a
	.zero		1
	.zero		1


	//----- nvinfo : EIATTR_EXIT_INSTR_OFFSETS
	.align		4
        /*00bc*/ 	.byte	0x04, 0x1c
        /*00be*/ 	.short	(.L_323 - .L_322)


	//   ....[0]....
.L_322:
        /*00c0*/ 	.word	0x00001600


	//   ....[1]....
        /*00c4*/ 	.word	0x000016e0


	//----- nvinfo : EIATTR_CRS_STACK_SIZE
	.align		4
.L_323:
        /*00c8*/ 	.byte	0x04, 0x1e
        /*00ca*/ 	.short	(.L_325 - .L_324)
.L_324:
        /*00cc*/ 	.word	0x00000000


	//----- nvinfo : EIATTR_CBANK_PARAM_SIZE
	.align		4
.L_325:
        /*00d0*/ 	.byte	0x03, 0x19
        /*00d2*/ 	.short	0x0040


	//----- nvinfo : EIATTR_PARAM_CBANK
	.align		4
        /*00d4*/ 	.byte	0x04, 0x0a
        /*00d6*/ 	.short	(.L_327 - .L_326)
	.align		4
.L_326:
        /*00d8*/ 	.word	index@(.nv.constant0._Z27facet2facet_filter_backwardiiiPKiPKfS2_S2_Pfii)
        /*00dc*/ 	.short	0x0380
        /*00de*/ 	.short	0x0040


	//----- nvinfo : EIATTR_SW_WAR
	.align		4
.L_327:
        /*00e0*/ 	.byte	0x04, 0x36
        /*00e2*/ 	.short	(.L_329 - .L_328)
.L_328:
        /*00e4*/ 	.word	0x00000008
.L_329:


//--------------------- .nv.info._Z26facet2facet_input_backwardiiiPKiPKfS2_S2_Pf --------------------------
	.section	.nv.info._Z26facet2facet_input_backwardiiiPKiPKfS2_S2_Pf,"",@"SHT_CUDA_INFO"
	.sectionflags	@""
	.align	4


	//----- nvinfo : EIATTR_CUDA_API_VERSION
	.align		4
        /*0000*/ 	.byte	0x04, 0x37
        /*0002*/ 	.short	(.L_331 - .L_330)
.L_330:
        /*0004*/ 	.word	0x00000082


	//----- nvinfo : EIATTR_KPARAM_INFO
	.align		4
.L_331:
        /*0008*/ 	.byte	0x04, 0x17
        /*000a*/ 	.short	(.L_333 - .L_332)
.L_332:
        /*000c*/ 	.word	0x00000000
        /*0010*/ 	.short	0x0007
        /*0012*/ 	.short	0x0030
        /*0014*/ 	.byte	0x00, 0xf5, 0x21, 0x00


	//----- nvinfo : EIATTR_KPARAM_INFO
	.align		4
.L_333:
        /*0018*/ 	.byte	0x04, 0x17
        /*001a*/ 	.short	(.L_335 - .L_334)
.L_334:
        /*001c*/ 	.word	0x00000000
        /*0020*/ 	.short	0x0006
        /*0022*/ 	.short	0x0028
        /*0024*/ 	.byte	0x00, 0xf5, 0x21, 0x00


	//----- nvinfo : EIATTR_KPARAM_INFO
	.align		4
.L_335:
        /*0028*/ 	.byte	0x04, 0x17
        /*002a*/ 	.short	(.L_337 - .L_336)
.L_336:
        /*002c*/ 	.word	0x00000000
        /*0030*/ 	.short	0x0005
        /*0032*/ 	.short	0x0020
        /*0034*/ 	.byte	0x00, 0xf5, 0x21, 0x00


	//----- nvinfo : EIATTR_KPARAM_INFO
	.align		4
.L_337:
        /*0038*/ 	.byte	0x04, 0x17
        /*003a*/ 	.short	(.L_339 - .L_338)
.L_338:
        /*003c*/ 	.word	0x00000000
        /*0040*/ 	.short	0x0004
        /*0042*/ 	.short	0x0018
        /*0044*/ 	.byte	0x00, 0xf5, 0x21, 0x00


	//----- nvinfo : EIATTR_KPARAM_INFO
	.align		4
.L_339:
        /*0048*/ 	.byte	0x04, 0x17
        /*004a*/ 	.short	(.L_341 - .L_340)
.L_340:
        /*004c*/ 	.word	0x00000000
        /*0050*/ 	.short	0x0003
        /*0052*/ 	.short	0x0010
        /*0054*/ 	.byte	0x00, 0xf5, 0x21, 0x00


	//----- nvinfo : EIATTR_KPARAM_INFO
	.align		4
.L_341:
        /*0058*/ 	.byte	0x04, 0x17
        /*005a*/ 	.short	(.L_343 - .L_342)
.L_342:
        /*005c*/ 	.word	0x00000000
        /*0060*/ 	.short	0x0002
        /*0062*/ 	.short	0x0008
        /*0064*/ 	.byte	0x00, 0xf0, 0x11, 0x00


	//----- nvinfo : EIATTR_KPARAM_INFO
	.align		4
.L_343:
        /*0068*/ 	.byte	0x04, 0x17
        /*006a*/ 	.short	(.L_345 - .L_344)
.L_344:
        /*006c*/ 	.word	0x00000000
        /*0070*/ 	.short	0x0001
        /*0072*/ 	.short	0x0004
        /*0074*/ 	.byte	0x00, 0xf0, 0x11, 0x00


	//----- nvinfo : EIATTR_KPARAM_INFO
	.align		4
.L_345:
        /*0078*/ 	.byte	0x04, 0x17
        /*007a*/ 	.short	(.L_347 - .L_346)
.L_346:
        /*007c*/ 	.word	0x00000000
        /*0080*/ 	.short	0x0000
        /*0082*/ 	.short	0x0000
        /*0084*/ 	.byte	0x00, 0xf0, 0x11, 0x00


	//----- nvinfo : EIATTR_SPARSE_MMA_MASK
	.align		4
.L_347:
        /*0088*/ 	.byte	0x03, 0x50
        /*008a*/ 	.short	0x0000


	//----- nvinfo : EIATTR_MAXREG_COUNT
	.align		4
        /*008c*/ 	.byte	0x03, 0x1b
        /*008e*/ 	.short	0x00ff


	//----- nvinfo : EIATTR_MERCURY_ISA_VERSION
	.align		4
        /*0090*/ 	.byte	0x03, 0x5f
        /*0092*/ 	.short	0x0101


	//----- nvinfo : EIATTR_VRC_CTA_INIT_COUNT
	.align		4
        /*0094*/ 	.byte	0x02, 0x4a
	.zero		1
	.zero		1


	//----- nvinfo : EIATTR_EXIT_INSTR_OFFSETS
	.align		4
        /*0098*/ 	.byte	0x04, 0x1c
        /*009a*/ 	.short	(.L_349 - .L_348)


	//   ....[0]....
.L_348:
        /*009c*/ 	.word	0x00000230


	//   ....[1]....
        /*00a0*/ 	.word	0x000003e0


	//   ....[2]....
        /*00a4*/ 	.word	0x00000ce0


	//   ....[3]....
        /*00a8*/ 	.word	0x00001130


	//   ....[4]....
        /*00ac*/ 	.word	0x00001350


	//----- nvinfo : EIATTR_CRS_STACK_SIZE
	.align		4
.L_349:
        /*00b0*/ 	.byte	0x04, 0x1e
        /*00b2*/ 	.short	(.L_351 - .L_350)
.L_350:
        /*00b4*/ 	.word	0x00000000


	//----- nvinfo : EIATTR_CBANK_PARAM_SIZE
	.align		4
.L_351:
        /*00b8*/ 	.byte	0x03, 0x19
        /*00ba*/ 	.short	0x0038


	//----- nvinfo : EIATTR_PARAM_CBANK
	.align		4
        /*00bc*/ 	.byte	0x04, 0x0a
        /*00be*/ 	.short	(.L_353 - .L_352)
	.align		4
.L_352:
        /*00c0*/ 	.word	index@(.nv.constant0._Z26facet2facet_input_backwardiiiPKiPKfS2_S2_Pf)
        /*00c4*/ 	.short	0x0380
        /*00c6*/ 	.short	0x0038


	//----- nvinfo : EIATTR_SW_WAR
	.align		4
.L_353:
        /*00c8*/ 	.byte	0x04, 0x36
        /*00ca*/ 	.short	(.L_355 - .L_354)
.L_354:
        /*00cc*/ 	.word	0x00000008
.L_355:


//--------------------- .nv.info._Z26facet2facet_conv3d_forwardiiiPKiPKfS2_S2_Pf --------------------------
	.section	.nv.info._Z26facet2facet_conv3d_forwardiiiPKiPKfS2_S2_Pf,"",@"SHT_CUDA_INFO"
	.sectionflags	@""
	.align	4


	//----- nvinfo : EIATTR_CUDA_API_VERSION
	.align		4
        /*0000*/ 	.byte	0x04, 0x37
        /*0002*/ 	.short	(.L_357 - .L_356)
.L_356:
        /*0004*/ 	.word	0x00000082


	//----- nvinfo : EIATTR_KPARAM_INFO
	.align		4
.L_357:
        /*0008*/ 	.byte	0x04, 0x17
        /*000a*/ 	.short	(.L_359 - .L_358)
.L_358:
        /*000c*/ 	.word	0x00000000
        /*0010*/ 	.short	0x0007
        /*0012*/ 	.short	0x0030
        /*0014*/ 	.byte	0x00, 0xf5, 0x21, 0x00


	//----- nvinfo : EIATTR_KPARAM_INFO
	.align		4
.L_359:
        /*0018*/ 	.byte	0x04, 0x17
        /*001a*/ 	.short	(.L_361 - .L_360)
.L_360:
        /*001c*/ 	.word	0x00000000
        /*0020*/ 	.short	0x0006
        /*0022*/ 	.short	0x0028
        /*0024*/ 	.byte	0x00, 0xf5, 0x21, 0x00


	//----- nvinfo : EIATTR_KPARAM_INFO
	.align		4
.L_361:
        /*0028*/ 	.byte	0x04, 0x17
        /*002a*/ 	.short	(.L_363 - .L_362)
.L_362:
        /*002c*/ 	.word	0x00000000
        /*0030*/ 	.short	0x0005
        /*0032*/ 	.short	0x0020
        /*0034*/ 	.byte	0x00, 0xf5, 0x21, 0x00


	//----- nvinfo : EIATTR_KPARAM_INFO
	.align		4
.L_363:
        /*0038*/ 	.byte	0x04, 0x17
        /*003a*/ 	.short	(.L_365 - .L_364)
.L_364:
        /*003c*/ 	.word	0x00000000
        /*0040*/ 	.short	0x0004
        /*0042*/ 	.short	0x0018
        /*0044*/ 	.byte	0x00, 0xf5, 0x21, 0x00


	//----- nvinfo : EIATTR_KPARAM_INFO
	.align		4
.L_365:
        /*0048*/ 	.byte	0x04, 0x17
        /*004a*/ 	.short	(.L_367 - .L_366)
.L_366:
        /*004c*/ 	.word	0x00000000
        /*0050*/ 	.short	0x0003
        /*0052*/ 	.short	0x0010
        /*0054*/ 	.byte	0x00, 0xf5, 0x21, 0x00


	//----- nvinfo : EIATTR_KPARAM_INFO
	.align		4
.L_367:
        /*0058*/ 	.byte	0x04, 0x17
        /*005a*/ 	.short	(.L_369 - .L_368)
.L_368:
        /*005c*/ 	.word	0x00000000
        /*0060*/ 	.short	0x0002
        /*0062*/ 	.short	0x0008
        /*0064*/ 	.byte	0x00, 0xf0, 0x11, 0x00


	//----- nvinfo : EIATTR_KPARAM_INFO
	.align		4
.L_369:
        /*0068*/ 	.byte	0x04, 0x17
        /*006a*/ 	.short	(.L_371 - .L_370)
.L_370:
        /*006c*/ 	.word	0x00000000
        /*0070*/ 	.short	0x0001
        /*0072*/ 	.short	0x0004
        /*0074*/ 	.byte	0x00, 0xf0, 0x11, 0x00


	//----- nvinfo : EIATTR_KPARAM_INFO
	.align		4
.L_371:
        /*0078*/ 	.byte	0x04, 0x17
        /*007a*/ 	.short	(.L_373 - .L_372)
.L_372:
        /*007c*/ 	.word	0x00000000
        /*0080*/ 	.short	0x0000
        /*0082*/ 	.short	0x0000
        /*0084*/ 	.byte	0x00, 0xf0, 0x11, 0x00


	//----- nvinfo : EIATTR_SPARSE_MMA_MASK
	.align		4
.L_373:
        /*0088*/ 	.byte	0x03, 0x50
        /*008a*/ 	.short	0x0000


	//----- nvinfo : EIATTR_MAXREG_COUNT
	.align		4
        /*008c*/ 	.byte	0x03, 0x1b
        /*008e*/ 	.short	0x00ff


	//----- nvinfo : EIATTR_MERCURY_ISA_VERSION
	.align		4
        /*0090*/ 	.byte	0x03, 0x5f
        /*0092*/ 	.short	0x0101


	//----- nvinfo : EIATTR_VRC_CTA_INIT_COUNT
	.align		4
        /*0094*/ 	.byte	0x02, 0x4a
	.zero		1
	.zero		1


	//----- nvinfo : EIATTR_EXIT_INSTR_OFFSETS
	.align		4
        /*0098*/ 	.byte	0x04, 0x1c
        /*009a*/ 	.short	(.L_375 - .L_374)


	//   ....[0]....
.L_374:
        /*009c*/ 	.word	0x00000230


	//   ....[1]....
        /*00a0*/ 	.word	0x00000c40


	//----- nvinfo : EIATTR_CRS_STACK_SIZE
	.align		4
.L_375:
        /*00a4*/ 	.byte	0x04, 0x1e
        /*00a6*/ 	.short	(.L_377 - .L_376)
.L_376:
        /*00a8*/ 	.word	0x00000000


	//----- nvinfo : EIATTR_CBANK_PARAM_SIZE
	.align		4
.L_377:
        /*00ac*/ 	.byte	0x03, 0x19
        /*00ae*/ 	.short	0x0038


	//----- nvinfo : EIATTR_PARAM_CBANK
	.align		4
        /*00b0*/ 	.byte	0x04, 0x0a
        /*00b2*/ 	.short	(.L_379 - .L_378)
	.align		4
.L_378:
        /*00b4*/ 	.word	index@(.nv.constant0._Z26facet2facet_conv3d_forwardiiiPKiPKfS2_S2_Pf)
        /*00b8*/ 	.short	0x0380
        /*00ba*/ 	.short	0x0038


	//----- nvinfo : EIATTR_SW_WAR
	.align		4
.L_379:
        /*00bc*/ 	.byte	0x04, 0x36
        /*00be*/ 	.short	(.L_381 - .L_380)
.L_380:
        /*00c0*/ 	.word	0x00000008
.L_381:


//--------------------- .nv.callgraph             --------------------------
	.section	.nv.callgraph,"",@"SHT_CUDA_CALLGRAPH"
	.align	4
	.sectionentsize	8
	.align		4
        /*0000*/ 	.word	0x00000000
	.align		4
        /*0004*/ 	.word	0xffffffff
	.align		4
        /*0008*/ 	.word	0x00000000
	.align		4
        /*000c*/ 	.word	0xfffffffe
	.align		4
        /*0010*/ 	.word	0x00000000
	.align		4
        /*0014*/ 	.word	0xfffffffd
	.align		4
        /*0018*/ 	.word	0x00000000
	.align		4
        /*001c*/ 	.word	0xfffffffc


//--------------------- .text._Z27facet2vertex_coeff_backwardiiiiPKiS0_S0_PKfS2_S2_Pf --------------------------
	.section	.text._Z27facet2vertex_coeff_backwardiiiiPKiS0_S0_PKfS2_S2_Pf,"ax",@progbits
	.align	128
        .global         _Z27facet2vertex_coeff_backwardiiiiPKiS0_S0_PKfS2_S2_Pf
        .type           _Z27facet2vertex_coeff_backwardiiiiPKiS0_S0_PKfS2_S2_Pf,@function
        .size           _Z27facet2vertex_coeff_backwardiiiiPKiS0_S0_PKfS2_S2_Pf,(.L_x_356 - _Z27facet2vertex_coeff_backwardiiiiPKiS0_S0_PKfS2_S2_Pf)
        .other          _Z27facet2vertex_coeff_backwardiiiiPKiS0_S0_PKfS2_S2_Pf,@"STO_CUDA_ENTRY STV_DEFAULT"
_Z27facet2vertex_coeff_backwardiiiiPKiS0_S0_PKfS2_S2_Pf:
.text._Z27facet2vertex_coeff_backwardiiiiPKiS0_S0_PKfS2_S2_Pf:
[----:B------:R-:W-:Y:S08]  /*0000*/  LDC R1, c[0x0][0x37c] ;  /* 0x0000df00ff017b82 */ /* 0x000ff00000000800 */
[----:B------:R-:W0:Y:S01]  /*0010*/  LDC R3, c[0x0][0x388] ;  /* 0x0000e200ff037b82 */ /* 0x000e220000000800 */
[----:B------:R-:W0:Y:S01]  /*0020*/  LDCU UR5, c[0x0][0x384] ;  /* 0x00007080ff0577ac */ /* 0x000e220008000800 */
[----:B------:R-:W1:Y:S06]  /*0030*/  S2R R7, SR_TID.X ;  /* 0x0000000000077919 */ /* 0x000e6c0000002100 */
[----:B------:R-:W1:Y:S08]  /*0040*/  S2UR UR4, SR_CTAID.X ;  /* 0x00000000000479c3 */ /* 0x000e700000002500 */
[----:B------:R-:W1:Y:S01]  /*0050*/  LDC R8, c[0x0][0x360] ;  /* 0x0000d800ff087b82 */ /* 0x000e620000000800 */
[----:B0-----:R-:W-:-:S05]  /*0060*/  IMAD R9, R3, UR5, RZ ;  /* 0x0000000503097c24 */ /* 0x001fca000f8e02ff */
[----:B------:R-:W-:-:S04]  /*0070*/  IABS R11, R9 ;  /* 0x00000009000b7213 */ /* 0x000fc80000000000 */
[----:B------:R-:W0:Y:S01]  /*0080*/  I2F.RP R0, R11 ;  /* 0x0000000b00007306 */ /* 0x000e220000209400 */
[----:B-1----:R-:W-:Y:S01]  /*0090*/  IMAD R8, R8, UR4, R7 ;  /* 0x0000000408087c24 */ /* 0x002fe2000f8e0207 */
[----:B------:R-:W1:Y:S06]  /*00a0*/  LDCU UR4, c[0x0][0x380] ;  /* 0x00007000ff0477ac */ /* 0x000e6c0008000800 */
[----:B0-----:R-:W0:Y:S02]  /*00b0*/  MUFU.RCP R0, R0 ;  /* 0x0000000000007308 */ /* 0x001e240000001000 */
[----:B0-----:R-:W-:-:S02]  /*00c0*/  IADD3 R4, PT, PT, R0, 0xffffffe, RZ ;  /* 0x0ffffffe00047810 */ /* 0x001fc40007ffe0ff */
[----:B------:R-:W-:-:S04]  /*00d0*/  IABS R0, R8 ;  /* 0x0000000800007213 */ /* 0x000fc80000000000 */
[----:B------:R0:W2:Y:S02]  /*00e0*/  F2I.FTZ.U32.TRUNC.NTZ R5, R4 ;  /* 0x0000000400057305 */ /* 0x0000a4000021f000 */
[----:B0-----:R-:W-:Y:S01]  /*00f0*/  IMAD.MOV.U32 R4, RZ, RZ, RZ ;  /* 0x000000ffff047224 */ /* 0x001fe200078e00ff */
[----:B--2---:R-:W-:-:S05]  /*0100*/  IADD3 R2, PT, PT, RZ, -R5, RZ ;  /* 0x80000005ff027210 */ /* 0x004fca0007ffe0ff */
[----:B------:R-:W-:Y:S01]  /*0110*/  IMAD R7, R2, R11, RZ ;  /* 0x0000000b02077224 */ /* 0x000fe200078e02ff */
[----:B------:R-:W-:-:S03]  /*0120*/  IABS R2, R9 ;  /* 0x0000000900027213 */ /* 0x000fc60000000000 */
[----:B------:R-:W-:Y:S01]  /*0130*/  IMAD.HI.U32 R5, R5, R7, R4 ;  /* 0x0000000705057227 */ /* 0x000fe200078e0004 */
[----:B------:R-:W-:-:S05]  /*0140*/  IADD3 R2, PT, PT, RZ, -R2, RZ ;  /* 0x80000002ff027210 */ /* 0x000fca0007ffe0ff */
[----:B------:R-:W-:-:S04]  /*0150*/  IMAD.HI.U32 R7, R5, R0, RZ ;  /* 0x0000000005077227 */ /* 0x000fc800078e00ff */
[----:B------:R-:W-:-:S05]  /*0160*/  IMAD R0, R7, R2, R0 ;  /* 0x0000000207007224 */ /* 0x000fca00078e0200 */
[----:B------:R-:W-:-:S13]  /*0170*/  ISETP.GT.U32.AND P2, PT, R11, R0, PT ;  /* 0x000000000b00720c */ /* 0x000fda0003f44070 */
[-C--:B------:R-:W-:Y:S01]  /*0180*/  @!P2 IADD3 R0, PT, PT, R0, -R11.reuse, RZ ;  /* 0x8000000b0000a210 */ /* 0x080fe20007ffe0ff */
[----:B------:R-:W-:Y:S01]  /*0190*/  @!P2 VIADD R7, R7, 0x1 ;  /* 0x000000010707a836 */ /* 0x000fe20000000000 */
[----:B------:R-:W-:Y:S02]  /*01a0*/  ISETP.NE.AND P2, PT, R9, RZ, PT ;  /* 0x000000ff0900720c */ /* 0x000fe40003f45270 */
[----:B------:R-:W-:Y:S02]  /*01b0*/  ISETP.GE.U32.AND P0, PT, R0, R11, PT ;  /* 0x0000000b0000720c */ /* 0x000fe40003f06070 */
[----:B------:R-:W-:-:S04]  /*01c0*/  LOP3.LUT R0, R8, R9, RZ, 0x3c, !PT ;  /* 0x0000000908007212 */ /* 0x000fc800078e3cff */
[----:B------:R-:W-:-:S07]  /*01d0*/  ISETP.GE.AND P1, PT, R0, RZ, PT ;  /* 0x000000ff0000720c */ /* 0x000fce0003f26270 */
[----:B------:R-:W-:-:S06]  /*01e0*/  @P0 IADD3 R7, PT, PT, R7, 0x1, RZ ;  /* 0x0000000107070810 */ /* 0x000fcc0007ffe0ff */
[----:B------:R-:W-:Y:S02]  /*01f0*/  @!P1 IADD3 R7, PT, PT, -R7, RZ, RZ ;  /* 0x000000ff07079210 */ /* 0x000fe40007ffe1ff */
[----:B------:R-:W-:-:S04]  /*0200*/  @!P2 LOP3.LUT R7, RZ, R9, RZ, 0x33, !PT ;  /* 0x00000009ff07a212 */ /* 0x000fc800078e33ff */
[----:B-1----:R-:W-:-:S13]  /*0210*/  ISETP.GE.AND P0, PT, R7, UR4, PT ;  /* 0x0000000407007c0c */ /* 0x002fda000bf06270 */
[----:B------:R-:W-:Y:S05]  /*0220*/  @P0 EXIT ;  /* 0x000000000000094d */ /* 0x000fea0003800000 */
[----:B------:R-:W0:Y:S02]  /*0230*/  LDCU UR4, c[0x0][0x38c] ;  /* 0x00007180ff0477ac */ /* 0x000e240008000800 */
[----:B0-----:R-:W-:-:S05]  /*0240*/  IMAD.U32 R0, RZ, RZ, UR4 ;  /* 0x00000004ff007e24 */ /* 0x001fca000f8e00ff */
[----:B------:R-:W-:-:S13]  /*0250*/  ISETP.GE.AND P0, PT, R0, 0x1, PT ;  /* 0x000000010000780c */ /* 0x000fda0003f06270 */
[----:B------:R-:W-:Y:S05]  /*0260*/  @!P0 EXIT ;  /* 0x000000000000894d */ /* 0x000fea0003800000 */
[----:B------:R-:W0:Y:S01]  /*0270*/  LDC.64 R4, c[0x0][0x3a0] ;  /* 0x0000e800ff047b82 */ /* 0x000e220000000a00 */
[----:B------:R-:W1:Y:S01]  /*0280*/  LDCU.64 UR6, c[0x0][0x358] ;  /* 0x00006b00ff0677ac */ /* 0x000e620008000a00 */
[C---:B------:R-:W-:Y:S01]  /*0290*/  IMAD R11, R7.reuse, 0x3, RZ ;  /* 0x00000003070b7824 */ /* 0x040fe200078e02ff */
[----:B------:R-:W-:Y:S02]  /*02a0*/  IABS R13, R3 ;  /* 0x00000003000d7213 */ /* 0x000fe40000000000 */
[----:B------:R-:W-:-:S03]  /*02b0*/  IADD3 R6, PT, PT, -R7, RZ, RZ ;  /* 0x000000ff07067210 */ /* 0x000fc60007ffe1ff */
[----:B------:R-:W2:Y:S08]  /*02c0*/  LDC.64 R20, c[0x0][0x390] ;  /* 0x0000e400ff147b82 */ /* 0x000eb00000000a00 */
[----:B------:R-:W3:Y:S01]  /*02d0*/  LDC.64 R18, c[0x0][0x3a8] ;  /* 0x0000ea00ff127b82 */ /* 0x000ee20000000a00 */
[----:B0-----:R-:W-:-:S05]  /*02e0*/  IMAD.WIDE R4, R11, 0x4, R4 ;  /* 0x000000040b047825 */ /* 0x001fca00078e0204 */
[----:B-1----:R-:W2:Y:S04]  /*02f0*/  LDG.E R25, desc[UR6][R4.64] ;  /* 0x0000000604197981 */ /* 0x002ea8000c1e1900 */
[----:B------:R-:W4:Y:S04]  /*0300*/  LDG.E R23, desc[UR6][R4.64+0x4] ;  /* 0x0000040604177981 */ /* 0x000f28000c1e1900 */
[----:B------:R0:W5:Y:S01]  /*0310*/  LDG.E R15, desc[UR6][R4.64+0x8] ;  /* 0x00000806040f7981 */ /* 0x000162000c1e1900 */
[----:B------:R-:W1:Y:S01]  /*0320*/  I2F.RP R2, R13 ;  /* 0x0000000d00027306 */ /* 0x000e620000209400 */
[----:B------:R-:W-:Y:S01]  /*0330*/  IMAD R8, R9, R6, R8 ;  /* 0x0000000609087224 */ /* 0x000fe200078e0208 */
[----:B------:R-:W-:-:S06]  /*0340*/  MOV R6, RZ ;  /* 0x000000ff00067202 */ /* 0x000fcc0000000f00 */
[----:B-1----:R-:W1:Y:S02]  /*0350*/  MUFU.RCP R2, R2 ;  /* 0x0000000200027308 */ /* 0x002e640000001000 */
[----:B-1----:R-:W-:Y:S02]  /*0360*/  IADD3 R10, PT, PT, R2, 0xffffffe, RZ ;  /* 0x0ffffffe020a7810 */ /* 0x002fe40007ffe0ff */
[----:B------:R-:W-:-:S04]  /*0370*/  IABS R2, R8 ;  /* 0x0000000800027213 */ /* 0x000fc80000000000 */
[----:B------:R1:W3:Y:S02]  /*0380*/  F2I.FTZ.U32.TRUNC.NTZ R11, R10 ;  /* 0x0000000a000b7305 */ /* 0x0002e4000021f000 */
[----:B-1----:R-:W-:Y:S02]  /*0390*/  HFMA2 R10, -RZ, RZ, 0, 0 ;  /* 0x00000000ff0a7431 */ /* 0x002fe400000001ff */
[----:B---3--:R-:W-:-:S04]  /*03a0*/  IMAD.MOV R12, RZ, RZ, -R11 ;  /* 0x000000ffff0c7224 */ /* 0x008fc800078e0a0b */
[----:B0-----:R-:W-:-:S04]  /*03b0*/  IMAD R5, R12, R13, RZ ;  /* 0x0000000d0c057224 */ /* 0x001fc800078e02ff */
[----:B------:R-:W-:-:S06]  /*03c0*/  IMAD.HI.U32 R11, R11, R5, R10 ;  /* 0x000000050b0b7227 */ /* 0x000fcc00078e000a */
[----:B------:R-:W-:-:S05]  /*03d0*/  IMAD.HI.U32 R11, R11, R2, RZ ;  /* 0x000000020b0b7227 */ /* 0x000fca00078e00ff */
[----:B------:R-:W-:-:S05]  /*03e0*/  IADD3 R4, PT, PT, -R11, RZ, RZ ;  /* 0x000000ff0b047210 */ /* 0x000fca0007ffe1ff */
[----:B------:R-:W-:-:S05]  /*03f0*/  IMAD R2, R13, R4, R2 ;  /* 0x000000040d027224 */ /* 0x000fca00078e0202 */
[----:B------:R-:W-:-:S13]  /*0400*/  ISETP.GT.U32.AND P2, PT, R13, R2, PT ;  /* 0x000000020d00720c */ /* 0x000fda0003f44070 */
[----:B------:R-:W-:Y:S01]  /*0410*/  @!P2 IMAD.IADD R2, R2, 0x1, -R13 ;  /* 0x000000010202a824 */ /* 0x000fe200078e0a0d */
[----:B------:R-:W-:Y:S02]  /*0420*/  @!P2 IADD3 R11, PT, PT, R11, 0x1, RZ ;  /* 0x000000010b0ba810 */ /* 0x000fe40007ffe0ff */
[----:B------:R-:W-:Y:S02]  /*0430*/  ISETP.NE.AND P2, PT, R3, RZ, PT ;  /* 0x000000ff0300720c */ /* 0x000fe40003f45270 */
[----:B------:R-:W-:Y:S02]  /*0440*/  ISETP.GE.U32.AND P0, PT, R2, R13, PT ;  /* 0x0000000d0200720c */ /* 0x000fe40003f06070 */
[----:B------:R-:W-:-:S04]  /*0450*/  LOP3.LUT R2, R8, R3, RZ, 0x3c, !PT ;  /* 0x0000000308027212 */ /* 0x000fc800078e3cff */
[----:B------:R-:W-:-:S07]  /*0460*/  ISETP.GE.AND P1, PT, R2, RZ, PT ;  /* 0x000000ff0200720c */ /* 0x000fce0003f26270 */
[----:B------:R-:W-:Y:S02]  /*0470*/  @P0 IADD3 R11, PT, PT, R11, 0x1, RZ ;  /* 0x000000010b0b0810 */ /* 0x000fe40007ffe0ff */
[----:B------:R-:W-:-:S04]  /*0480*/  ISETP.NE.AND P0, PT, R0, 0x1, PT ;  /* 0x000000010000780c */ /* 0x000fc80003f05270 */
[----:B------:R-:W-:Y:S01]  /*0490*/  @!P1 IMAD.MOV R11, RZ, RZ, -R11 ;  /* 0x000000ffff0b9224 */ /* 0x000fe200078e0a0b */
[----:B------:R-:W-:-:S05]  /*04a0*/  @!P2 LOP3.LUT R11, RZ, R3, RZ, 0x33, !PT ;  /* 0x00000003ff0ba212 */ /* 0x000fca00078e33ff */
[C---:B------:R-:W-:Y:S02]  /*04b0*/  IMAD R11, R7.reuse, UR5, R11 ;  /* 0x00000005070b7c24 */ /* 0x040fe4000f8e020b */
[----:B------:R-:W-:Y:S02]  /*04c0*/  IMAD R7, R7, R0, RZ ;  /* 0x0000000007077224 */ /* 0x000fe400078e02ff */
[----:B------:R-:W-:-:S04]  /*04d0*/  IMAD.WIDE R18, R11, 0x4, R18 ;  /* 0x000000040b127825 */ /* 0x000fc800078e0212 */
[----:B--2---:R-:W-:-:S04]  /*04e0*/  IMAD.WIDE R24, R25, 0x4, R20 ;  /* 0x0000000419187825 */ /* 0x004fc800078e0214 */
[----:B----4-:R-:W-:-:S04]  /*04f0*/  IMAD.WIDE R22, R23, 0x4, R20 ;  /* 0x0000000417167825 */ /* 0x010fc800078e0214 */
[----:B-----5:R-:W-:Y:S01]  /*0500*/  IMAD.WIDE R20, R15, 0x4, R20 ;  /* 0x000000040f147825 */ /* 0x020fe200078e0214 */
[----:B------:R-:W-:Y:S06]  /*0510*/  @!P0 BRA `(.L_x_0) ;  /* 0x0000000c00008947 */ /* 0x000fec0003800000 */
[----:B------:R-:W0:Y:S01]  /*0520*/  LDC.64 R16, c[0x0][0x398] ;  /* 0x0000e600ff107b82 */ /* 0x000e220000000a00 */
[----:B------:R-:W-:Y:S01]  /*0530*/  LOP3.LUT R0, R0, 0x7ffffffe, RZ, 0xc0, !PT ;  /* 0x7ffffffe00007812 */ /* 0x000fe200078ec0ff */
[----:B------:R-:W-:Y:S01]  /*0540*/  IMAD.MOV.U32 R5, RZ, RZ, R7 ;  /* 0x000000ffff057224 */ /* 0x000fe200078e0007 */
[----:B------:R-:W-:Y:S01]  /*0550*/  MOV R6, R8 ;  /* 0x0000000800067202 */ /* 0x000fe20000000f00 */
[----:B------:R-:W1:Y:S01]  /*0560*/  LDCU.64 UR8, c[0x0][0x3c0] ;  /* 0x00007800ff0877ac */ /* 0x000e620008000a00 */
[----:B------:R-:W-:-:S03]  /*0570*/  IADD3 R4, PT, PT, -R0, RZ, RZ ;  /* 0x000000ff00047210 */ /* 0x000fc60007ffe1ff */
[----:B------:R-:W2:Y:S01]  /*0580*/  LDC.64 R14, c[0x0][0x3b8] ;  /* 0x0000ee00ff0e7b82 */ /* 0x000ea20000000a00 */
[----:B------:R-:W-:-:S07]  /*0590*/  UMOV UR4, URZ ;  /* 0x000000ff00047c82 */ /* 0x000fce0008000000 */
[----:B------:R-:W3:Y:S08]  /*05a0*/  LDC.64 R12, c[0x0][0x3c0] ;  /* 0x0000f000ff0c7b82 */ /* 0x000ef00000000a00 */
[----:B-1----:R-:W4:Y:S02]  /*05b0*/  LDC.64 R10, c[0x0][0x3b0] ;  /* 0x0000ec00ff0a7b82 */ /* 0x002f240000000a00 */
.L_x_25:
[----:B------:R-:W5:Y:S01]  /*05c0*/  LDG.E R31, desc[UR6][R24.64] ;  /* 0x00000006181f7981 */ /* 0x000f62000c1e1900 */
[----:B01--4-:R-:W-:-:S03]  /*05d0*/  IMAD.WIDE R26, R6, 0x4, R10 ;  /* 0x00000004061a7825 */ /* 0x013fc600078e020a */
[----:B------:R-:W4:Y:S04]  /*05e0*/  LDG.E R0, desc[UR6][R18.64] ;  /* 0x0000000612007981 */ /* 0x000f28000c1e1900 */
[----:B------:R-:W4:Y:S01]  /*05f0*/  LDG.E R33, desc[UR6][R26.64] ;  /* 0x000000061a217981 */ /* 0x000f22000c1e1900 */
[----:B------:R-:W-:Y:S01]  /*0600*/  BSSY.RECONVERGENT B2, `(.L_x_1) ;  /* 0x000001a000027945 */ /* 0x000fe20003800200 */
[----:B-----5:R-:W-:Y:S01]  /*0610*/  ISETP.GE.AND P0, PT, R31, RZ, PT ;  /* 0x000000ff1f00720c */ /* 0x020fe20003f06270 */
[----:B----4-:R-:W-:-:S12]  /*0620*/  FMUL R33, R33, R0 ;  /* 0x0000000021217220 */ /* 0x010fd80000400000 */
[----:B------:R-:W-:Y:S05]  /*0630*/  @!P0 BRA `(.L_x_2) ;  /* 0x0000000000588947 */ /* 0x000fea0003800000 */
[----:B0-----:R-:W-:-:S06]  /*0640*/  IMAD.WIDE R28, R31, 0x4, R16 ;  /* 0x000000041f1c7825 */ /* 0x001fcc00078e0210 */
[----:B------:R-:W4:Y:S01]  /*0650*/  LDG.E R28, desc[UR6][R28.64] ;  /* 0x000000061c1c7981 */ /* 0x000f22000c1e1900 */
[----:B------:R-:W-:-:S04]  /*0660*/  IMAD R31, R9, R31, R8 ;  /* 0x0000001f091f7224 */ /* 0x000fc800078e0208 */
[----:B--2---:R-:W-:-:S06]  /*0670*/  IMAD.WIDE R30, R31, 0x4, R14 ;  /* 0x000000041f1e7825 */ /* 0x004fcc00078e020e */
[----:B------:R-:W2:Y:S01]  /*0680*/  LDG.E R30, desc[UR6][R30.64] ;  /* 0x000000061e1e7981 */ /* 0x000ea2000c1e1900 */
[----:B------:R-:W-:Y:S01]  /*0690*/  BSSY.RECONVERGENT B3, `(.L_x_3) ;  /* 0x000000e000037945 */ /* 0x000fe20003800200 */
[----:B----4-:R-:W-:-:S04]  /*06a0*/  I2FP.F32.S32 R32, R28 ;  /* 0x0000001c00207245 */ /* 0x010fc80000201400 */
[----:B------:R-:W0:Y:S01]  /*06b0*/  MUFU.RCP R0, R32 ;  /* 0x0000002000007308 */ /* 0x000e220000001000 */
[----:B--2---:R-:W-:-:S07]  /*06c0*/  FMUL R3, R33, R30 ;  /* 0x0000001e21037220 */ /* 0x004fce0000400000 */
[----:B------:R-:W1:Y:S01]  /*06d0*/  FCHK P0, R3, R32 ;  /* 0x0000002003007302 */ /* 0x000e620000000000 */
[----:B0-----:R-:W-:-:S04]  /*06e0*/  FFMA R35, -R32, R0, 1 ;  /* 0x3f80000020237423 */ /* 0x001fc80000000100 */
[----:B------:R-:W-:-:S04]  /*06f0*/  FFMA R0, R0, R35, R0 ;  /* 0x0000002300007223 */ /* 0x000fc80000000000 */
[----:B------:R-:W-:-:S04]  /*0700*/  FFMA R35, R3, R0, RZ ;  /* 0x0000000003237223 */ /* 0x000fc800000000ff */
[----:B------:R-:W-:-:S04]  /*0710*/  FFMA R2, -R32, R35, R3 ;  /* 0x0000002320027223 */ /* 0x000fc80000000103 */
[----:B------:R-:W-:Y:S01]  /*0720*/  FFMA R35, R0, R2, R35 ;  /* 0x0000000200237223 */ /* 0x000fe20000000023 */
[----:B-1----:R-:W-:Y:S06]  /*0730*/  @!P0 BRA `(.L_x_4) ;  /* 0x00000000000c8947 */ /* 0x002fec0003800000 */
[----:B------:R-:W-:Y:S02]  /*0740*/  MOV R0, R32 ;  /* 0x0000002000007202 */ /* 0x000fe40000000f00 */
[----:B------:R-:W-:-:S07]  /*0750*/  MOV R28, 0x770 ;  /* 0x00000770001c7802 */ /* 0x000fce0000000f00 */
[----:B---3--:R-:W-:Y:S05]  /*0760*/  CALL.REL.NOINC `($__internal_0_$__cuda_sm3x_div_rn_noftz_f32_slowpath) ;  /* 0x0000000c00f47944 */ /* 0x008fea0003c00000 */
.L_x_4:
[----:B------:R-:W-:Y:S05]  /*0770*/  BSYNC.RECONVERGENT B3 ;  /* 0x0000000000037941 */ /* 0x000fea0003800200 */
.L_x_3:
[----:B---3--:R-:W-:-:S05]  /*0780*/  IMAD.WIDE R2, R5, 0x4, R12 ;  /* 0x0000000405027825 */ /* 0x008fca00078e020c */
[----:B------:R1:W-:Y:S02]  /*0790*/  REDG.E.ADD.F32.FTZ.RN.STRONG.GPU desc[UR6][R2.64], R35 ;  /* 0x00000023020079a6 */ /* 0x0003e4000c12f306 */
.L_x_2:
[----:B------:R-:W-:Y:S05]  /*07a0*/  BSYNC.RECONVERGENT B2 ;  /* 0x0000000000027941 */ /* 0x000fea0003800200 */
.L_x_1:
[----:B------:R-:W4:Y:S01]  /*07b0*/  LDG.E R31, desc[UR6][R22.64] ;  /* 0x00000006161f7981 */ /* 0x000f22000c1e1900 */
[----:B------:R-:W-:Y:S01]  /*07c0*/  BSSY.RECONVERGENT B2, `(.L_x_5) ;  /* 0x0000019000027945 */ /* 0x000fe20003800200 */
[----:B----4-:R-:W-:-:S13]  /*07d0*/  ISETP.GE.AND P0, PT, R31, RZ, PT ;  /* 0x000000ff1f00720c */ /* 0x010fda0003f06270 */
[----:B------:R-:W-:Y:S05]  /*07e0*/  @!P0 BRA `(.L_x_6) ;  /* 0x0000000000588947 */ /* 0x000fea0003800000 */
[----:B0-----:R-:W-:-:S06]  /*07f0*/  IMAD.WIDE R28, R31, 0x4, R16 ;  /* 0x000000041f1c7825 */ /* 0x001fcc00078e0210 */
[----:B------:R-:W4:Y:S01]  /*0800*/  LDG.E R28, desc[UR6][R28.64] ;  /* 0x000000061c1c7981 */ /* 0x000f22000c1e1900 */
[----:B------:R-:W-:-:S04]  /*0810*/  IMAD R31, R9, R31, R8 ;  /* 0x0000001f091f7224 */ /* 0x000fc800078e0208 */
[----:B--2---:R-:W-:-:S06]  /*0820*/  IMAD.WIDE R30, R31, 0x4, R14 ;  /* 0x000000041f1e7825 */ /* 0x004fcc00078e020e */
[----:B------:R-:W1:Y:S01]  /*0830*/  LDG.E R30, desc[UR6][R30.64] ;  /* 0x000000061e1e7981 */ /* 0x000e62000c1e1900 */
[----:B------:R-:W-:Y:S01]  /*0840*/  BSSY.RECONVERGENT B3, `(.L_x_7) ;  /* 0x000000e000037945 */ /* 0x000fe20003800200 */
[----:B----4-:R-:W-:-:S04]  /*0850*/  I2FP.F32.S32 R32, R28 ;  /* 0x0000001c00207245 */ /* 0x010fc80000201400 */
[----:B------:R-:W0:Y:S01]  /*0860*/  MUFU.RCP R0, R32 ;  /* 0x0000002000007308 */ /* 0x000e220000001000 */
[----:B-1----:R-:W-:-:S07]  /*0870*/  FMUL R3, R33, R30 ;  /* 0x0000001e21037220 */ /* 0x002fce0000400000 */
[----:B------:R-:W1:Y:S01]  /*0880*/  FCHK P0, R3, R32 ;  /* 0x0000002003007302 */ /* 0x000e620000000000 */
[----:B0-----:R-:W-:-:S04]  /*0890*/  FFMA R35, -R32, R0, 1 ;  /* 0x3f80000020237423 */ /* 0x001fc80000000100 */
[----:B------:R-:W-:-:S04]  /*08a0*/  FFMA R0, R0, R35, R0 ;  /* 0x0000002300007223 */ /* 0x000fc80000000000 */
[----:B------:R-:W-:-:S04]  /*08b0*/  FFMA R35, R3, R0, RZ ;  /* 0x0000000003237223 */ /* 0x000fc800000000ff */
[----:B------:R-:W-:-:S04]  /*08c0*/  FFMA R2, -R32, R35, R3 ;  /* 0x0000002320027223 */ /* 0x000fc80000000103 */
[----:B------:R-:W-:Y:S01]  /*08d0*/  FFMA R35, R0, R2, R35 ;  /* 0x0000000200237223 */ /* 0x000fe20000000023 */
[----:B-1----:R-:W-:Y:S06]  /*08e0*/  @!P0 BRA `(.L_x_8) ;  /* 0x00000000000c8947 */ /* 0x002fec0003800000 */
[----:B------:R-:W-:Y:S01]  /*08f0*/  IMAD.MOV.U32 R0, RZ, RZ, R32 ;  /* 0x000000ffff007224 */ /* 0x000fe200078e0020 */
[----:B------:R-:W-:-:S07]  /*0900*/  MOV R28, 0x920 ;  /* 0x00000920001c7802 */ /* 0x000fce0000000f00 */
[----:B---3--:R-:W-:Y:S05]  /*0910*/  CALL.REL.NOINC `($__internal_0_$__cuda_sm3x_div_rn_noftz_f32_slowpath) ;  /* 0x0000000c00887944 */ /* 0x008fea0003c00000 */
.L_x_8:
[----:B------:R-:W-:Y:S05]  /*0920*/  BSYNC.RECONVERGENT B3 ;  /* 0x0000000000037941 */ /* 0x000fea0003800200 */
.L_x_7:
[----:B---3--:R-:W-:-:S05]  /*0930*/  IMAD.WIDE R2, R5, 0x4, R12 ;  /* 0x0000000405027825 */ /* 0x008fca00078e020c */
[----:B------:R4:W-:Y:S02]  /*0940*/  REDG.E.ADD.F32.FTZ.RN.STRONG.GPU desc[UR6][R2.64], R35 ;  /* 0x00000023020079a6 */ /* 0x0009e4000c12f306 */
.L_x_6:
[----:B------:R-:W-:Y:S05]  /*0950*/  BSYNC.RECONVERGENT B2 ;  /* 0x0000000000027941 */ /* 0x000fea0003800200 */
.L_x_5:
[----:B------:R-:W5:Y:S01]  /*0960*/  LDG.E R31, desc[UR6][R20.64] ;  /* 0x00000006141f7981 */ /* 0x000f62000c1e1900 */
[----:B------:R-:W-:Y:S01]  /*0970*/  BSSY.RECONVERGENT B2, `(.L_x_9) ;  /* 0x000001a000027945 */ /* 0x000fe20003800200 */
[----:B-----5:R-:W-:-:S13]  /*0980*/  ISETP.GE.AND P0, PT, R31, RZ, PT ;  /* 0x000000ff1f00720c */ /* 0x020fda0003f06270 */
[----:B------:R-:W-:Y:S05]  /*0990*/  @!P0 BRA `(.L_x_10) ;  /* 0x00000000005c8947 */ /* 0x000fea0003800000 */
[----:B0-----:R-:W-:-:S06]  /*09a0*/  IMAD.WIDE R28, R31, 0x4, R16 ;  /* 0x000000041f1c7825 */ /* 0x001fcc00078e0210 */
[----:B------:R-:W5:Y:S01]  /*09b0*/  LDG.E R28, desc[UR6][R28.64] ;  /* 0x000000061c1c7981 */ /* 0x000f62000c1e1900 */
[----:B------:R-:W-:-:S04]  /*09c0*/  IMAD R31, R9, R31, R8 ;  /* 0x0000001f091f7224 */ /* 0x000fc800078e0208 */
[----:B--2---:R-:W-:-:S06]  /*09d0*/  IMAD.WIDE R30, R31, 0x4, R14 ;  /* 0x000000041f1e7825 */ /* 0x004fcc00078e020e */
[----:B------:R-:W1:Y:S01]  /*09e0*/  LDG.E R30, desc[UR6][R30.64] ;  /* 0x000000061e1e7981 */ /* 0x000e62000c1e1900 */
[----:B------:R-:W-:Y:S01]  /*09f0*/  BSSY.RECONVERGENT B3, `(.L_x_11) ;  /* 0x000000f000037945 */ /* 0x000fe20003800200 */
[----:B-----5:R-:W-:-:S04]  /*0a00*/  I2FP.F32.S32 R32, R28 ;  /* 0x0000001c00207245 */ /* 0x020fc80000201400 */
[----:B------:R-:W0:Y:S01]  /*0a10*/  MUFU.RCP R0, R32 ;  /* 0x0000002000007308 */ /* 0x000e220000001000 */
[----:B-1--4-:R-:W-:-:S07]  /*0a20*/  FMUL R3, R33, R30 ;  /* 0x0000001e21037220 */ /* 0x012fce0000400000 */
        /* <DEDUP_REMOVED lines=10> */
[----:B------:R-:W-:-:S07]  /*0ad0*/  MOV R33, R35 ;  /* 0x0000002300217202 */ /* 0x000fce0000000f00 */
.L_x_12:
[----:B------:R-:W-:Y:S05]  /*0ae0*/  BSYNC.RECONVERGENT B3 ;  /* 0x0000000000037941 */ /* 0x000fea0003800200 */
.L_x_11:
[----:B---3--:R-:W-:-:S05]  /*0af0*/  IMAD.WIDE R2, R5, 0x4, R12 ;  /* 0x0000000405027825 */ /* 0x008fca00078e020c */
[----:B------:R0:W-:Y:S02]  /*0b00*/  REDG.E.ADD.F32.FTZ.RN.STRONG.GPU desc[UR6][R2.64], R33 ;  /* 0x00000021020079a6 */ /* 0x0001e4000c12f306 */
.L_x_10:
[----:B------:R-:W-:Y:S05]  /*0b10*/  BSYNC.RECONVERGENT B2 ;  /* 0x0000000000027941 */ /* 0x000fea0003800200 */
.L_x_9:
[----:B------:R-:W5:Y:S01]  /*0b20*/  LDG.E R31, desc[UR6][R24.64] ;  /* 0x00000006181f7981 */ /* 0x000f62000c1e1900 */
[----:B01--4-:R-:W-:-:S03]  /*0b30*/  IMAD.WIDE R2, R9, 0x4, R26 ;  /* 0x0000000409027825 */ /* 0x013fc600078e021a */
[----:B------:R-:W4:Y:S04]  /*0b40*/  LDG.E R33, desc[UR6][R18.64] ;  /* 0x0000000612217981 */ /* 0x000f28000c1e1900 */
[----:B------:R-:W4:Y:S01]  /*0b50*/  LDG.E R2, desc[UR6][R2.64] ;  /* 0x0000000602027981 */ /* 0x000f22000c1e1900 */
[----:B------:R-:W-:Y:S02]  /*0b60*/  USHF.R.S32.HI UR5, URZ, 0x1f, UR4 ;  /* 0x0000001fff057899 */ /* 0x000fe40008011404 */
[----:B------:R-:W-:Y:S01]  /*0b70*/  IADD3 R0, P0, PT, R7, UR4, RZ ;  /* 0x0000000407007c10 */ /* 0x000fe2000ff1e0ff */
[----:B------:R-:W-:Y:S03]  /*0b80*/  BSSY.RECONVERGENT B2, `(.L_x_13) ;  /* 0x000001c000027945 */ /* 0x000fe60003800200 */
[----:B------:R-:W-:-:S02]  /*0b90*/  LEA R26, P1, R0, UR8, 0x2 ;  /* 0x00000008001a7c11 */ /* 0x000fc4000f8210ff */
[----:B------:R-:W-:-:S04]  /*0ba0*/  LEA.HI.X.SX32 R27, R7, UR5, 0x1, P0 ;  /* 0x00000005071b7c11 */ /* 0x000fc800080f0eff */
[----:B------:R-:W-:Y:S02]  /*0bb0*/  LEA.HI.X R27, R0, UR9, R27, 0x2, P1 ;  /* 0x00000009001b7c11 */ /* 0x000fe400088f141b */
[----:B-----5:R-:W-:Y:S01]  /*0bc0*/  ISETP.GE.AND P0, PT, R31, RZ, PT ;  /* 0x000000ff1f00720c */ /* 0x020fe20003f06270 */
[----:B----4-:R-:W-:-:S12]  /*0bd0*/  FMUL R33, R2, R33 ;  /* 0x0000002102217220 */ /* 0x010fd80000400000 */
[----:B------:R-:W-:Y:S05]  /*0be0*/  @!P0 BRA `(.L_x_14) ;  /* 0x0000000000548947 */ /* 0x000fea0003800000 */
[----:B------:R-:W-:-:S06]  /*0bf0*/  IMAD.WIDE R28, R31, 0x4, R16 ;  /* 0x000000041f1c7825 */ /* 0x000fcc00078e0210 */
        /* <DEDUP_REMOVED lines=18> */
.L_x_16:
[----:B------:R-:W-:Y:S05]  /*0d20*/  BSYNC.RECONVERGENT B3 ;  /* 0x0000000000037941 */ /* 0x000fea0003800200 */
.L_x_15:
[----:B------:R0:W-:Y:S02]  /*0d30*/  REDG.E.ADD.F32.FTZ.RN.STRONG.GPU desc[UR6][R26.64+0x4], R35 ;  /* 0x000004231a0079a6 */ /* 0x0001e4000c12f306 */
.L_x_14:
[----:B------:R-:W-:Y:S05]  /*0d40*/  BSYNC.RECONVERGENT B2 ;  /* 0x0000000000027941 */ /* 0x000fea0003800200 */
.L_x_13:
[----:B------:R-:W4:Y:S01]  /*0d50*/  LDG.E R31, desc[UR6][R22.64] ;  /* 0x00000006161f7981 */ /* 0x000f22000c1e1900 */
[----:B------:R-:W-:Y:S01]  /*0d60*/  BSSY.RECONVERGENT B2, `(.L_x_17) ;  /* 0x0000018000027945 */ /* 0x000fe20003800200 */
[----:B----4-:R-:W-:-:S13]  /*0d70*/  ISETP.GE.AND P0, PT, R31, RZ, PT ;  /* 0x000000ff1f00720c */ /* 0x010fda0003f06270 */
        /* <DEDUP_REMOVED lines=20> */
.L_x_20:
[----:B------:R-:W-:Y:S05]  /*0ec0*/  BSYNC.RECONVERGENT B3 ;  /* 0x0000000000037941 */ /* 0x000fea0003800200 */
.L_x_19:
[----:B------:R1:W-:Y:S02]  /*0ed0*/  REDG.E.ADD.F32.FTZ.RN.STRONG.GPU desc[UR6][R26.64+0x4], R35 ;  /* 0x000004231a0079a6 */ /* 0x0003e4000c12f306 */
.L_x_18:
[----:B------:R-:W-:Y:S05]  /*0ee0*/  BSYNC.RECONVERGENT B2 ;  /* 0x0000000000027941 */ /* 0x000fea0003800200 */
.L_x_17:
        /* <DEDUP_REMOVED lines=13> */
[----:B------:R-:W2:Y:S01]  /*0fc0*/  FCHK P0, R3, R32 ;  /* 0x0000002003007302 */ /* 0x000ea20000000000 */
[----:B01----:R-:W-:-:S04]  /*0fd0*/  FFMA R35, -R32, R0, 1 ;  /* 0x3f80000020237423 */ /* 0x003fc80000000100 */
[----:B------:R-:W-:-:S04]  /*0fe0*/  FFMA R0, R0, R35, R0 ;  /* 0x0000002300007223 */ /* 0x000fc80000000000 */
[----:B------:R-:W-:-:S04]  /*0ff0*/  FFMA R33, R3, R0, RZ ;  /* 0x0000000003217223 */ /* 0x000fc800000000ff */
[----:B------:R-:W-:-:S04]  /*1000*/  FFMA R2, -R32, R33, R3 ;  /* 0x0000002120027223 */ /* 0x000fc80000000103 */
[----:B------:R-:W-:Y:S01]  /*1010*/  FFMA R33, R0, R2, R33 ;  /* 0x0000000200217223 */ /* 0x000fe20000000021 */
[----:B--2---:R-:W-:Y:S06]  /*1020*/  @!P0 BRA `(.L_x_24) ;  /* 0x0000000000108947 */ /* 0x004fec0003800000 */
[----:B------:R-:W-:Y:S02]  /*1030*/  MOV R0, R32 ;  /* 0x0000002000007202 */ /* 0x000fe40000000f00 */
[----:B------:R-:W-:-:S07]  /*1040*/  MOV R28, 0x1060 ;  /* 0x00001060001c7802 */ /* 0x000fce0000000f00 */
[----:B---3--:R-:W-:Y:S05]  /*1050*/  CALL.REL.NOINC `($__internal_0_$__cuda_sm3x_div_rn_noftz_f32_slowpath) ;  /* 0x0000000400b87944 */ /* 0x008fea0003c00000 */
[----:B------:R-:W-:-:S07]  /*1060*/  IMAD.MOV.U32 R33, RZ, RZ, R35 ;  /* 0x000000ffff217224 */ /* 0x000fce00078e0023 */
.L_x_24:
[----:B------:R-:W-:Y:S05]  /*1070*/  BSYNC.RECONVERGENT B3 ;  /* 0x0000000000037941 */ /* 0x000fea0003800200 */
.L_x_23:
[----:B------:R4:W-:Y:S02]  /*1080*/  REDG.E.ADD.F32.FTZ.RN.STRONG.GPU desc[UR6][R26.64+0x4], R33 ;  /* 0x000004211a0079a6 */ /* 0x0009e4000c12f306 */
.L_x_22:
[----:B------:R-:W-:Y:S05]  /*1090*/  BSYNC.RECONVERGENT B2 ;  /* 0x0000000000027941 */ /* 0x000fea0003800200 */
.L_x_21:
[----:B------:R-:W-:Y:S01]  /*10a0*/  IADD3 R4, PT, PT, R4, 0x2, RZ ;  /* 0x0000000204047810 */ /* 0x000fe20007ffe0ff */
[----:B------:R-:W-:Y:S01]  /*10b0*/  UIADD3 UR4, UPT, UPT, UR4, 0x2, URZ ;  /* 0x0000000204047890 */ /* 0x000fe2000fffe0ff */
[----:B------:R-:W-:Y:S01]  /*10c0*/  IADD3 R5, PT, PT, R5, 0x2, RZ ;  /* 0x0000000205057810 */ /* 0x000fe20007ffe0ff */
[----:B------:R-:W-:Y:S01]  /*10d0*/  IMAD R6, R9, 0x2, R6 ;  /* 0x0000000209067824 */ /* 0x000fe200078e0206 */
[----:B------:R-:W-:-:S13]  /*10e0*/  ISETP.NE.AND P0, PT, R4, RZ, PT ;  /* 0x000000ff0400720c */ /* 0x000fda0003f05270 */
[----:B------:R-:W-:Y:S05]  /*10f0*/  @P0 BRA `(.L_x_25) ;  /* 0xfffffff400300947 */ /* 0x000fea000383ffff */
[----:B------:R-:W5:Y:S02]  /*1100*/  LDC R0, c[0x0][0x38c] ;  /* 0x0000e300ff007b82 */ /* 0x000f640000000800 */
[----:B-----5:R-:W-:-:S07]  /*1110*/  LOP3.LUT R6, R0, 0x7ffffffe, RZ, 0xc0, !PT ;  /* 0x7ffffffe00067812 */ /* 0x020fce00078ec0ff */
.L_x_0:
[----:B------:R-:W-:-:S04]  /*1120*/  LOP3.LUT R0, R0, 0x1, RZ, 0xc0, !PT ;  /* 0x0000000100007812 */ /* 0x000fc800078ec0ff */
[----:B------:R-:W-:-:S13]  /*1130*/  ISETP.NE.U32.AND P0, PT, R0, 0x1, PT ;  /* 0x000000010000780c */ /* 0x000fda0003f05070 */
[----:B------:R-:W-:Y:S05]  /*1140*/  @P0 EXIT ;  /* 0x000000000000094d */ /* 0x000fea0003800000 */
[----:B------:R-:W5:Y:S01]  /*1150*/  LDC.64 R2, c[0x0][0x3b0] ;  /* 0x0000ec00ff027b82 */ /* 0x000f620000000a00 */
[----:B------:R-:W2:Y:S01]  /*1160*/  LDG.E R25, desc[UR6][R24.64] ;  /* 0x0000000618197981 */ /* 0x000ea2000c1e1900 */
[----:B------:R-:W-:-:S03]  /*1170*/  IMAD R5, R9, R6, R8 ;  /* 0x0000000609057224 */ /* 0x000fc600078e0208 */
[----:B------:R-:W3:Y:S01]  /*1180*/  LDG.E R19, desc[UR6][R18.64] ;  /* 0x0000000612137981 */ /* 0x000ee2000c1e1900 */
[----:B-----5:R-:W-:Y:S02]  /*1190*/  IMAD.WIDE R2, R5, 0x4, R2 ;  /* 0x0000000405027825 */ /* 0x020fe400078e0202 */
[----:B------:R-:W5:Y:S04]  /*11a0*/  LDC.64 R4, c[0x0][0x3c0] ;  /* 0x0000f000ff047b82 */ /* 0x000f680000000a00 */
[----:B------:R-:W3:Y:S01]  /*11b0*/  LDG.E R2, desc[UR6][R2.64] ;  /* 0x0000000602027981 */ /* 0x000ee2000c1e1900 */
[----:B------:R-:W-:Y:S01]  /*11c0*/  IADD3 R7, PT, PT, R7, R6, RZ ;  /* 0x0000000607077210 */ /* 0x000fe20007ffe0ff */
[----:B------:R-:W-:Y:S04]  /*11d0*/  BSSY.RECONVERGENT B2, `(.L_x_26) ;  /* 0x000001d000027945 */ /* 0x000fe80003800200 */
[----:B-----5:R-:W-:Y:S01]  /*11e0*/  IMAD.WIDE R6, R7, 0x4, R4 ;  /* 0x0000000407067825 */ /* 0x020fe200078e0204 */
[----:B--2---:R-:W-:-:S03]  /*11f0*/  ISETP.GE.AND P0, PT, R25, RZ, PT ;  /* 0x000000ff1900720c */ /* 0x004fc60003f06270 */
[----:B---3--:R-:W-:-:S10]  /*1200*/  FMUL R4, R2, R19 ;  /* 0x0000001302047220 */ /* 0x008fd40000400000 */
[----:B------:R-:W-:Y:S05]  /*1210*/  @!P0 BRA `(.L_x_27) ;  /* 0x0000000000608947 */ /* 0x000fea0003800000 */
[----:B------:R-:W2:Y:S08]  /*1220*/  LDC.64 R10, c[0x0][0x398] ;  /* 0x0000e600ff0a7b82 */ /* 0x000eb00000000a00 */
[----:B------:R-:W3:Y:S01]  /*1230*/  LDC.64 R12, c[0x0][0x3b8] ;  /* 0x0000ee00ff0c7b82 */ /* 0x000ee20000000a00 */
[----:B------:R-:W-:Y:S02]  /*1240*/  IMAD R3, R9, R25, R8 ;  /* 0x0000001909037224 */ /* 0x000fe400078e0208 */
[----:B--2---:R-:W-:-:S06]  /*1250*/  IMAD.WIDE R10, R25, 0x4, R10 ;  /* 0x00000004190a7825 */ /* 0x004fcc00078e020a */
[----:B------:R-:W2:Y:S01]  /*1260*/  LDG.E R10, desc[UR6][R10.64] ;  /* 0x000000060a0a7981 */ /* 0x000ea2000c1e1900 */
[----:B---3--:R-:W-:-:S05]  /*1270*/  IMAD.WIDE R12, R3, 0x4, R12 ;  /* 0x00000004030c7825 */ /* 0x008fca00078e020c */
[----:B------:R-:W3:Y:S01]  /*1280*/  LDG.E R3, desc[UR6][R12.64] ;  /* 0x000000060c037981 */ /* 0x000ee2000c1e1900 */
[----:B------:R-:W-:Y:S01]  /*1290*/  BSSY.RECONVERGENT B3, `(.L_x_28) ;  /* 0x000000f000037945 */ /* 0x000fe20003800200 */
[----:B--2---:R-:W-:-:S04]  /*12a0*/  I2FP.F32.S32 R14, R10 ;  /* 0x0000000a000e7245 */ /* 0x004fc80000201400 */
[----:B------:R-:W2:Y:S01]  /*12b0*/  MUFU.RCP R0, R14 ;  /* 0x0000000e00007308 */ /* 0x000ea20000001000 */
[----:B---3--:R-:W-:-:S07]  /*12c0*/  FMUL R3, R4, R3 ;  /* 0x0000000304037220 */ /* 0x008fce0000400000 */
[----:B------:R-:W3:Y:S01]  /*12d0*/  FCHK P0, R3, R14 ;  /* 0x0000000e03007302 */ /* 0x000ee20000000000 */
[----:B--2---:R-:W-:-:S04]  /*12e0*/  FFMA R5, -R14, R0, 1 ;  /* 0x3f8000000e057423 */ /* 0x004fc80000000100 */
[----:B------:R-:W-:-:S04]  /*12f0*/  FFMA R0, R0, R5, R0 ;  /* 0x0000000500007223 */ /* 0x000fc80000000000 */
[----:B------:R-:W-:-:S04]  /*1300*/  FFMA R5, R3, R0, RZ ;  /* 0x0000000003057223 */ /* 0x000fc800000000ff */
[----:B------:R-:W-:-:S04]  /*1310*/  FFMA R2, -R14, R5, R3 ;  /* 0x000000050e027223 */ /* 0x000fc80000000103 */
[----:B------:R-:W-:Y:S01]  /*1320*/  FFMA R5, R0, R2, R5 ;  /* 0x0000000200057223 */ /* 0x000fe20000000005 */
[----:B---3--:R-:W-:Y:S06]  /*1330*/  @!P0 BRA `(.L_x_29) ;  /* 0x0000000000108947 */ /* 0x008fec0003800000 */
[----:B------:R-:W-:Y:S02]  /*1340*/  MOV R0, R14 ;  /* 0x0000000e00007202 */ /* 0x000fe40000000f00 */
[----:B------:R-:W-:-:S07]  /*1350*/  MOV R28, 0x1370 ;  /* 0x00001370001c7802 */ /* 0x000fce0000000f00 */
[----:B01--4-:R-:W-:Y:S05]  /*1360*/  CALL.REL.NOINC `($__internal_0_$__cuda_sm3x_div_rn_noftz_f32_slowpath) ;  /* 0x0000000000f47944 */ /* 0x013fea0003c00000 */
[----:B------:R-:W-:-:S07]  /*1370*/  IMAD.MOV.U32 R5, RZ, RZ, R35 ;  /* 0x000000ffff057224 */ /* 0x000fce00078e0023 */
.L_x_29:
[----:B------:R-:W-:Y:S05]  /*1380*/  BSYNC.RECONVERGENT B3 ;  /* 0x0000000000037941 */ /* 0x000fea0003800200 */
.L_x_28:
[----:B------:R2:W-:Y:S02]  /*1390*/  REDG.E.ADD.F32.FTZ.RN.STRONG.GPU desc[UR6][R6.64], R5 ;  /* 0x00000005060079a6 */ /* 0x0005e4000c12f306 */
.L_x_27:
[----:B------:R-:W-:Y:S05]  /*13a0*/  BSYNC.RECONVERGENT B2 ;  /* 0x0000000000027941 */ /* 0x000fea0003800200 */
.L_x_26:
[----:B------:R-:W3:Y:S01]  /*13b0*/  LDG.E R3, desc[UR6][R22.64] ;  /* 0x0000000616037981 */ /* 0x000ee2000c1e1900 */
[----:B------:R-:W-:Y:S01]  /*13c0*/  BSSY.RECONVERGENT B2, `(.L_x_30) ;  /* 0x000001b000027945 */ /* 0x000fe20003800200 */
[----:B---3--:R-:W-:-:S13]  /*13d0*/  ISETP.GE.AND P0, PT, R3, RZ, PT ;  /* 0x000000ff0300720c */ /* 0x008fda0003f06270 */
[----:B------:R-:W-:Y:S05]  /*13e0*/  @!P0 BRA `(.L_x_31) ;  /* 0x0000000000608947 */ /* 0x000fea0003800000 */
[----:B------:R-:W3:Y:S08]  /*13f0*/  LDC.64 R10, c[0x0][0x398] ;  /* 0x0000e600ff0a7b82 */ /* 0x000ef00000000a00 */
[----:B------:R-:W5:Y:S01]  /*1400*/  LDC.64 R12, c[0x0][0x3b8] ;  /* 0x0000ee00ff0c7b82 */ /* 0x000f620000000a00 */
[----:B---3--:R-:W-:-:S06]  /*1410*/  IMAD.WIDE R10, R3, 0x4, R10 ;  /* 0x00000004030a7825 */ /* 0x008fcc00078e020a */
[----:B------:R-:W3:Y:S01]  /*1420*/  LDG.E R10, desc[UR6][R10.64] ;  /* 0x000000060a0a7981 */ /* 0x000ee2000c1e1900 */
[----:B------:R-:W-:-:S04]  /*1430*/  IMAD R3, R9, R3, R8 ;  /* 0x0000000309037224 */ /* 0x000fc800078e0208 */
[----:B-----5:R-:W-:-:S05]  /*1440*/  IMAD.WIDE R12, R3, 0x4, R12 ;  /* 0x00000004030c7825 */ /* 0x020fca00078e020c */
[----:B------:R-:W5:Y:S01]  /*1450*/  LDG.E R3, desc[UR6][R12.64] ;  /* 0x000000060c037981 */ /* 0x000f62000c1e1900 */
[----:B------:R-:W-:Y:S01]  /*1460*/  BSSY.RECONVERGENT B3, `(.L_x_32) ;  /* 0x000000f000037945 */ /* 0x000fe20003800200 */
[----:B---3--:R-:W-:-:S04]  /*1470*/  I2FP.F32.S32 R14, R10 ;  /* 0x0000000a000e7245 */ /* 0x008fc80000201400 */
[----:B------:R-:W2:Y:S01]  /*1480*/  MUFU.RCP R0, R14 ;  /* 0x0000000e00007308 */ /* 0x000ea20000001000 */
[----:B-----5:R-:W-:-:S07]  /*1490*/  FMUL R3, R4, R3 ;  /* 0x0000000304037220 */ /* 0x020fce0000400000 */
        /* <DEDUP_REMOVED lines=10> */
[----:B------:R-:W-:-:S07]  /*1540*/  MOV R5, R35 ;  /* 0x0000002300057202 */ /* 0x000fce0000000f00 */
.L_x_33:
[----:B------:R-:W-:Y:S05]  /*1550*/  BSYNC.RECONVERGENT B3 ;  /* 0x0000000000037941 */ /* 0x000fea0003800200 */
.L_x_32:
[----:B------:R3:W-:Y:S02]  /*1560*/  REDG.E.ADD.F32.FTZ.RN.STRONG.GPU desc[UR6][R6.64], R5 ;  /* 0x00000005060079a6 */ /* 0x0007e4000c12f306 */
.L_x_31:
[----:B------:R-:W-:Y:S05]  /*1570*/  BSYNC.RECONVERGENT B2 ;  /* 0x0000000000027941 */ /* 0x000fea0003800200 */
.L_x_30:
[----:B------:R-:W5:Y:S02]  /*1580*/  LDG.E R21, desc[UR6][R20.64] ;  /* 0x0000000614157981 */ /* 0x000f64000c1e1900 */
[----:B-----5:R-:W-:-:S13]  /*1590*/  ISETP.GE.AND P0, PT, R21, RZ, PT ;  /* 0x000000ff1500720c */ /* 0x020fda0003f06270 */
[----:B------:R-:W-:Y:S05]  /*15a0*/  @!P0 EXIT ;  /* 0x000000000000894d */ /* 0x000fea0003800000 */
[----:B------:R-:W5:Y:S08]  /*15b0*/  LDC.64 R10, c[0x0][0x398] ;  /* 0x0000e600ff0a7b82 */ /* 0x000f700000000a00 */
[----:B------:R-:W0:Y:S01]  /*15c0*/  LDC.64 R2, c[0x0][0x3b8] ;  /* 0x0000ee00ff027b82 */ /* 0x000e220000000a00 */
[----:B------:R-:W-:Y:S02]  /*15d0*/  IMAD R9, R9, R21, R8 ;  /* 0x0000001509097224 */ /* 0x000fe400078e0208 */
[----:B-----5:R-:W-:-:S06]  /*15e0*/  IMAD.WIDE R10, R21, 0x4, R10 ;  /* 0x00000004150a7825 */ /* 0x020fcc00078e020a */
[----:B------:R-:W5:Y:S01]  /*15f0*/  LDG.E R10, desc[UR6][R10.64] ;  /* 0x000000060a0a7981 */ /* 0x000f62000c1e1900 */
[----:B0-----:R-:W-:-:S05]  /*1600*/  IMAD.WIDE R8, R9, 0x4, R2 ;  /* 0x0000000409087825 */ /* 0x001fca00078e0202 */
[----:B------:R-:W2:Y:S01]  /*1610*/  LDG.E R3, desc[UR6][R8.64] ;  /* 0x0000000608037981 */ /* 0x000ea2000c1e1900 */
[----:B------:R-:W-:Y:S01]  /*1620*/  BSSY.RECONVERGENT B2, `(.L_x_34) ;  /* 0x000000f000027945 */ /* 0x000fe20003800200 */
[----:B-----5:R-:W-:-:S04]  /*1630*/  I2FP.F32.S32 R12, R10 ;  /* 0x0000000a000c7245 */ /* 0x020fc80000201400 */
[----:B------:R-:W3:Y:S01]  /*1640*/  MUFU.RCP R0, R12 ;  /* 0x0000000c00007308 */ /* 0x000ee20000001000 */
[----:B--2---:R-:W-:-:S07]  /*1650*/  FMUL R3, R4, R3 ;  /* 0x0000000304037220 */ /* 0x004fce0000400000 */
[----:B------:R-:W0:Y:S01]  /*1660*/  FCHK P0, R3, R12 ;  /* 0x0000000c03007302 */ /* 0x000e220000000000 */
[----:B---3--:R-:W-:-:S04]  /*1670*/  FFMA R5, -R12, R0, 1 ;  /* 0x3f8000000c057423 */ /* 0x008fc80000000100 */
[----:B------:R-:W-:-:S04]  /*1680*/  FFMA R0, R0, R5, R0 ;  /* 0x0000000500007223 */ /* 0x000fc80000000000 */
[----:B------:R-:W-:-:S04]  /*1690*/  FFMA R5, R3, R0, RZ ;  /* 0x0000000003057223 */ /* 0x000fc800000000ff */
[----:B------:R-:W-:-:S04]  /*16a0*/  FFMA R2, -R12, R5, R3 ;  /* 0x000000050c027223 */ /* 0x000fc80000000103 */
[----:B------:R-:W-:Y:S01]  /*16b0*/  FFMA R5, R0, R2, R5 ;  /* 0x0000000200057223 */ /* 0x000fe20000000005 */
[----:B0-----:R-:W-:Y:S06]  /*16c0*/  @!P0 BRA `(.L_x_35) ;  /* 0x0000000000108947 */ /* 0x001fec0003800000 */
[----:B------:R-:W-:Y:S01]  /*16d0*/  IMAD.MOV.U32 R0, RZ, RZ, R12 ;  /* 0x000000ffff007224 */ /* 0x000fe200078e000c */
[----:B------:R-:W-:-:S07]  /*16e0*/  MOV R28, 0x1700 ;  /* 0x00001700001c7802 */ /* 0x000fce0000000f00 */
[----:B-1--4-:R-:W-:Y:S05]  /*16f0*/  CALL.REL.NOINC `($__internal_0_$__cuda_sm3x_div_rn_noftz_f32_slowpath) ;  /* 0x0000000000107944 */ /* 0x012fea0003c00000 */
[----:B------:R-:W-:-:S07]  /*1700*/  MOV R5, R35 ;  /* 0x0000002300057202 */ /* 0x000fce0000000f00 */
.L_x_35:
[----:B------:R-:W-:Y:S05]  /*1710*/  BSYNC.RECONVERGENT B2 ;  /* 0x0000000000027941 */ /* 0x000fea0003800200 */
.L_x_34:
[----:B------:R-:W-:Y:S01]  /*1720*/  REDG.E.ADD.F32.FTZ.RN.STRONG.GPU desc[UR6][R6.64], R5 ;  /* 0x00000005060079a6 */ /* 0x000fe2000c12f306 */
[----:B------:R-:W-:Y:S05]  /*1730*/  EXIT ;  /* 0x000000000000794d */ /* 0x000fea0003800000 */
        .weak           $__internal_0_$__cuda_sm3x_div_rn_noftz_f32_slowpath
        .type           $__internal_0_$__cuda_sm3x_div_rn_noftz_f32_slowpath,@function
        .size           $__internal_0_$__cuda_sm3x_div_rn_noftz_f32_slowpath,(.L_x_356 - $__internal_0_$__cuda_sm3x_div_rn_noftz_f32_slowpath)
$__internal_0_$__cuda_sm3x_div_rn_noftz_f32_slowpath:
[----:B------:R-:W-:Y:S01]  /*1740*/  SHF.R.U32.HI R2, RZ, 0x17, R0 ;  /* 0x00000017ff027819 */ /* 0x000fe20000011600 */
[----:B------:R-:W-:Y:S01]  /*1750*/  BSSY.RECONVERGENT B0, `(.L_x_36) ;  /* 0x0000062000007945 */ /* 0x000fe20003800200 */
[----:B------:R-:W-:Y:S02]  /*1760*/  SHF.R.U32.HI R30, RZ, 0x17, R3 ;  /* 0x00000017ff1e7819 */ /* 0x000fe40000011603 */
[----:B------:R-:W-:Y:S02]  /*1770*/  LOP3.LUT R2, R2, 0xff, RZ, 0xc0, !PT ;  /* 0x000000ff02027812 */ /* 0x000fe400078ec0ff */
[----:B------:R-:W-:Y:S02]  /*1780*/  LOP3.LUT R30, R30, 0xff, RZ, 0xc0, !PT ;  /* 0x000000ff1e1e7812 */ /* 0x000fe400078ec0ff */
[----:B------:R-:W-:-:S03]  /*1790*/  IADD3 R31, PT, PT, R2, -0x1, RZ ;  /* 0xffffffff021f7810 */ /* 0x000fc60007ffe0ff */
[----:B------:R-:W-:Y:S01]  /*17a0*/  VIADD R32, R30, 0xffffffff ;  /* 0xffffffff1e207836 */ /* 0x000fe20000000000 */
[----:B------:R-:W-:-:S04]  /*17b0*/  ISETP.GT.U32.AND P0, PT, R31, 0xfd, PT ;  /* 0x000000fd1f00780c */ /* 0x000fc80003f04070 */
[----:B------:R-:W-:-:S13]  /*17c0*/  ISETP.GT.U32.OR P0, PT, R32, 0xfd, P0 ;  /* 0x000000fd2000780c */ /* 0x000fda0000704470 */
[----:B------:R-:W-:Y:S01]  /*17d0*/  @!P0 MOV R29, RZ ;  /* 0x000000ff001d8202 */ /* 0x000fe20000000f00 */
[----:B------:R-:W-:Y:S06]  /*17e0*/  @!P0 BRA `(.L_x_37) ;  /* 0x00000000005c8947 */ /* 0x000fec0003800000 */
[----:B------:R-:W-:Y:S02]  /*17f0*/  FSETP.GTU.FTZ.AND P0, PT, |R3|, +INF , PT ;  /* 0x7f8000000300780b */ /* 0x000fe40003f1c200 */
[----:B------:R-:W-:-:S04]  /*1800*/  FSETP.GTU.FTZ.AND P1, PT, |R0|, +INF , PT ;  /* 0x7f8000000000780b */ /* 0x000fc80003f3c200 */
[----:B------:R-:W-:-:S13]  /*1810*/  PLOP3.LUT P0, PT, P0, P1, PT, 0xf8, 0x8f ;  /* 0x00000000008f781c */ /* 0x000fda0000703f70 */
[----:B------:R-:W-:Y:S05]  /*1820*/  @P0 BRA `(.L_x_38) ;  /* 0x00000004004c0947 */ /* 0x000fea0003800000 */
[----:B------:R-:W-:-:S13]  /*1830*/  LOP3.LUT P0, RZ, R0, 0x7fffffff, R3, 0xc8, !PT ;  /* 0x7fffffff00ff7812 */ /* 0x000fda000780c803 */
[----:B------:R-:W-:Y:S05]  /*1840*/  @!P0 BRA `(.L_x_39) ;  /* 0x00000004003c8947 */ /* 0x000fea0003800000 */
[C---:B------:R-:W-:Y:S02]  /*1850*/  FSETP.NEU.FTZ.AND P2, PT, |R3|.reuse, +INF , PT ;  /* 0x7f8000000300780b */ /* 0x040fe40003f5d200 */
[----:B------:R-:W-:Y:S02]  /*1860*/  FSETP.NEU.FTZ.AND P1, PT, |R0|, +INF , PT ;  /* 0x7f8000000000780b */ /* 0x000fe40003f3d200 */
[----:B------:R-:W-:-:S11]  /*1870*/  FSETP.NEU.FTZ.AND P0, PT, |R3|, +INF , PT ;  /* 0x7f8000000300780b */ /* 0x000fd60003f1d200 */
[----:B------:R-:W-:Y:S05]  /*1880*/  @!P1 BRA !P2, `(.L_x_39) ;  /* 0x00000004002c9947 */ /* 0x000fea0005000000 */
[----:B------:R-:W-:-:S04]  /*1890*/  LOP3.LUT P2, RZ, R3, 0x7fffffff, RZ, 0xc0, !PT ;  /* 0x7fffffff03ff7812 */ /* 0x000fc8000784c0ff */
[----:B------:R-:W-:-:S13]  /*18a0*/  PLOP3.LUT P1, PT, P1, P2, PT, 0x2f, 0xf2 ;  /* 0x0000000000f2781c */ /* 0x000fda0000f24577 */
[----:B------:R-:W-:Y:S05]  /*18b0*/  @P1 BRA `(.L_x_40) ;  /* 0x0000000400181947 */ /* 0x000fea0003800000 */
[----:B------:R-:W-:-:S04]  /*18c0*/  LOP3.LUT P1, RZ, R0, 0x7fffffff, RZ, 0xc0, !PT ;  /* 0x7fffffff00ff7812 */ /* 0x000fc8000782c0ff */
[----:B------:R-:W-:-:S13]  /*18d0*/  PLOP3.LUT P0, PT, P0, P1, PT, 0x2f, 0xf2 ;  /* 0x0000000000f2781c */ /* 0x000fda0000702577 */
[----:B------:R-:W-:Y:S05]  /*18e0*/  @P0 BRA `(.L_x_41) ;  /* 0x0000000400000947 */ /* 0x000fea0003800000 */
[----:B------:R-:W-:Y:S02]  /*18f0*/  ISETP.GE.AND P0, PT, R32, RZ, PT ;  /* 0x000000ff2000720c */ /* 0x000fe40003f06270 */
[----:B------:R-:W-:-:S11]  /*1900*/  ISETP.GE.AND P1, PT, R31, RZ, PT ;  /* 0x000000ff1f00720c */ /* 0x000fd60003f26270 */
[----:B------:R-:W-:Y:S01]  /*1910*/  @P0 MOV R29, RZ ;  /* 0x000000ff001d0202 */ /* 0x000fe20000000f00 */
[----:B------:R-:W-:Y:S01]  /*1920*/  @!P0 FFMA R3, R3, 1.84467440737095516160e+19, RZ ;  /* 0x5f80000003038823 */ /* 0x000fe200000000ff */
[----:B------:R-:W-:Y:S01]  /*1930*/  @!P0 MOV R29, 0xffffffc0 ;  /* 0xffffffc0001d8802 */ /* 0x000fe20000000f00 */
[----:B------:R-:W-:-:S04]  /*1940*/  @!P1 FFMA R0, R0, 1.84467440737095516160e+19, RZ ;  /* 0x5f80000000009823 */ /* 0x000fc800000000ff */
[----:B------:R-:W-:-:S07]  /*1950*/  @!P1 VIADD R29, R29, 0x40 ;  /* 0x000000401d1d9836 */ /* 0x000fce0000000000 */
.L_x_37:
[----:B------:R-:W-:Y:S01]  /*1960*/  LEA R31, R2, 0xc0800000, 0x17 ;  /* 0xc0800000021f7811 */ /* 0x000fe200078eb8ff */
[----:B------:R-:W-:Y:S01]  /*1970*/  BSSY.RECONVERGENT B1, `(.L_x_42) ;  /* 0x0000036000017945 */ /* 0x000fe20003800200 */
[----:B------:R-:W-:Y:S02]  /*1980*/  IADD3 R30, PT, PT, R30, -0x7f, RZ ;  /* 0xffffff811e1e7810 */ /* 0x000fe40007ffe0ff */
[----:B------:R-:W-:-:S04]  /*1990*/  IADD3 R34, PT, PT, -R31, R0, RZ ;  /* 0x000000001f227210 */ /* 0x000fc80007ffe1ff */
[----:B------:R-:W0:Y:S01]  /*19a0*/  MUFU.RCP R0, R34 ;  /* 0x0000002200007308 */ /* 0x000e220000001000 */
[----:B------:R-:W-:-:S04]  /*19b0*/  FADD.FTZ R31, -R34, -RZ ;  /* 0x800000ff221f7221 */ /* 0x000fc80000010100 */
[----:B0-----:R-:W-:-:S04]  /*19c0*/  FFMA R35, R0, R31, 1 ;  /* 0x3f80000000237423 */ /* 0x001fc8000000001f */
[----:B------:R-:W-:Y:S01]  /*19d0*/  FFMA R35, R0, R35, R0 ;  /* 0x0000002300237223 */ /* 0x000fe20000000000 */
[C---:B------:R-:W-:Y:S01]  /*19e0*/  IMAD R0, R30.reuse, -0x800000, R3 ;  /* 0xff8000001e007824 */ /* 0x040fe200078e0203 */
[----:B------:R-:W-:-:S03]  /*19f0*/  IADD3 R30, PT, PT, R30, 0x7f, -R2 ;  /* 0x0000007f1e1e7810 */ /* 0x000fc60007ffe802 */
[----:B------:R-:W-:Y:S01]  /*1a00*/  FFMA R32, R0, R35, RZ ;  /* 0x0000002300207223 */ /* 0x000fe200000000ff */
[----:B------:R-:W-:-:S03]  /*1a10*/  IADD3 R29, PT, PT, R30, R29, RZ ;  /* 0x0000001d1e1d7210 */ /* 0x000fc60007ffe0ff */
[----:B------:R-:W-:-:S04]  /*1a20*/  FFMA R3, R31, R32, R0 ;  /* 0x000000201f037223 */ /* 0x000fc80000000000 */
[----:B------:R-:W-:-:S04]  /*1a30*/  FFMA R32, R35, R3, R32 ;  /* 0x0000000323207223 */ /* 0x000fc80000000020 */
[----:B------:R-:W-:-:S04]  /*1a40*/  FFMA R31, R31, R32, R0 ;  /* 0x000000201f1f7223 */ /* 0x000fc80000000000 */
[----:B------:R-:W-:-:S05]  /*1a50*/  FFMA R0, R35, R31, R32 ;  /* 0x0000001f23007223 */ /* 0x000fca0000000020 */
[----:B------:R-:W-:-:S04]  /*1a60*/  SHF.R.U32.HI R2, RZ, 0x17, R0 ;  /* 0x00000017ff027819 */ /* 0x000fc80000011600 */
[----:B------:R-:W-:-:S05]  /*1a70*/  LOP3.LUT R2, R2, 0xff, RZ, 0xc0, !PT ;  /* 0x000000ff02027812 */ /* 0x000fca00078ec0ff */
[----:B------:R-:W-:-:S05]  /*1a80*/  IMAD.IADD R2, R2, 0x1, R29 ;  /* 0x0000000102027824 */ /* 0x000fca00078e021d */
[----:B------:R-:W-:-:S04]  /*1a90*/  IADD3 R3, PT, PT, R2, -0x1, RZ ;  /* 0xffffffff02037810 */ /* 0x000fc80007ffe0ff */
[----:B------:R-:W-:-:S13]  /*1aa0*/  ISETP.GE.U32.AND P0, PT, R3, 0xfe, PT ;  /* 0x000000fe0300780c */ /* 0x000fda0003f06070 */
[----:B------:R-:W-:Y:S05]  /*1ab0*/  @!P0 BRA `(.L_x_43) ;  /* 0x0000000000808947 */ /* 0x000fea0003800000 */
[----:B------:R-:W-:-:S13]  /*1ac0*/  ISETP.GT.AND P0, PT, R2, 0xfe, PT ;  /* 0x000000fe0200780c */ /* 0x000fda0003f04270 */
[----:B------:R-:W-:Y:S05]  /*1ad0*/  @P0 BRA `(.L_x_44) ;  /* 0x00000000006c0947 */ /* 0x000fea0003800000 */
[----:B------:R-:W-:-:S13]  /*1ae0*/  ISETP.GE.AND P0, PT, R2, 0x1, PT ;  /* 0x000000010200780c */ /* 0x000fda0003f06270 */
[----:B------:R-:W-:Y:S05]  /*1af0*/  @P0 BRA `(.L_x_45) ;  /* 0x0000000000740947 */ /* 0x000fea0003800000 */
[----:B------:R-:W-:Y:S02]  /*1b00*/  ISETP.GE.AND P0, PT, R2, -0x18, PT ;  /* 0xffffffe80200780c */ /* 0x000fe40003f06270 */
[----:B------:R-:W-:-:S11]  /*1b10*/  LOP3.LUT R0, R0, 0x80000000, RZ, 0xc0, !PT ;  /* 0x8000000000007812 */ /* 0x000fd600078ec0ff */
[----:B------:R-:W-:Y:S05]  /*1b20*/  @!P0 BRA `(.L_x_45) ;  /* 0x0000000000688947 */ /* 0x000fea0003800000 */
[CCC-:B------:R-:W-:Y:S01]  /*1b30*/  FFMA.RZ R3, R35.reuse, R31.reuse, R32.reuse ;  /* 0x0000001f23037223 */ /* 0x1c0fe2000000c020 */
[C---:B------:R-:W-:Y:S01]  /*1b40*/  IADD3 R30, PT, PT, R2.reuse, 0x20, RZ ;  /* 0x00000020021e7810 */ /* 0x040fe20007ffe0ff */
[CCC-:B------:R-:W-:Y:S01]  /*1b50*/  FFMA.RP R29, R35.reuse, R31.reuse, R32.reuse ;  /* 0x0000001f231d7223 */ /* 0x1c0fe20000008020 */
[----:B------:R-:W-:Y:S01]  /*1b60*/  FFMA.RM R32, R35, R31, R32 ;  /* 0x0000001f23207223 */ /* 0x000fe20000004020 */
[C---:B------:R-:W-:Y:S02]  /*1b70*/  ISETP.NE.AND P2, PT, R2.reuse, RZ, PT ;  /* 0x000000ff0200720c */ /* 0x040fe40003f45270 */
[----:B------:R-:W-:Y:S02]  /*1b80*/  LOP3.LUT R3, R3, 0x7fffff, RZ, 0xc0, !PT ;  /* 0x007fffff03037812 */ /* 0x000fe400078ec0ff */
[----:B------:R-:W-:Y:S02]  /*1b90*/  ISETP.NE.AND P1, PT, R2, RZ, PT ;  /* 0x000000ff0200720c */ /* 0x000fe40003f25270 */
[----:B------:R-:W-:-:S02]  /*1ba0*/  LOP3.LUT R3, R3, 0x800000, RZ, 0xfc, !PT ;  /* 0x0080000003037812 */ /* 0x000fc400078efcff */
[----:B------:R-:W-:Y:S02]  /*1bb0*/  IADD3 R2, PT, PT, -R2, RZ, RZ ;  /* 0x000000ff02027210 */ /* 0x000fe40007ffe1ff */
[----:B------:R-:W-:Y:S02]  /*1bc0*/  SHF.L.U32 R30, R3, R30, RZ ;  /* 0x0000001e031e7219 */ /* 0x000fe400000006ff */
[----:B------:R-:W-:Y:S02]  /*1bd0*/  FSETP.NEU.FTZ.AND P0, PT, R29, R32, PT ;  /* 0x000000201d00720b */ /* 0x000fe40003f1d000 */
[----:B------:R-:W-:Y:S02]  /*1be0*/  SEL R2, R2, RZ, P2 ;  /* 0x000000ff02027207 */ /* 0x000fe40001000000 */
[----:B------:R-:W-:Y:S02]  /*1bf0*/  ISETP.NE.AND P1, PT, R30, RZ, P1 ;  /* 0x000000ff1e00720c */ /* 0x000fe40000f25270 */
[----:B------:R-:W-:-:S02]  /*1c00*/  SHF.R.U32.HI R3, RZ, R2, R3 ;  /* 0x00000002ff037219 */ /* 0x000fc40000011603 */
[----:B------:R-:W-:Y:S02]  /*1c10*/  PLOP3.LUT P0, PT, P0, P1, PT, 0xf8, 0x8f ;  /* 0x00000000008f781c */ /* 0x000fe40000703f70 */
[----:B------:R-:W-:Y:S02]  /*1c20*/  SHF.R.U32.HI R2, RZ, 0x1, R3 ;  /* 0x00000001ff027819 */ /* 0x000fe40000011603 */
[----:B------:R-:W-:-:S04]  /*1c30*/  SEL R29, RZ, 0x1, !P0 ;  /* 0x00000001ff1d7807 */ /* 0x000fc80004000000 */
[----:B------:R-:W-:-:S04]  /*1c40*/  LOP3.LUT R30, R29, 0x1, R2, 0xf8, !PT ;  /* 0x000000011d1e7812 */ /* 0x000fc800078ef802 */
[----:B------:R-:W-:-:S05]  /*1c50*/  LOP3.LUT R3, R30, R3, RZ, 0xc0, !PT ;  /* 0x000000031e037212 */ /* 0x000fca00078ec0ff */
[----:B------:R-:W-:-:S05]  /*1c60*/  IMAD.IADD R3, R2, 0x1, R3 ;  /* 0x0000000102037824 */ /* 0x000fca00078e0203 */
[----:B------:R-:W-:Y:S01]  /*1c70*/  LOP3.LUT R0, R3, R0, RZ, 0xfc, !PT ;  /* 0x0000000003007212 */ /* 0x000fe200078efcff */
[----:B------:R-:W-:Y:S06]  /*1c80*/  BRA `(.L_x_45) ;  /* 0x0000000000107947 */ /* 0x000fec0003800000 */
.L_x_44:
[----:B------:R-:W-:-:S04]  /*1c90*/  LOP3.LUT R0, R0, 0x80000000, RZ, 0xc0, !PT ;  /* 0x8000000000007812 */ /* 0x000fc800078ec0ff */
[----:B------:R-:W-:Y:S01]  /*1ca0*/  LOP3.LUT R0, R0, 0x7f800000, RZ, 0xfc, !PT ;  /* 0x7f80000000007812 */ /* 0x000fe200078efcff */
[----:B------:R-:W-:Y:S06]  /*1cb0*/  BRA `(.L_x_45) ;  /* 0x0000000000047947 */ /* 0x000fec0003800000 */
.L_x_43:
[----:B------:R-:W-:-:S07]  /*1cc0*/  LEA R0, R29, R0, 0x17 ;  /* 0x000000001d007211 */ /* 0x000fce00078eb8ff */
.L_x_45:
[----:B------:R-:W-:Y:S05]  /*1cd0*/  BSYNC.RECONVERGENT B1 ;  /* 0x0000000000017941 */ /* 0x000fea0003800200 */
.L_x_42:
[----:B------:R-:W-:Y:S05]  /*1ce0*/  BRA `(.L_x_46) ;  /* 0x0000000000207947 */ /* 0x000fea0003800000 */
.L_x_41:
[----:B------:R-:W-:-:S04]  /*1cf0*/  LOP3.LUT R0, R0, 0x80000000, R3, 0x48, !PT ;  /* 0x8000000000007812 */ /* 0x000fc800078e4803 */
[----:B------:R-:W-:Y:S01]  /*1d00*/  LOP3.LUT R0, R0, 0x7f800000, RZ, 0xfc, !PT ;  /* 0x7f80000000007812 */ /* 0x000fe200078efcff */
[----:B------:R-:W-:Y:S06]  /*1d10*/  BRA `(.L_x_46) ;  /* 0x0000000000147947 */ /* 0x000fec0003800000 */
.L_x_40:
[----:B------:R-:W-:Y:S01]  /*1d20*/  LOP3.LUT R0, R0, 0x80000000, R3, 0x48, !PT ;  /* 0x8000000000007812 */ /* 0x000fe200078e4803 */
[----:B------:R-:W-:Y:S06]  /*1d30*/  BRA `(.L_x_46) ;  /* 0x00000000000c7947 */ /* 0x000fec0003800000 */
.L_x_39:
[----:B------:R-:W0:Y:S01]  /*1d40*/  MUFU.RSQ R0, -QNAN ;  /* 0xffc0000000007908 */ /* 0x000e220000001400 */
[----:B------:R-:W-:Y:S05]  /*1d50*/  BRA `(.L_x_46) ;  /* 0x0000000000047947 */ /* 0x000fea0003800000 */
.L_x_38:
[----:B------:R-:W-:-:S07]  /*1d60*/  FADD.FTZ R0, R3, R0 ;  /* 0x0000000003007221 */ /* 0x000fce0000010000 */
.L_x_46:
[----:B------:R-:W-:Y:S05]  /*1d70*/  BSYNC.RECONVERGENT B0 ;  /* 0x0000000000007941 */ /* 0x000fea0003800200 */
.L_x_36:
[----:B------:R-:W-:Y:S01]  /*1d80*/  HFMA2 R29, -RZ, RZ, 0, 0 ;  /* 0x00000000ff1d7431 */ /* 0x000fe200000001ff */
[----:B0-----:R-:W-:-:S03]  /*1d90*/  MOV R35, R0 ;  /* 0x0000000000237202 */ /* 0x001fc60000000f00 */
[----:B------:R-:W-:Y:S05]  /*1da0*/  RET.REL.NODEC R28 `(_Z27facet2vertex_coeff_backwardiiiiPKiS0_S0_PKfS2_S2_Pf) ;  /* 0xffffffe01c947950 */ /* 0x000fea0003c3ffff */
.L_x_47:
[----:B------:R-:W-:-:S00]  /*1db0*/  BRA `(.L_x_47) ;  /* 0xfffffffc00fc7947 */ /* 0x000fc0000383ffff */
[----:B------:R-:W-:-:S00]  /*1dc0*/  NOP ;  /* 0x0000000000007918 */ /* 0x000fc00000000000 */
        /* <DEDUP_REMOVED lines=11> */
.L_x_356:


//--------------------- .text._Z28facet2vertex_filter_backwardiiiiPKiS0_S0_PKfS2_S2_Pfii --------------------------
	.section	.text._Z28facet2vertex_filter_backwardiiiiPKiS0_S0_PKfS2_S2_Pfii,"ax",@progbits
	.align	128
        .global         _Z28facet2vertex_filter_backwardiiiiPKiS0_S0_PKfS2_S2_Pfii
        .type           _Z28facet2vertex_filter_backwardiiiiPKiS0_S0_PKfS2_S2_Pfii,@function
        .size           _Z28facet2vertex_filter_backwardiiiiPKiS0_S0_PKfS2_S2_Pfii,(.L_x_357 - _Z28facet2vertex_filter_backwardiiiiPKiS0_S0_PKfS2_S2_Pfii)
        .other          _Z28facet2vertex_filter_backwardiiiiPKiS0_S0_PKfS2_S2_Pfii,@"STO_CUDA_ENTRY STV_DEFAULT"
_Z28facet2vertex_filter_backwardiiiiPKiS0_S0_PKfS2_S2_Pfii:
.text._Z28facet2vertex_filter_backwardiiiiPKiS0_S0_PKfS2_S2_Pfii:
[----:B------:R-:W-:Y:S08]  /*0000*/  LDC R1, c[0x0][0x37c] ;  /* 0x0000df00ff017b82 */ /* 0x000ff00000000800 */
[----:B------:R-:W0:Y:S01]  /*0010*/  LDC R4, c[0x0][0x388] ;  /* 0x0000e200ff047b82 */ /* 0x000e220000000800 */
[----:B------:R-:W0:Y:S01]  /*0020*/  LDCU UR9, c[0x0][0x384] ;  /* 0x00007080ff0977ac */ /* 0x000e220008000800 */
[----:B------:R-:W1:Y:S01]  /*0030*/  S2R R0, SR_TID.X ;  /* 0x0000000000007919 */ /* 0x000e620000002100 */
[----:B------:R-:W-:Y:S01]  /*0040*/  BSSY.RECONVERGENT B0, `(.L_x_48) ;  /* 0x0000012000007945 */ /* 0x000fe20003800200 */
[----:B------:R-:W1:Y:S01]  /*0050*/  LDCU UR8, c[0x0][0x3c8] ;  /* 0x00007900ff0877ac */ /* 0x000e620008000800 */
[----:B0-----:R-:W-:-:S05]  /*0060*/  IMAD R2, R4, UR9, RZ ;  /* 0x0000000904027c24 */ /* 0x001fca000f8e02ff */
[----:B------:R-:W-:-:S04]  /*0070*/  IABS R10, R2 ;  /* 0x00000002000a7213 */ /* 0x000fc80000000000 */
[----:B------:R-:W0:Y:S01]  /*0080*/  I2F.RP R3, R10 ;  /* 0x0000000a00037306 */ /* 0x000e220000209400 */
[----:B-1----:R-:W-:-:S07]  /*0090*/  ISETP.GE.AND P0, PT, R0, UR8, PT ;  /* 0x0000000800007c0c */ /* 0x002fce000bf06270 */
[----:B0-----:R0:W1:Y:S06]  /*00a0*/  MUFU.RCP R7, R3 ;  /* 0x0000000300077308 */ /* 0x00106c0000001000 */
[----:B------:R-:W-:Y:S05]  /*00b0*/  @P0 BRA `(.L_x_49) ;  /* 0x0000000000280947 */ /* 0x000fea0003800000 */
[----:B------:R-:W2:Y:S01]  /*00c0*/  S2R R6, SR_CgaCtaId ;  /* 0x0000000000067919 */ /* 0x000ea20000008800 */
[----:B------:R-:W3:Y:S01]  /*00d0*/  LDC R8, c[0x0][0x360] ;  /* 0x0000d800ff087b82 */ /* 0x000ee20000000800 */
[----:B------:R-:W-:Y:S02]  /*00e0*/  MOV R5, 0x400 ;  /* 0x0000040000057802 */ /* 0x000fe40000000f00 */
[----:B0-----:R-:W-:Y:S02]  /*00f0*/  MOV R3, R0 ;  /* 0x0000000000037202 */ /* 0x001fe40000000f00 */
[----:B--2---:R-:W-:-:S07]  /*0100*/  LEA R6, R6, R5, 0x18 ;  /* 0x0000000506067211 */ /* 0x004fce00078ec0ff */
.L_x_50:
[----:B------:R-:W-:Y:S01]  /*0110*/  IMAD R5, R3, 0x4, R6 ;  /* 0x0000000403057824 */ /* 0x000fe200078e0206 */
[----:B---3--:R-:W-:-:S04]  /*0120*/  IADD3 R3, PT, PT, R8, R3, RZ ;  /* 0x0000000308037210 */ /* 0x008fc80007ffe0ff */
[----:B------:R2:W-:Y:S01]  /*0130*/  STS [R5], RZ ;  /* 0x000000ff05007388 */ /* 0x0005e20000000800 */
[----:B------:R-:W-:-:S13]  /*0140*/  ISETP.GE.AND P0, PT, R3, UR8, PT ;  /* 0x0000000803007c0c */ /* 0x000fda000bf06270 */
[----:B--2---:R-:W-:Y:S05]  /*0150*/  @!P0 BRA `(.L_x_50) ;  /* 0xfffffffc00ec8947 */ /* 0x004fea000383ffff */
.L_x_49:
[----:B------:R-:W-:Y:S05]  /*0160*/  BSYNC.RECONVERGENT B0 ;  /* 0x0000000000007941 */ /* 0x000fea0003800200 */
.L_x_48:
[----:B------:R-:W2:Y:S01]  /*0170*/  S2UR UR4, SR_CTAID.X ;  /* 0x00000000000479c3 */ /* 0x000ea20000002500 */
[----:B-1----:R-:W-:Y:S01]  /*0180*/  VIADD R7, R7, 0xffffffe ;  /* 0x0ffffffe07077836 */ /* 0x002fe20000000000 */
[----:B------:R-:W-:-:S06]  /*0190*/  IABS R6, R2 ;  /* 0x0000000200067213 */ /* 0x000fcc0000000000 */
[----:B------:R-:W-:Y:S01]  /*01a0*/  BAR.SYNC.DEFER_BLOCKING 0x0 ;  /* 0x0000000000007b1d */ /* 0x000fe20000010000 */
[----:B------:R-:W-:Y:S02]  /*01b0*/  IMAD.MOV R11, RZ, RZ, -R6 ;  /* 0x000000ffff0b7224 */ /* 0x000fe400078e0a06 */
[----:B------:R-:W-:-:S05]  /*01c0*/  HFMA2 R6, -RZ, RZ, 0, 0 ;  /* 0x00000000ff067431 */ /* 0x000fca00000001ff */
[----:B0-----:R-:W2:Y:S01]  /*01d0*/  LDC R3, c[0x0][0x360] ;  /* 0x0000d800ff037b82 */ /* 0x001ea20000000800 */
[----:B------:R-:W0:Y:S01]  /*01e0*/  F2I.FTZ.U32.TRUNC.NTZ R7, R7 ;  /* 0x0000000700077305 */ /* 0x000e22000021f000 */
[----:B------:R-:W1:Y:S01]  /*01f0*/  LDCU.64 UR6, c[0x0][0x358] ;  /* 0x00006b00ff0677ac */ /* 0x000e620008000a00 */
[----:B0-----:R-:W-:-:S05]  /*0200*/  IADD3 R5, PT, PT, RZ, -R7, RZ ;  /* 0x80000007ff057210 */ /* 0x001fca0007ffe0ff */
[----:B------:R-:W-:Y:S02]  /*0210*/  IMAD R5, R5, R10, RZ ;  /* 0x0000000a05057224 */ /* 0x000fe400078e02ff */
[----:B--2---:R-:W-:Y:S01]  /*0220*/  IMAD R9, R3, UR4, R0 ;  /* 0x0000000403097c24 */ /* 0x004fe2000f8e0200 */
[----:B------:R-:W0:Y:S01]  /*0230*/  LDCU UR4, c[0x0][0x380] ;  /* 0x00007000ff0477ac */ /* 0x000e220008000800 */
[----:B------:R-:W-:-:S03]  /*0240*/  IMAD.HI.U32 R6, R7, R5, R6 ;  /* 0x0000000507067227 */ /* 0x000fc600078e0006 */
[----:B------:R-:W-:-:S05]  /*0250*/  IABS R8, R9 ;  /* 0x0000000900087213 */ /* 0x000fca0000000000 */
[----:B------:R-:W-:Y:S01]  /*0260*/  IMAD.MOV.U32 R5, RZ, RZ, R8 ;  /* 0x000000ffff057224 */ /* 0x000fe200078e0008 */
[----:B------:R-:W-:-:S03]  /*0270*/  MOV R8, R11 ;  /* 0x0000000b00087202 */ /* 0x000fc60000000f00 */
[----:B------:R-:W-:-:S04]  /*0280*/  IMAD.HI.U32 R7, R6, R5, RZ ;  /* 0x0000000506077227 */ /* 0x000fc800078e00ff */
[----:B------:R-:W-:Y:S02]  /*0290*/  IMAD R5, R7, R8, R5 ;  /* 0x0000000807057224 */ /* 0x000fe400078e0205 */
[----:B------:R-:W2:Y:S03]  /*02a0*/  LDC R8, c[0x0][0x38c] ;  /* 0x0000e300ff087b82 */ /* 0x000ea60000000800 */
[----:B------:R-:W-:-:S13]  /*02b0*/  ISETP.GT.U32.AND P1, PT, R10, R5, PT ;  /* 0x000000050a00720c */ /* 0x000fda0003f24070 */
[----:B------:R-:W-:Y:S01]  /*02c0*/  @!P1 IMAD.IADD R5, R5, 0x1, -R10 ;  /* 0x0000000105059824 */ /* 0x000fe200078e0a0a */
[----:B------:R-:W-:Y:S02]  /*02d0*/  @!P1 IADD3 R7, PT, PT, R7, 0x1, RZ ;  /* 0x0000000107079810 */ /* 0x000fe40007ffe0ff */
[----:B------:R-:W-:Y:S02]  /*02e0*/  ISETP.NE.AND P1, PT, R2, RZ, PT ;  /* 0x000000ff0200720c */ /* 0x000fe40003f25270 */
[----:B------:R-:W-:Y:S02]  /*02f0*/  ISETP.GE.U32.AND P0, PT, R5, R10, PT ;  /* 0x0000000a0500720c */ /* 0x000fe40003f06070 */
[----:B------:R-:W-:-:S04]  /*0300*/  LOP3.LUT R5, R9, R2, RZ, 0x3c, !PT ;  /* 0x0000000209057212 */ /* 0x000fc800078e3cff */
[----:B------:R-:W-:-:S07]  /*0310*/  ISETP.GE.AND P2, PT, R5, RZ, PT ;  /* 0x000000ff0500720c */ /* 0x000fce0003f46270 */
[----:B------:R-:W-:Y:S01]  /*0320*/  @P0 VIADD R7, R7, 0x1 ;  /* 0x0000000107070836 */ /* 0x000fe20000000000 */
[----:B--2---:R-:W-:-:S05]  /*0330*/  ISETP.GE.AND P0, PT, R8, 0x1, PT ;  /* 0x000000010800780c */ /* 0x004fca0003f06270 */
[----:B------:R-:W-:Y:S02]  /*0340*/  @!P2 IADD3 R7, PT, PT, -R7, RZ, RZ ;  /* 0x000000ff0707a210 */ /* 0x000fe40007ffe1ff */
[----:B------:R-:W-:-:S04]  /*0350*/  @!P1 LOP3.LUT R7, RZ, R2, RZ, 0x33, !PT ;  /* 0x00000002ff079212 */ /* 0x000fc800078e33ff */
[----:B0-----:R-:W-:Y:S01]  /*0360*/  ISETP.GE.OR P0, PT, R7, UR4, !P0 ;  /* 0x0000000407007c0c */ /* 0x001fe2000c706670 */
[----:B------:R-:W-:-:S04]  /*0370*/  IMAD.MOV R5, RZ, RZ, -R7 ;  /* 0x000000ffff057224 */ /* 0x000fc800078e0a07 */
[----:B------:R-:W-:-:S08]  /*0380*/  IMAD R5, R2, R5, R9 ;  /* 0x0000000502057224 */ /* 0x000fd000078e0209 */
[----:B-1----:R-:W-:Y:S05]  /*0390*/  @P0 BRA `(.L_x_51) ;  /* 0x00000018000c0947 */ /* 0x002fea0003800000 */
[----:B------:R-:W0:Y:S01]  /*03a0*/  LDC.64 R10, c[0x0][0x3a0] ;  /* 0x0000e800ff0a7b82 */ /* 0x000e220000000a00 */
[----:B------:R-:W-:-:S07]  /*03b0*/  IMAD R9, R7, 0x3, RZ ;  /* 0x0000000307097824 */ /* 0x000fce00078e02ff */
[----:B------:R-:W1:Y:S01]  /*03c0*/  LDC.64 R22, c[0x0][0x3b0] ;  /* 0x0000ec00ff167b82 */ /* 0x000e620000000a00 */
[----:B0-----:R-:W-:-:S05]  /*03d0*/  IMAD.WIDE R10, R9, 0x4, R10 ;  /* 0x00000004090a7825 */ /* 0x001fca00078e020a */
[----:B------:R-:W2:Y:S04]  /*03e0*/  LDG.E R17, desc[UR6][R10.64] ;  /* 0x000000060a117981 */ /* 0x000ea8000c1e1900 */
[----:B------:R-:W3:Y:S04]  /*03f0*/  LDG.E R18, desc[UR6][R10.64+0x4] ;  /* 0x000004060a127981 */ /* 0x000ee8000c1e1900 */
[----:B------:R0:W4:Y:S01]  /*0400*/  LDG.E R20, desc[UR6][R10.64+0x8] ;  /* 0x000008060a147981 */ /* 0x000122000c1e1900 */
[----:B------:R-:W-:-:S04]  /*0410*/  IABS R9, R4 ;  /* 0x0000000400097213 */ /* 0x000fc80000000000 */
[----:B------:R-:W5:Y:S01]  /*0420*/  I2F.RP R6, R9 ;  /* 0x0000000900067306 */ /* 0x000f620000209400 */
[----:B0-----:R-:W-:-:S07]  /*0430*/  IABS R10, R5 ;  /* 0x00000005000a7213 */ /* 0x001fce0000000000 */
[----:B-----5:R-:W0:Y:S02]  /*0440*/  MUFU.RCP R6, R6 ;  /* 0x0000000600067308 */ /* 0x020e240000001000 */
[----:B0-----:R-:W-:-:S06]  /*0450*/  IADD3 R12, PT, PT, R6, 0xffffffe, RZ ;  /* 0x0ffffffe060c7810 */ /* 0x001fcc0007ffe0ff */
[----:B------:R0:W5:Y:S02]  /*0460*/  F2I.FTZ.U32.TRUNC.NTZ R13, R12 ;  /* 0x0000000c000d7305 */ /* 0x000164000021f000 */
[----:B0-----:R-:W-:Y:S01]  /*0470*/  MOV R12, RZ ;  /* 0x000000ff000c7202 */ /* 0x001fe20000000f00 */
[----:B-----5:R-:W-:-:S04]  /*0480*/  IMAD.MOV R14, RZ, RZ, -R13 ;  /* 0x000000ffff0e7224 */ /* 0x020fc800078e0a0d */
[----:B------:R-:W-:-:S04]  /*0490*/  IMAD R15, R14, R9, RZ ;  /* 0x000000090e0f7224 */ /* 0x000fc800078e02ff */
[----:B------:R-:W-:-:S06]  /*04a0*/  IMAD.HI.U32 R13, R13, R15, R12 ;  /* 0x0000000f0d0d7227 */ /* 0x000fcc00078e000c */
[----:B------:R-:W-:-:S04]  /*04b0*/  IMAD.HI.U32 R13, R13, R10, RZ ;  /* 0x0000000a0d0d7227 */ /* 0x000fc800078e00ff */
[----:B------:R-:W-:-:S04]  /*04c0*/  IMAD.MOV R6, RZ, RZ, -R13 ;  /* 0x000000ffff067224 */ /* 0x000fc800078e0a0d */
[C---:B------:R-:W-:Y:S02]  /*04d0*/  IMAD R6, R9.reuse, R6, R10 ;  /* 0x0000000609067224 */ /* 0x040fe400078e020a */
[----:B------:R-:W2:Y:S03]  /*04e0*/  LDC.64 R10, c[0x0][0x390] ;  /* 0x0000e400ff0a7b82 */ /* 0x000ea60000000a00 */
[----:B------:R-:W-:-:S13]  /*04f0*/  ISETP.GT.U32.AND P2, PT, R9, R6, PT ;  /* 0x000000060900720c */ /* 0x000fda0003f44070 */
[-C--:B------:R-:W-:Y:S01]  /*0500*/  @!P2 IADD3 R6, PT, PT, R6, -R9.reuse, RZ ;  /* 0x800000090606a210 */ /* 0x080fe20007ffe0ff */
[----:B------:R-:W-:Y:S01]  /*0510*/  @!P2 VIADD R13, R13, 0x1 ;  /* 0x000000010d0da836 */ /* 0x000fe20000000000 */
[----:B------:R-:W-:Y:S02]  /*0520*/  ISETP.NE.AND P2, PT, R4, RZ, PT ;  /* 0x000000ff0400720c */ /* 0x000fe40003f45270 */
[----:B------:R-:W-:Y:S02]  /*0530*/  ISETP.GE.U32.AND P0, PT, R6, R9, PT ;  /* 0x000000090600720c */ /* 0x000fe40003f06070 */
[----:B------:R-:W-:Y:S01]  /*0540*/  LOP3.LUT R6, R5, R4, RZ, 0x3c, !PT ;  /* 0x0000000405067212 */ /* 0x000fe200078e3cff */
[----:B------:R-:W0:Y:S03]  /*0550*/  LDC R9, c[0x0][0x3cc] ;  /* 0x0000f300ff097b82 */ /* 0x000e260000000800 */
[----:B------:R-:W-:-:S07]  /*0560*/  ISETP.GE.AND P1, PT, R6, RZ, PT ;  /* 0x000000ff0600720c */ /* 0x000fce0003f26270 */
[----:B------:R-:W-:Y:S02]  /*0570*/  @P0 IADD3 R13, PT, PT, R13, 0x1, RZ ;  /* 0x000000010d0d0810 */ /* 0x000fe40007ffe0ff */
[----:B------:R-:W-:-:S04]  /*0580*/  ISETP.NE.AND P0, PT, R8, 0x1, PT ;  /* 0x000000010800780c */ /* 0x000fc80003f05270 */
[----:B------:R-:W-:Y:S01]  /*0590*/  @!P1 IMAD.MOV R13, RZ, RZ, -R13 ;  /* 0x000000ffff0d9224 */ /* 0x000fe200078e0a0d */
[----:B------:R-:W-:Y:S01]  /*05a0*/  @!P2 LOP3.LUT R13, RZ, R4, RZ, 0x33, !PT ;  /* 0x00000004ff0da212 */ /* 0x000fe200078e33ff */
[----:B------:R-:W-:-:S04]  /*05b0*/  IMAD R4, R7, R8, RZ ;  /* 0x0000000807047224 */ /* 0x000fc800078e02ff */
[----:B------:R-:W-:Y:S01]  /*05c0*/  IMAD R13, R7, UR9, R13 ;  /* 0x00000009070d7c24 */ /* 0x000fe2000f8e020d */
[----:B------:R-:W-:Y:S01]  /*05d0*/  MOV R7, RZ ;  /* 0x000000ff00077202 */ /* 0x000fe20000000f00 */
[----:B0-----:R-:W-:Y:S02]  /*05e0*/  VIADD R6, R9, UR8 ;  /* 0x0000000809067c36 */ /* 0x001fe40008000000 */
[----:B-1----:R-:W-:-:S04]  /*05f0*/  IMAD.WIDE R22, R13, 0x4, R22 ;  /* 0x000000040d167825 */ /* 0x002fc800078e0216 */
[----:B--2---:R-:W-:-:S04]  /*0600*/  IMAD.WIDE R16, R17, 0x4, R10 ;  /* 0x0000000411107825 */ /* 0x004fc800078e020a */
[----:B---3--:R-:W-:-:S04]  /*0610*/  IMAD.WIDE R18, R18, 0x4, R10 ;  /* 0x0000000412127825 */ /* 0x008fc800078e020a */
[----:B----4-:R-:W-:Y:S01]  /*0620*/  IMAD.WIDE R20, R20, 0x4, R10 ;  /* 0x0000000414147825 */ /* 0x010fe200078e020a */
[----:B------:R-:W-:Y:S06]  /*0630*/  @!P0 BRA `(.L_x_52) ;  /* 0x0000000c00a88947 */ /* 0x000fec0003800000 */
[----:B------:R-:W0:Y:S01]  /*0640*/  S2UR UR5, SR_CgaCtaId ;  /* 0x00000000000579c3 */ /* 0x000e220000008800 */
[----:B------:R-:W-:Y:S01]  /*0650*/  UMOV UR4, 0x400 ;  /* 0x0000040000047882 */ /* 0x000fe20000000000 */
[----:B------:R-:W-:Y:S01]  /*0660*/  SHF.L.U32 R10, R9, 0x2, RZ ;  /* 0x00000002090a7819 */ /* 0x000fe200000006ff */
[----:B------:R-:W-:Y:S01]  /*0670*/  HFMA2 R11, -RZ, RZ, 0, 0 ;  /* 0x00000000ff0b7431 */ /* 0x000fe200000001ff */
[----:B------:R-:W-:Y:S01]  /*0680*/  LOP3.LUT R7, R8, 0x7ffffffe, RZ, 0xc0, !PT ;  /* 0x7ffffffe08077812 */ /* 0x000fe200078ec0ff */
[--C-:B------:R-:W-:Y:S01]  /*0690*/  IMAD.IADD R9, R2, 0x1, R5.reuse ;  /* 0x0000000102097824 */ /* 0x100fe200078e0205 */
[----:B------:R-:W-:Y:S01]  /*06a0*/  MOV R8, R4 ;  /* 0x0000000400087202 */ /* 0x000fe20000000f00 */
[----:B------:R-:W-:Y:S01]  /*06b0*/  IMAD R15, R5, 0x4, -R10 ;  /* 0x00000004050f7824 */ /* 0x000fe200078e0a0a */
[----:B------:R-:W-:Y:S01]  /*06c0*/  IADD3 R10, PT, PT, -R7, RZ, RZ ;  /* 0x000000ff070a7210 */ /* 0x000fe20007ffe1ff */
[----:B------:R-:W-:Y:S01]  /*06d0*/  IMAD.MOV.U32 R13, RZ, RZ, R5 ;  /* 0x000000ffff0d7224 */ /* 0x000fe200078e0005 */
[----:B0-----:R-:W-:-:S06]  /*06e0*/  ULEA UR4, UR5, UR4, 0x18 ;  /* 0x0000000405047291 */ /* 0x001fcc000f8ec0ff */
[----:B------:R-:W-:-:S07]  /*06f0*/  LEA R12, R2, UR4, 0x2 ;  /* 0x00000004020c7c11 */ /* 0x000fce000f8e10ff */
.L_x_77:
[----:B------:R-:W-:Y:S05]  /*0700*/  YIELD ;  /* 0x0000000000007946 */ /* 0x000fea0003800000 */
[----:B------:R-:W0:Y:S01]  /*0710*/  LDCU UR4, c[0x0][0x3cc] ;  /* 0x00007980ff0477ac */ /* 0x000e220008000800 */
[C---:B------:R-:W-:Y:S01]  /*0720*/  ISETP.GE.AND P0, PT, R13.reuse, R6, PT ;  /* 0x000000060d00720c */ /* 0x040fe20003f06270 */
[----:B------:R-:W-:Y:S03]  /*0730*/  BSSY.RECONVERGENT B2, `(.L_x_53) ;  /* 0x0000067000027945 */ /* 0x000fe60003800200 */
[----:B0-----:R-:W-:-:S13]  /*0740*/  ISETP.LT.OR P0, PT, R13, UR4, P0 ;  /* 0x000000040d007c0c */ /* 0x001fda0008701670 */
[----:B------:R-:W-:Y:S05]  /*0750*/  @P0 BRA `(.L_x_54) ;  /* 0x0000000400900947 */ /* 0x000fea0003800000 */
[----:B------:R-:W0:Y:S01]  /*0760*/  LDC.64 R24, c[0x0][0x3a8] ;  /* 0x0000ea00ff187b82 */ /* 0x000e220000000a00 */
[----:B------:R-:W2:Y:S04]  /*0770*/  LDG.E R29, desc[UR6][R16.64] ;  /* 0x00000006101d7981 */ /* 0x000ea8000c1e1900 */
[----:B------:R-:W3:Y:S01]  /*0780*/  LDG.E R27, desc[UR6][R22.64] ;  /* 0x00000006161b7981 */ /* 0x000ee2000c1e1900 */
[----:B0-----:R-:W-:-:S06]  /*0790*/  IMAD.WIDE R24, R8, 0x4, R24 ;  /* 0x0000000408187825 */ /* 0x001fcc00078e0218 */
[----:B------:R-:W3:Y:S01]  /*07a0*/  LDG.E R24, desc[UR6][R24.64] ;  /* 0x0000000618187981 */ /* 0x000ee2000c1e1900 */
[----:B------:R-:W0:Y:S01]  /*07b0*/  S2UR UR5, SR_CgaCtaId ;  /* 0x00000000000579c3 */ /* 0x000e220000008800 */
[----:B------:R-:W-:Y:S01]  /*07c0*/  UMOV UR4, 0x400 ;  /* 0x0000040000047882 */ /* 0x000fe20000000000 */
[----:B------:R-:W-:Y:S01]  /*07d0*/  BSSY.RECONVERGENT B3, `(.L_x_55) ;  /* 0x0000020000037945 */ /* 0x000fe20003800200 */
[----:B0-----:R-:W-:-:S06]  /*07e0*/  ULEA UR4, UR5, UR4, 0x18 ;  /* 0x0000000405047291 */ /* 0x001fcc000f8ec0ff */
[----:B------:R-:W-:Y:S01]  /*07f0*/  VIADD R14, R15, UR4 ;  /* 0x000000040f0e7c36 */ /* 0x000fe20008000000 */
[----:B--2---:R-:W-:Y:S01]  /*0800*/  ISETP.GE.AND P0, PT, R29, RZ, PT ;  /* 0x000000ff1d00720c */ /* 0x004fe20003f06270 */
[----:B---3--:R-:W-:-:S12]  /*0810*/  FMUL R28, R24, R27 ;  /* 0x0000001b181c7220 */ /* 0x008fd80000400000 */
[----:B------:R-:W-:Y:S05]  /*0820*/  @!P0 BRA `(.L_x_56) ;  /* 0x0000000000688947 */ /* 0x000fea0003800000 */
[----:B------:R-:W0:Y:S08]  /*0830*/  LDC.64 R26, c[0x0][0x398] ;  /* 0x0000e600ff1a7b82 */ /* 0x000e300000000a00 */
[----:B------:R-:W1:Y:S01]  /*0840*/  LDC.64 R24, c[0x0][0x3b8] ;  /* 0x0000ee00ff187b82 */ /* 0x000e620000000a00 */
[----:B0-----:R-:W-:-:S06]  /*0850*/  IMAD.WIDE R26, R29, 0x4, R26 ;  /* 0x000000041d1a7825 */ /* 0x001fcc00078e021a */
[----:B------:R-:W2:Y:S01]  /*0860*/  LDG.E R26, desc[UR6][R26.64] ;  /* 0x000000061a1a7981 */ /* 0x000ea2000c1e1900 */
[----:B------:R-:W-:-:S04]  /*0870*/  IMAD R29, R2, R29, R5 ;  /* 0x0000001d021d7224 */ /* 0x000fc800078e0205 */
[----:B-1----:R-:W-:-:S06]  /*0880*/  IMAD.WIDE R24, R29, 0x4, R24 ;  /* 0x000000041d187825 */ /* 0x002fcc00078e0218 */
[----:B------:R-:W3:Y:S01]  /*0890*/  LDG.E R25, desc[UR6][R24.64] ;  /* 0x0000000618197981 */ /* 0x000ee2000c1e1900 */
[----:B------:R-:W-:Y:S01]  /*08a0*/  BSSY.RECONVERGENT B4, `(.L_x_57) ;  /* 0x000000e000047945 */ /* 0x000fe20003800200 */
[----:B--2---:R-:W-:-:S04]  /*08b0*/  I2FP.F32.S32 R31, R26 ;  /* 0x0000001a001f7245 */ /* 0x004fc80000201400 */
[----:B------:R-:W0:Y:S01]  /*08c0*/  MUFU.RCP R29, R31 ;  /* 0x0000001f001d7308 */ /* 0x000e220000001000 */
[----:B---3--:R-:W-:-:S07]  /*08d0*/  FMUL R24, R28, R25 ;  /* 0x000000191c187220 */ /* 0x008fce0000400000 */
        /* <DEDUP_REMOVED lines=9> */
[----:B------:R-:W-:Y:S05]  /*0970*/  CALL.REL.NOINC `($__internal_1_$__cuda_sm3x_div_rn_noftz_f32_slowpath) ;  /* 0x0000001000e07944 */ /* 0x000fea0003c00000 */
.L_x_58:
[----:B------:R-:W-:Y:S05]  /*0980*/  BSYNC.RECONVERGENT B4 ;  /* 0x0000000000047941 */ /* 0x000fea0003800200 */
.L_x_57:
[----:B------:R-:W0:Y:S02]  /*0990*/  LDS R24, [R14] ;  /* 0x000000000e187984 */ /* 0x000e240000000800 */
[----:B0-----:R-:W-:-:S05]  /*09a0*/  FADD R25, R29, R24 ;  /* 0x000000181d197221 */ /* 0x001fca0000000000 */
[----:B------:R-:W0:Y:S02]  /*09b0*/  ATOMS.CAST.SPIN P0, [R14], R24, R25 ;  /* 0x000000180e00758d */ /* 0x000e240001800019 */
[----:B0-----:R-:W-:Y:S05]  /*09c0*/  @!P0 BRA `(.L_x_57) ;  /* 0xfffffffc00f08947 */ /* 0x001fea000383ffff */
.L_x_56:
[----:B------:R-:W-:Y:S05]  /*09d0*/  BSYNC.RECONVERGENT B3 ;  /* 0x0000000000037941 */ /* 0x000fea0003800200 */
.L_x_55:
[----:B------:R-:W2:Y:S01]  /*09e0*/  LDG.E R29, desc[UR6][R18.64] ;  /* 0x00000006121d7981 */ /* 0x000ea2000c1e1900 */
[----:B------:R-:W-:Y:S01]  /*09f0*/  BSSY.RECONVERGENT B3, `(.L_x_59) ;  /* 0x000001d000037945 */ /* 0x000fe20003800200 */
[----:B--2---:R-:W-:-:S13]  /*0a00*/  ISETP.GE.AND P0, PT, R29, RZ, PT ;  /* 0x000000ff1d00720c */ /* 0x004fda0003f06270 */
        /* <DEDUP_REMOVED lines=22> */
.L_x_62:
[----:B------:R-:W-:Y:S05]  /*0b70*/  BSYNC.RECONVERGENT B4 ;  /* 0x0000000000047941 */ /* 0x000fea0003800200 */
.L_x_61:
[----:B------:R-:W0:Y:S02]  /*0b80*/  LDS R24, [R14] ;  /* 0x000000000e187984 */ /* 0x000e240000000800 */
[----:B0-----:R-:W-:-:S05]  /*0b90*/  FADD R25, R29, R24 ;  /* 0x000000181d197221 */ /* 0x001fca0000000000 */
[----:B------:R-:W0:Y:S02]  /*0ba0*/  ATOMS.CAST.SPIN P0, [R14], R24, R25 ;  /* 0x000000180e00758d */ /* 0x000e240001800019 */
[----:B0-----:R-:W-:Y:S05]  /*0bb0*/  @!P0 BRA `(.L_x_61) ;  /* 0xfffffffc00f08947 */ /* 0x001fea000383ffff */
.L_x_60:
[----:B------:R-:W-:Y:S05]  /*0bc0*/  BSYNC.RECONVERGENT B3 ;  /* 0x0000000000037941 */ /* 0x000fea0003800200 */
.L_x_59:
[----:B------:R-:W2:Y:S02]  /*0bd0*/  LDG.E R29, desc[UR6][R20.64] ;  /* 0x00000006141d7981 */ /* 0x000ea4000c1e1900 */
        /* <DEDUP_REMOVED lines=22> */
[----:B------:R-:W-:Y:S05]  /*0d40*/  CALL.REL.NOINC `($__internal_1_$__cuda_sm3x_div_rn_noftz_f32_slowpath) ;  /* 0x0000000c00ec7944 */ /* 0x000fea0003c00000 */
.L_x_64:
[----:B------:R-:W-:Y:S05]  /*0d50*/  BSYNC.RECONVERGENT B3 ;  /* 0x0000000000037941 */ /* 0x000fea0003800200 */
.L_x_63:
[----:B------:R-:W0:Y:S02]  /*0d60*/  LDS R24, [R14] ;  /* 0x000000000e187984 */ /* 0x000e240000000800 */
[----:B0-----:R-:W-:-:S05]  /*0d70*/  FADD R25, R29, R24 ;  /* 0x000000181d197221 */ /* 0x001fca0000000000 */
[----:B------:R-:W0:Y:S02]  /*0d80*/  ATOMS.CAST.SPIN P0, [R14], R24, R25 ;  /* 0x000000180e00758d */ /* 0x000e240001800019 */
[----:B0-----:R-:W-:Y:S05]  /*0d90*/  @!P0 BRA `(.L_x_63) ;  /* 0xfffffffc00f08947 */ /* 0x001fea000383ffff */
.L_x_54:
[----:B------:R-:W-:Y:S05]  /*0da0*/  BSYNC.RECONVERGENT B2 ;  /* 0x0000000000027941 */ /* 0x000fea0003800200 */
.L_x_53:
[----:B------:R-:W0:Y:S01]  /*0db0*/  LDCU UR4, c[0x0][0x3cc] ;  /* 0x00007980ff0477ac */ /* 0x000e220008000800 */
[C---:B------:R-:W-:Y:S01]  /*0dc0*/  ISETP.GE.AND P0, PT, R9.reuse, R6, PT ;  /* 0x000000060900720c */ /* 0x040fe20003f06270 */
[----:B------:R-:W-:Y:S03]  /*0dd0*/  BSSY.RECONVERGENT B2, `(.L_x_65) ;  /* 0x0000068000027945 */ /* 0x000fe60003800200 */
[----:B0-----:R-:W-:-:S13]  /*0de0*/  ISETP.LT.OR P0, PT, R9, UR4, P0 ;  /* 0x0000000409007c0c */ /* 0x001fda0008701670 */
[----:B------:R-:W-:Y:S05]  /*0df0*/  @P0 BRA `(.L_x_66) ;  /* 0x0000000400940947 */ /* 0x000fea0003800000 */
[----:B------:R-:W0:Y:S01]  /*0e00*/  LDCU.64 UR4, c[0x0][0x3a8] ;  /* 0x00007500ff0477ac */ /* 0x000e220008000a00 */
[----:B------:R-:W2:Y:S01]  /*0e10*/  LDG.E R29, desc[UR6][R16.64] ;  /* 0x00000006101d7981 */ /* 0x000ea2000c1e1900 */
[----:B------:R-:W-:Y:S02]  /*0e20*/  SHF.R.S32.HI R25, RZ, 0x1f, R11 ;  /* 0x0000001fff197819 */ /* 0x000fe4000001140b */
[C---:B------:R-:W-:Y:S01]  /*0e30*/  IADD3 R14, P0, PT, R4.reuse, R11, RZ ;  /* 0x0000000b040e7210 */ /* 0x040fe20007f1e0ff */
[----:B------:R-:W3:Y:S03]  /*0e40*/  LDG.E R27, desc[UR6][R22.64] ;  /* 0x00000006161b7981 */ /* 0x000ee6000c1e1900 */
[----:B------:R-:W-:Y:S02]  /*0e50*/  LEA.HI.X.SX32 R25, R4, R25, 0x1, P0 ;  /* 0x0000001904197211 */ /* 0x000fe400000f0eff */
[----:B0-----:R-:W-:-:S04]  /*0e60*/  LEA R24, P0, R14, UR4, 0x2 ;  /* 0x000000040e187c11 */ /* 0x001fc8000f8010ff */
[----:B------:R-:W-:-:S05]  /*0e70*/  LEA.HI.X R25, R14, UR5, R25, 0x2, P0 ;  /* 0x000000050e197c11 */ /* 0x000fca00080f1419 */
[----:B------:R-:W3:Y:S01]  /*0e80*/  LDG.E R24, desc[UR6][R24.64+0x4] ;  /* 0x0000040618187981 */ /* 0x000ee2000c1e1900 */
[----:B------:R-:W-:Y:S01]  /*0e90*/  BSSY.RECONVERGENT B3, `(.L_x_67) ;  /* 0x000001f000037945 */ /* 0x000fe20003800200 */
[----:B------:R-:W-:Y:S02]  /*0ea0*/  IADD3 R14, PT, PT, R12, R15, RZ ;  /* 0x0000000f0c0e7210 */ /* 0x000fe40007ffe0ff */
        /* <DEDUP_REMOVED lines=24> */
.L_x_70:
[----:B------:R-:W-:Y:S05]  /*1030*/  BSYNC.RECONVERGENT B4 ;  /* 0x0000000000047941 */ /* 0x000fea0003800200 */
.L_x_69:
[----:B------:R-:W0:Y:S02]  /*1040*/  LDS R24, [R14] ;  /* 0x000000000e187984 */ /* 0x000e240000000800 */
[----:B0-----:R-:W-:-:S05]  /*1050*/  FADD R25, R29, R24 ;  /* 0x000000181d197221 */ /* 0x001fca0000000000 */
[----:B------:R-:W0:Y:S02]  /*1060*/  ATOMS.CAST.SPIN P0, [R14], R24, R25 ;  /* 0x000000180e00758d */ /* 0x000e240001800019 */
[----:B0-----:R-:W-:Y:S05]  /*1070*/  @!P0 BRA `(.L_x_69) ;  /* 0xfffffffc00f08947 */ /* 0x001fea000383ffff */
.L_x_68:
[----:B------:R-:W-:Y:S05]  /*1080*/  BSYNC.RECONVERGENT B3 ;  /* 0x0000000000037941 */ /* 0x000fea0003800200 */
.L_x_67:
        /* <DEDUP_REMOVED lines=25> */
.L_x_74:
[----:B------:R-:W-:Y:S05]  /*1220*/  BSYNC.RECONVERGENT B4 ;  /* 0x0000000000047941 */ /* 0x000fea0003800200 */
.L_x_73:
[----:B------:R-:W0:Y:S02]  /*1230*/  LDS R24, [R14] ;  /* 0x000000000e187984 */ /* 0x000e240000000800 */
[----:B0-----:R-:W-:-:S05]  /*1240*/  FADD R25, R29, R24 ;  /* 0x000000181d197221 */ /* 0x001fca0000000000 */
[----:B------:R-:W0:Y:S02]  /*1250*/  ATOMS.CAST.SPIN P0, [R14], R24, R25 ;  /* 0x000000180e00758d */ /* 0x000e240001800019 */
[----:B0-----:R-:W-:Y:S05]  /*1260*/  @!P0 BRA `(.L_x_73) ;  /* 0xfffffffc00f08947 */ /* 0x001fea000383ffff */
.L_x_72:
[----:B------:R-:W-:Y:S05]  /*1270*/  BSYNC.RECONVERGENT B3 ;  /* 0x0000000000037941 */ /* 0x000fea0003800200 */
.L_x_71:
        /* <DEDUP_REMOVED lines=24> */
.L_x_76:
[----:B------:R-:W-:Y:S05]  /*1400*/  BSYNC.RECONVERGENT B3 ;  /* 0x0000000000037941 */ /* 0x000fea0003800200 */
.L_x_75:
[----:B------:R-:W0:Y:S02]  /*1410*/  LDS R24, [R14] ;  /* 0x000000000e187984 */ /* 0x000e240000000800 */
[----:B0-----:R-:W-:-:S05]  /*1420*/  FADD R25, R29, R24 ;  /* 0x000000181d197221 */ /* 0x001fca0000000000 */
[----:B------:R-:W0:Y:S02]  /*1430*/  ATOMS.CAST.SPIN P0, [R14], R24, R25 ;  /* 0x000000180e00758d */ /* 0x000e240001800019 */
[----:B0-----:R-:W-:Y:S05]  /*1440*/  @!P0 BRA `(.L_x_75) ;  /* 0xfffffffc00f08947 */ /* 0x001fea000383ffff */
.L_x_66:
[----:B------:R-:W-:Y:S05]  /*1450*/  BSYNC.RECONVERGENT B2 ;  /* 0x0000000000027941 */ /* 0x000fea0003800200 */
.L_x_65:
[----:B------:R-:W-:Y:S01]  /*1460*/  IADD3 R10, PT, PT, R10, 0x2, RZ ;  /* 0x000000020a0a7810 */ /* 0x000fe20007ffe0ff */
[----:B------:R-:W-:Y:S01]  /*1470*/  VIADD R11, R11, 0x2 ;  /* 0x000000020b0b7836 */ /* 0x000fe20000000000 */
[----:B------:R-:W-:Y:S01]  /*1480*/  IADD3 R8, PT, PT, R8, 0x2, RZ ;  /* 0x0000000208087810 */ /* 0x000fe20007ffe0ff */
[----:B------:R-:W-:Y:S01]  /*1490*/  IMAD R15, R2, 0x8, R15 ;  /* 0x00000008020f7824 */ /* 0x000fe200078e020f */
[----:B------:R-:W-:Y:S02]  /*14a0*/  ISETP.NE.AND P0, PT, R10, RZ, PT ;  /* 0x000000ff0a00720c */ /* 0x000fe40003f05270 */
[C---:B------:R-:W-:Y:S02]  /*14b0*/  LEA R9, R2.reuse, R9, 0x1 ;  /* 0x0000000902097211 */ /* 0x040fe400078e08ff */
[----:B------:R-:W-:-:S09]  /*14c0*/  LEA R13, R2, R13, 0x1 ;  /* 0x0000000d020d7211 */ /* 0x000fd200078e08ff */
[----:B------:R-:W-:Y:S05]  /*14d0*/  @P0 BRA `(.L_x_77) ;  /* 0xfffffff000880947 */ /* 0x000fea000383ffff */
.L_x_52:
[----:B------:R-:W0:Y:S02]  /*14e0*/  LDCU UR4, c[0x0][0x38c] ;  /* 0x00007180ff0477ac */ /* 0x000e240008000800 */
[----:B0-----:R-:W-:-:S04]  /*14f0*/  ULOP3.LUT UR4, UR4, 0x1, URZ, 0xc0, !UPT ;  /* 0x0000000104047892 */ /* 0x001fc8000f8ec0ff */
[----:B------:R-:W-:-:S09]  /*1500*/  UISETP.NE.U32.AND UP0, UPT, UR4, 0x1, UPT ;  /* 0x000000010400788c */ /* 0x000fd2000bf05070 */
[----:B------:R-:W-:Y:S05]  /*1510*/  BRA.U UP0, `(.L_x_51) ;  /* 0x0000000500ac7547 */ /* 0x000fea000b800000 */
[----:B------:R-:W0:Y:S01]  /*1520*/  LDC R10, c[0x0][0x3cc] ;  /* 0x0000f300ff0a7b82 */ /* 0x000e220000000800 */
[----:B------:R-:W-:-:S05]  /*1530*/  IMAD R11, R2, R7, R5 ;  /* 0x00000007020b7224 */ /* 0x000fca00078e0205 */
[----:B------:R-:W-:-:S04]  /*1540*/  ISETP.GE.AND P0, PT, R11, R6, PT ;  /* 0x000000060b00720c */ /* 0x000fc80003f06270 */
[----:B0-----:R-:W-:-:S13]  /*1550*/  ISETP.LT.OR P0, PT, R11, R10, P0 ;  /* 0x0000000a0b00720c */ /* 0x001fda0000701670 */
[----:B------:R-:W-:Y:S05]  /*1560*/  @P0 BRA `(.L_x_51) ;  /* 0x0000000400980947 */ /* 0x000fea0003800000 */
[----:B------:R-:W0:Y:S01]  /*1570*/  LDC.64 R8, c[0x0][0x3a8] ;  /* 0x0000ea00ff087b82 */ /* 0x000e220000000a00 */
[----:B------:R-:W2:Y:S01]  /*1580*/  LDG.E R17, desc[UR6][R16.64] ;  /* 0x0000000610117981 */ /* 0x000ea2000c1e1900 */
[----:B------:R-:W-:-:S03]  /*1590*/  IADD3 R7, PT, PT, R4, R7, RZ ;  /* 0x0000000704077210 */ /* 0x000fc60007ffe0ff */
[----:B------:R-:W3:Y:S02]  /*15a0*/  LDG.E R23, desc[UR6][R22.64] ;  /* 0x0000000616177981 */ /* 0x000ee4000c1e1900 */
[----:B0-----:R-:W-:-:S05]  /*15b0*/  IMAD.WIDE R8, R7, 0x4, R8 ;  /* 0x0000000407087825 */ /* 0x001fca00078e0208 */
[----:B------:R-:W3:Y:S01]  /*15c0*/  LDG.E R6, desc[UR6][R8.64] ;  /* 0x0000000608067981 */ /* 0x000ee2000c1e1900 */
[----:B------:R-:W0:Y:S01]  /*15d0*/  S2UR UR5, SR_CgaCtaId ;  /* 0x00000000000579c3 */ /* 0x000e220000008800 */
[----:B------:R-:W-:Y:S01]  /*15e0*/  UMOV UR4, 0x400 ;  /* 0x0000040000047882 */ /* 0x000fe20000000000 */
[----:B------:R-:W-:Y:S01]  /*15f0*/  IMAD.IADD R4, R11, 0x1, -R10 ;  /* 0x000000010b047824 */ /* 0x000fe200078e0a0a */
[----:B------:R-:W-:Y:S01]  /*1600*/  BSSY.RECONVERGENT B2, `(.L_x_78) ;  /* 0x0000020000027945 */ /* 0x000fe20003800200 */
[----:B0-----:R-:W-:-:S06]  /*1610*/  ULEA UR4, UR5, UR4, 0x18 ;  /* 0x0000000405047291 */ /* 0x001fcc000f8ec0ff */
[----:B------:R-:W-:Y:S02]  /*1620*/  LEA R4, R4, UR4, 0x2 ;  /* 0x0000000404047c11 */ /* 0x000fe4000f8e10ff */
[----:B--2---:R-:W-:Y:S01]  /*1630*/  ISETP.GE.AND P0, PT, R17, RZ, PT ;  /* 0x000000ff1100720c */ /* 0x004fe20003f06270 */
[----:B---3--:R-:W-:-:S12]  /*1640*/  FMUL R6, R6, R23 ;  /* 0x0000001706067220 */ /* 0x008fd80000400000 */
[----:B------:R-:W-:Y:S05]  /*1650*/  @!P0 BRA `(.L_x_79) ;  /* 0x0000000000688947 */ /* 0x000fea0003800000 */
[----:B------:R-:W0:Y:S08]  /*1660*/  LDC.64 R8, c[0x0][0x398] ;  /* 0x0000e600ff087b82 */ /* 0x000e300000000a00 */
[----:B------:R-:W1:Y:S01]  /*1670*/  LDC.64 R10, c[0x0][0x3b8] ;  /* 0x0000ee00ff0a7b82 */ /* 0x000e620000000a00 */
[----:B------:R-:W-:Y:S02]  /*1680*/  IMAD R7, R2, R17, R5 ;  /* 0x0000001102077224 */ /* 0x000fe400078e0205 */
[----:B0-----:R-:W-:-:S06]  /*1690*/  IMAD.WIDE R8, R17, 0x4, R8 ;  /* 0x0000000411087825 */ /* 0x001fcc00078e0208 */
[----:B------:R-:W2:Y:S01]  /*16a0*/  LDG.E R8, desc[UR6][R8.64] ;  /* 0x0000000608087981 */ /* 0x000ea2000c1e1900 */
        /* <DEDUP_REMOVED lines=13> */
[----:B------:R-:W-:-:S07]  /*1780*/  MOV R26, 0x17a0 ;  /* 0x000017a0001a7802 */ /* 0x000fce0000000f00 */
[----:B------:R-:W-:Y:S05]  /*1790*/  CALL.REL.NOINC `($__internal_1_$__cuda_sm3x_div_rn_noftz_f32_slowpath) ;  /* 0x0000000400587944 */ /* 0x000fea0003c00000 */
[----:B------:R-:W-:-:S07]  /*17a0*/  MOV R7, R29 ;  /* 0x0000001d00077202 */ /* 0x000fce0000000f00 */
.L_x_81:
[----:B------:R-:W-:Y:S05]  /*17b0*/  BSYNC.RECONVERGENT B3 ;  /* 0x0000000000037941 */ /* 0x000fea0003800200 */
.L_x_80:
[----:B------:R-:W0:Y:S02]  /*17c0*/  LDS R8, [R4] ;  /* 0x0000000004087984 */ /* 0x000e240000000800 */
[----:B0-----:R-:W-:-:S05]  /*17d0*/  FADD R9, R7, R8 ;  /* 0x0000000807097221 */ /* 0x001fca0000000000 */
[----:B------:R-:W0:Y:S02]  /*17e0*/  ATOMS.CAST.SPIN P0, [R4], R8, R9 ;  /* 0x000000080400758d */ /* 0x000e240001800009 */
[----:B0-----:R-:W-:Y:S05]  /*17f0*/  @!P0 BRA `(.L_x_80) ;  /* 0xfffffffc00f08947 */ /* 0x001fea000383ffff */
.L_x_79:
[----:B------:R-:W-:Y:S05]  /*1800*/  BSYNC.RECONVERGENT B2 ;  /* 0x0000000000027941 */ /* 0x000fea0003800200 */
.L_x_78:
        /* <DEDUP_REMOVED lines=25> */
.L_x_85:
[----:B------:R-:W-:Y:S05]  /*19a0*/  BSYNC.RECONVERGENT B3 ;  /* 0x0000000000037941 */ /* 0x000fea0003800200 */
.L_x_84:
[----:B------:R-:W0:Y:S02]  /*19b0*/  LDS R8, [R4] ;  /* 0x0000000004087984 */ /* 0x000e240000000800 */
[----:B0-----:R-:W-:-:S05]  /*19c0*/  FADD R9, R7, R8 ;  /* 0x0000000807097221 */ /* 0x001fca0000000000 */
[----:B------:R-:W0:Y:S02]  /*19d0*/  ATOMS.CAST.SPIN P0, [R4], R8, R9 ;  /* 0x000000080400758d */ /* 0x000e240001800009 */
[----:B0-----:R-:W-:Y:S05]  /*19e0*/  @!P0 BRA `(.L_x_84) ;  /* 0xfffffffc00f08947 */ /* 0x001fea000383ffff */
.L_x_83:
[----:B------:R-:W-:Y:S05]  /*19f0*/  BSYNC.RECONVERGENT B2 ;  /* 0x0000000000027941 */ /* 0x000fea0003800200 */
.L_x_82:
[----:B------:R-:W2:Y:S02]  /*1a00*/  LDG.E R21, desc[UR6][R20.64] ;  /* 0x0000000614157981 */ /* 0x000ea4000c1e1900 */
[----:B--2---:R-:W-:-:S13]  /*1a10*/  ISETP.GE.AND P0, PT, R21, RZ, PT ;  /* 0x000000ff1500720c */ /* 0x004fda0003f06270 */
        /* <DEDUP_REMOVED lines=21> */
[----:B------:R-:W-:-:S07]  /*1b70*/  IMAD.MOV.U32 R5, RZ, RZ, R29 ;  /* 0x000000ffff057224 */ /* 0x000fce00078e001d */
.L_x_87:
[----:B------:R-:W-:Y:S05]  /*1b80*/  BSYNC.RECONVERGENT B2 ;  /* 0x0000000000027941 */ /* 0x000fea0003800200 */
.L_x_86:
[----:B------:R-:W0:Y:S02]  /*1b90*/  LDS R6, [R4] ;  /* 0x0000000004067984 */ /* 0x000e240000000800 */
[----:B0-----:R-:W-:-:S05]  /*1ba0*/  FADD R7, R5, R6 ;  /* 0x0000000605077221 */ /* 0x001fca0000000000 */
[----:B------:R-:W0:Y:S02]  /*1bb0*/  ATOMS.CAST.SPIN P0, [R4], R6, R7 ;  /* 0x000000060400758d */ /* 0x000e240001800007 */
[----:B0-----:R-:W-:Y:S05]  /*1bc0*/  @!P0 BRA `(.L_x_86) ;  /* 0xfffffffc00f08947 */ /* 0x001fea000383ffff */
.L_x_51:
[----:B------:R-:W0:Y:S01]  /*1bd0*/  LDC R11, c[0x0][0x3c8] ;  /* 0x0000f200ff0b7b82 */ /* 0x000e220000000800 */
[----:B------:R-:W-:Y:S07]  /*1be0*/  WARPSYNC.ALL ;  /* 0x0000000000007948 */ /* 0x000fee0003800000 */
[----:B------:R-:W-:Y:S01]  /*1bf0*/  BAR.SYNC.DEFER_BLOCKING 0x0 ;  /* 0x0000000000007b1d */ /* 0x000fe20000010000 */
[----:B0-----:R-:W-:-:S13]  /*1c00*/  ISETP.GE.AND P0, PT, R0, R11, PT ;  /* 0x0000000b0000720c */ /* 0x001fda0003f06270 */
[----:B------:R-:W-:Y:S05]  /*1c10*/  @P0 EXIT ;  /* 0x000000000000094d */ /* 0x000fea0003800000 */
[----:B------:R-:W0:Y:S01]  /*1c20*/  S2UR UR5, SR_CgaCtaId ;  /* 0x00000000000579c3 */ /* 0x000e220000008800 */
[----:B------:R-:W-:Y:S01]  /*1c30*/  UMOV UR4, 0x400 ;  /* 0x0000040000047882 */ /* 0x000fe20000000000 */
[----:B------:R-:W1:Y:S06]  /*1c40*/  LDCU UR8, c[0x0][0x3cc] ;  /* 0x00007980ff0877ac */ /* 0x000e6c0008000800 */
[----:B------:R-:W2:Y:S01]  /*1c50*/  LDC.64 R6, c[0x0][0x3c0] ;  /* 0x0000f000ff067b82 */ /* 0x000ea20000000a00 */
[----:B01----:R-:W-:-:S12]  /*1c60*/  ULEA UR4, UR5, UR4, 0x18 ;  /* 0x0000000405047291 */ /* 0x003fd8000f8ec0ff */
.L_x_88:
[C---:B------:R-:W-:Y:S02]  /*1c70*/  LEA R2, R0.reuse, UR4, 0x2 ;  /* 0x0000000400027c11 */ /* 0x040fe4000f8e10ff */
[----:B0-----:R-:W-:-:S03]  /*1c80*/  IADD3 R5, PT, PT, R0, UR8, RZ ;  /* 0x0000000800057c10 */ /* 0x001fc6000fffe0ff */
[----:B------:R-:W0:Y:S01]  /*1c90*/  LDS R9, [R2] ;  /* 0x0000000002097984 */ /* 0x000e220000000800 */
[----:B------:R-:W-:Y:S01]  /*1ca0*/  IADD3 R0, PT, PT, R3, R0, RZ ;  /* 0x0000000003007210 */ /* 0x000fe20007ffe0ff */
[----:B--2---:R-:W-:-:S03]  /*1cb0*/  IMAD.WIDE R4, R5, 0x4, R6 ;  /* 0x0000000405047825 */ /* 0x004fc600078e0206 */
[----:B------:R-:W-:Y:S02]  /*1cc0*/  ISETP.GE.AND P0, PT, R0, R11, PT ;  /* 0x0000000b0000720c */ /* 0x000fe40003f06270 */
[----:B0-----:R0:W-:Y:S11]  /*1cd0*/  REDG.E.ADD.F32.FTZ.RN.STRONG.GPU desc[UR6][R4.64], R9 ;  /* 0x00000009040079a6 */ /* 0x0011f6000c12f306 */
[----:B------:R-:W-:Y:S05]  /*1ce0*/  @!P0 BRA `(.L_x_88) ;  /* 0xfffffffc00e08947 */ /* 0x000fea000383ffff */
[----:B------:R-:W-:Y:S05]  /*1cf0*/  EXIT ;  /* 0x000000000000794d */ /* 0x000fea0003800000 */
        .weak           $__internal_1_$__cuda_sm3x_div_rn_noftz_f32_slowpath
        .type           $__internal_1_$__cuda_sm3x_div_rn_noftz_f32_slowpath,@function
        .size           $__internal_1_$__cuda_sm3x_div_rn_noftz_f32_slowpath,(.L_x_357 - $__internal_1_$__cuda_sm3x_div_rn_noftz_f32_slowpath)
$__internal_1_$__cuda_sm3x_div_rn_noftz_f32_slowpath:
[----:B------:R-:W-:Y:S01]  /*1d00*/  SHF.R.U32.HI R27, RZ, 0x17, R25 ;  /* 0x00000017ff1b7819 */ /* 0x000fe20000011619 */
[----:B------:R-:W-:Y:S01]  /*1d10*/  BSSY.RECONVERGENT B0, `(.L_x_89) ;  /* 0x0000062000007945 */ /* 0x000fe20003800200 */
[----:B------:R-:W-:Y:S02]  /*1d20*/  SHF.R.U32.HI R30, RZ, 0x17, R24 ;  /* 0x00000017ff1e7819 */ /* 0x000fe40000011618 */
[----:B------:R-:W-:Y:S02]  /*1d30*/  LOP3.LUT R27, R27, 0xff, RZ, 0xc0, !PT ;  /* 0x000000ff1b1b7812 */ /* 0x000fe400078ec0ff */
[----:B------:R-:W-:-:S03]  /*1d40*/  LOP3.LUT R30, R30, 0xff, RZ, 0xc0, !PT ;  /* 0x000000ff1e1e7812 */ /* 0x000fc600078ec0ff */
[----:B------:R-:W-:Y:S01]  /*1d50*/  VIADD R32, R27, 0xffffffff ;  /* 0xffffffff1b207836 */ /* 0x000fe20000000000 */
[----:B------:R-:W-:-:S04]  /*1d60*/  IADD3 R31, PT, PT, R30, -0x1, RZ ;  /* 0xffffffff1e1f7810 */ /* 0x000fc80007ffe0ff */
        /* <DEDUP_REMOVED lines=22> */
[----:B------:R-:W-:Y:S01]  /*1ed0*/  @P0 IMAD.MOV.U32 R29, RZ, RZ, RZ ;  /* 0x000000ffff1d0224 */ /* 0x000fe200078e00ff */
[----:B------:R-:W-:Y:S01]  /*1ee0*/  @!P0 MOV R29, 0xffffffc0 ;  /* 0xffffffc0001d8802 */ /* 0x000fe20000000f00 */
[----:B------:R-:W-:Y:S01]  /*1ef0*/  @!P0 FFMA R24, R24, 1.84467440737095516160e+19, RZ ;  /* 0x5f80000018188823 */ /* 0x000fe200000000ff */
[----:B------:R-:W-:Y:S02]  /*1f00*/  @!P1 FFMA R25, R25, 1.84467440737095516160e+19, RZ ;  /* 0x5f80000019199823 */ /* 0x000fe400000000ff */
[----:B------:R-:W-:-:S07]  /*1f10*/  @!P1 IADD3 R29, PT, PT, R29, 0x40, RZ ;  /* 0x000000401d1d9810 */ /* 0x000fce0007ffe0ff */
.L_x_90:
[----:B------:R-:W-:Y:S01]  /*1f20*/  LEA R32, R27, 0xc0800000, 0x17 ;  /* 0xc08000001b207811 */ /* 0x000fe200078eb8ff */
[----:B------:R-:W-:Y:S01]  /*1f30*/  BSSY.RECONVERGENT B1, `(.L_x_95) ;  /* 0x0000036000017945 */ /* 0x000fe20003800200 */
[----:B------:R-:W-:-:S03]  /*1f40*/  IADD3 R30, PT, PT, R30, -0x7f, RZ ;  /* 0xffffff811e1e7810 */ /* 0x000fc60007ffe0ff */
[----:B------:R-:W-:Y:S02]  /*1f50*/  IMAD.IADD R33, R25, 0x1, -R32 ;  /* 0x0000000119217824 */ /* 0x000fe400078e0a20 */
[C---:B------:R-:W-:Y:S01]  /*1f60*/  IMAD R24, R30.reuse, -0x800000, R24 ;  /* 0xff8000001e187824 */ /* 0x040fe200078e0218 */
[----:B------:R-:W-:Y:S01]  /*1f70*/  IADD3 R30, PT, PT, R30, 0x7f, -R27 ;  /* 0x0000007f1e1e7810 */ /* 0x000fe20007ffe81b */
[----:B------:R-:W0:Y:S01]  /*1f80*/  MUFU.RCP R32, R33 ;  /* 0x0000002100207308 */ /* 0x000e220000001000 */
[----:B------:R-:W-:Y:S02]  /*1f90*/  FADD.FTZ R31, -R33, -RZ ;  /* 0x800000ff211f7221 */ /* 0x000fe40000010100 */
[----:B------:R-:W-:Y:S02]  /*1fa0*/  IADD3 R30, PT, PT, R30, R29, RZ ;  /* 0x0000001d1e1e7210 */ /* 0x000fe40007ffe0ff */
[----:B0-----:R-:W-:-:S04]  /*1fb0*/  FFMA R25, R32, R31, 1 ;  /* 0x3f80000020197423 */ /* 0x001fc8000000001f */
[----:B------:R-:W-:-:S04]  /*1fc0*/  FFMA R32, R32, R25, R32 ;  /* 0x0000001920207223 */ /* 0x000fc80000000020 */
[----:B------:R-:W-:-:S04]  /*1fd0*/  FFMA R25, R24, R32, RZ ;  /* 0x0000002018197223 */ /* 0x000fc800000000ff */
        /* <DEDUP_REMOVED lines=18> */
[CCC-:B------:R-:W-:Y:S01]  /*2100*/  FFMA.RP R29, R32.reuse, R24.reuse, R25.reuse ;  /* 0x00000018201d7223 */ /* 0x1c0fe20000008019 */
[----:B------:R-:W-:Y:S01]  /*2110*/  FFMA.RM R24, R32, R24, R25 ;  /* 0x0000001820187223 */ /* 0x000fe20000004019 */
[C---:B------:R-:W-:Y:S02]  /*2120*/  IADD3 R25, PT, PT, R27.reuse, 0x20, RZ ;  /* 0x000000201b197810 */ /* 0x040fe40007ffe0ff */
[----:B------:R-:W-:Y:S02]  /*2130*/  LOP3.LUT R30, R30, 0x7fffff, RZ, 0xc0, !PT ;  /* 0x007fffff1e1e7812 */ /* 0x000fe400078ec0ff */
[C---:B------:R-:W-:Y:S02]  /*2140*/  ISETP.NE.AND P2, PT, R27.reuse, RZ, PT ;  /* 0x000000ff1b00720c */ /* 0x040fe40003f45270 */
[----:B------:R-:W-:Y:S02]  /*2150*/  LOP3.LUT R30, R30, 0x800000, RZ, 0xfc, !PT ;  /* 0x008000001e1e7812 */ /* 0x000fe400078efcff */
[----:B------:R-:W-:Y:S01]  /*2160*/  ISETP.NE.AND P1, PT, R27, RZ, PT ;  /* 0x000000ff1b00720c */ /* 0x000fe20003f25270 */
[----:B------:R-:W-:Y:S01]  /*2170*/  IMAD.MOV R27, RZ, RZ, -R27 ;  /* 0x000000ffff1b7224 */ /* 0x000fe200078e0a1b */
[----:B------:R-:W-:-:S02]  /*2180*/  SHF.L.U32 R25, R30, R25, RZ ;  /* 0x000000191e197219 */ /* 0x000fc400000006ff */
[----:B------:R-:W-:Y:S02]  /*2190*/  FSETP.NEU.FTZ.AND P0, PT, R29, R24, PT ;  /* 0x000000181d00720b */ /* 0x000fe40003f1d000 */
[----:B------:R-:W-:Y:S02]  /*21a0*/  SEL R27, R27, RZ, P2 ;  /* 0x000000ff1b1b7207 */ /* 0x000fe40001000000 */
[----:B------:R-:W-:Y:S02]  /*21b0*/  ISETP.NE.AND P1, PT, R25, RZ, P1 ;  /* 0x000000ff1900720c */ /* 0x000fe40000f25270 */
[----:B------:R-:W-:Y:S02]  /*21c0*/  SHF.R.U32.HI R27, RZ, R27, R30 ;  /* 0x0000001bff1b7219 */ /* 0x000fe4000001161e */
[----:B------:R-:W-:Y:S02]  /*21d0*/  PLOP3.LUT P0, PT, P0, P1, PT, 0xf8, 0x8f ;  /* 0x00000000008f781c */ /* 0x000fe40000703f70 */
[----:B------:R-:W-:-:S02]  /*21e0*/  SHF.R.U32.HI R25, RZ, 0x1, R27 ;  /* 0x00000001ff197819 */ /* 0x000fc4000001161b */
[----:B------:R-:W-:-:S04]  /*21f0*/  SEL R24, RZ, 0x1, !P0 ;  /* 0x00000001ff187807 */ /* 0x000fc80004000000 */
[----:B------:R-:W-:-:S04]  /*2200*/  LOP3.LUT R24, R24, 0x1, R25, 0xf8, !PT ;  /* 0x0000000118187812 */ /* 0x000fc800078ef819 */
[----:B------:R-:W-:-:S04]  /*2210*/  LOP3.LUT R24, R24, R27, RZ, 0xc0, !PT ;  /* 0x0000001b18187212 */ /* 0x000fc800078ec0ff */
[----:B------:R-:W-:-:S04]  /*2220*/  IADD3 R24, PT, PT, R25, R24, RZ ;  /* 0x0000001819187210 */ /* 0x000fc80007ffe0ff */
[----:B------:R-:W-:Y:S01]  /*2230*/  LOP3.LUT R31, R24, R31, RZ, 0xfc, !PT ;  /* 0x0000001f181f7212 */ /* 0x000fe200078efcff */
[----:B------:R-:W-:Y:S06]  /*2240*/  BRA `(.L_x_98) ;  /* 0x0000000000107947 */ /* 0x000fec0003800000 */
.L_x_97:
[----:B------:R-:W-:-:S04]  /*2250*/  LOP3.LUT R31, R31, 0x80000000, RZ, 0xc0, !PT ;  /* 0x800000001f1f7812 */ /* 0x000fc800078ec0ff */
[----:B------:R-:W-:Y:S01]  /*2260*/  LOP3.LUT R31, R31, 0x7f800000, RZ, 0xfc, !PT ;  /* 0x7f8000001f1f7812 */ /* 0x000fe200078efcff */
[----:B------:R-:W-:Y:S06]  /*2270*/  BRA `(.L_x_98) ;  /* 0x0000000000047947 */ /* 0x000fec0003800000 */
.L_x_96:
[----:B------:R-:W-:-:S07]  /*2280*/  LEA R31, R30, R31, 0x17 ;  /* 0x0000001f1e1f7211 */ /* 0x000fce00078eb8ff */
.L_x_98:
[----:B------:R-:W-:Y:S05]  /*2290*/  BSYNC.RECONVERGENT B1 ;  /* 0x0000000000017941 */ /* 0x000fea0003800200 */
.L_x_95:
[----:B------:R-:W-:Y:S05]  /*22a0*/  BRA `(.L_x_99) ;  /* 0x0000000000207947 */ /* 0x000fea0003800000 */
.L_x_94:
[----:B------:R-:W-:-:S04]  /*22b0*/  LOP3.LUT R24, R25, 0x80000000, R24, 0x48, !PT ;  /* 0x8000000019187812 */ /* 0x000fc800078e4818 */
[----:B------:R-:W-:Y:S01]  /*22c0*/  LOP3.LUT R31, R24, 0x7f800000, RZ, 0xfc, !PT ;  /* 0x7f800000181f7812 */ /* 0x000fe200078efcff */
[----:B------:R-:W-:Y:S06]  /*22d0*/  BRA `(.L_x_99) ;  /* 0x0000000000147947 */ /* 0x000fec0003800000 */
.L_x_93:
[----:B------:R-:W-:Y:S01]  /*22e0*/  LOP3.LUT R31, R25, 0x80000000, R24, 0x48, !PT ;  /* 0x80000000191f7812 */ /* 0x000fe200078e4818 */
[----:B------:R-:W-:Y:S06]  /*22f0*/  BRA `(.L_x_99) ;  /* 0x00000000000c7947 */ /* 0x000fec0003800000 */
.L_x_92:
[----:B------:R-:W0:Y:S01]  /*2300*/  MUFU.RSQ R31, -QNAN ;  /* 0xffc00000001f7908 */ /* 0x000e220000001400 */
[----:B------:R-:W-:Y:S05]  /*2310*/  BRA `(.L_x_99) ;  /* 0x0000000000047947 */ /* 0x000fea0003800000 */
.L_x_91:
[----:B------:R-:W-:-:S07]  /*2320*/  FADD.FTZ R31, R24, R25 ;  /* 0x00000019181f7221 */ /* 0x000fce0000010000 */
.L_x_99:
[----:B------:R-:W-:Y:S05]  /*2330*/  BSYNC.RECONVERGENT B0 ;  /* 0x0000000000007941 */ /* 0x000fea0003800200 */
.L_x_89:
[----:B------:R-:W-:Y:S01]  /*2340*/  HFMA2 R25, -RZ, RZ, 0, 0 ;  /* 0x00000000ff197431 */ /* 0x000fe200000001ff */
[----:B------:R-:W-:Y:S01]  /*2350*/  MOV R24, R26 ;  /* 0x0000001a00187202 */ /* 0x000fe20000000f00 */
[----:B0-----:R-:W-:-:S03]  /*2360*/  IMAD.MOV.U32 R29, RZ, RZ, R31 ;  /* 0x000000ffff1d7224 */ /* 0x001fc600078e001f */
[----:B------:R-:W-:Y:S05]  /*2370*/  RET.REL.NODEC R24 `(_Z28facet2vertex_filter_backwardiiiiPKiS0_S0_PKfS2_S2_Pfii) ;  /* 0xffffffdc18207950 */ /* 0x000fea0003c3ffff */
.L_x_100:
        /* <DEDUP_REMOVED lines=16> */
.L_x_357:


//--------------------- .text._Z27facet2vertex_input_backwardiiiiPKiS0_S0_PKfS2_S2_Pf --------------------------
	.section	.text._Z27facet2vertex_input_backwardiiiiPKiS0_S0_PKfS2_S2_Pf,"ax",@progbits
	.align	128
        .global         _Z27facet2vertex_input_backwardiiiiPKiS0_S0_PKfS2_S2_Pf
        .type           _Z27facet2vertex_input_backwardiiiiPKiS0_S0_PKfS2_S2_Pf,@function
        .size           _Z27facet2vertex_input_backwardiiiiPKiS0_S0_PKfS2_S2_Pf,(.L_x_358 - _Z27facet2vertex_input_backwardiiiiPKiS0_S0_PKfS2_S2_Pf)
        .other          _Z27facet2vertex_input_backwardiiiiPKiS0_S0_PKfS2_S2_Pf,@"STO_CUDA_ENTRY STV_DEFAULT"
_Z27facet2vertex_input_backwardiiiiPKiS0_S0_PKfS2_S2_Pf:
.text._Z27facet2vertex_input_backwardiiiiPKiS0_S0_PKfS2_S2_Pf:
        /* <DEDUP_REMOVED lines=15> */
[----:B0-----:R-:W-:Y:S02]  /*00f0*/  HFMA2 R2, -RZ, RZ, 0, 0 ;  /* 0x00000000ff027431 */ /* 0x001fe400000001ff */
[----:B--2---:R-:W-:-:S04]  /*0100*/  IMAD.MOV R4, RZ, RZ, -R3 ;  /* 0x000000ffff047224 */ /* 0x004fc800078e0a03 */
[----:B------:R-:W-:Y:S01]  /*0110*/  IMAD R5, R4, R7, RZ ;  /* 0x0000000704057224 */ /* 0x000fe200078e02ff */
[----:B------:R-:W-:-:S03]  /*0120*/  IABS R4, R15 ;  /* 0x0000000f00047213 */ /* 0x000fc60000000000 */
[----:B------:R-:W-:-:S04]  /*0130*/  IMAD.HI.U32 R3, R3, R5, R2 ;  /* 0x0000000503037227 */ /* 0x000fc800078e0002 */
[----:B------:R-:W-:Y:S02]  /*0140*/  IMAD.MOV R5, RZ, RZ, -R4 ;  /* 0x000000ffff057224 */ /* 0x000fe400078e0a04 */
        /* <DEDUP_REMOVED lines=10> */
[----:B------:R-:W-:Y:S01]  /*01f0*/  @!P1 IMAD.MOV R16, RZ, RZ, -R16 ;  /* 0x000000ffff109224 */ /* 0x000fe200078e0a10 */
[----:B------:R-:W-:-:S04]  /*0200*/  @!P2 LOP3.LUT R16, RZ, R15, RZ, 0x33, !PT ;  /* 0x0000000fff10a212 */ /* 0x000fc800078e33ff */
[----:B-1----:R-:W-:-:S13]  /*0210*/  ISETP.GE.AND P0, PT, R16, UR4, PT ;  /* 0x0000000410007c0c */ /* 0x002fda000bf06270 */
[----:B------:R-:W-:Y:S05]  /*0220*/  @P0 EXIT ;  /* 0x000000000000094d */ /* 0x000fea0003800000 */
[----:B------:R-:W0:Y:S01]  /*0230*/  LDC R17, c[0x0][0x38c] ;  /* 0x0000e300ff117b82 */ /* 0x000e220000000800 */
[----:B------:R-:W-:Y:S01]  /*0240*/  IADD3 R0, PT, PT, -R16, RZ, RZ ;  /* 0x000000ff10007210 */ /* 0x000fe20007ffe1ff */
[----:B------:R-:W1:Y:S01]  /*0250*/  LDCU.64 UR4, c[0x0][0x358] ;  /* 0x00006b00ff0477ac */ /* 0x000e620008000a00 */
[----:B------:R-:W-:-:S03]  /*0260*/  IMAD.MOV.U32 R27, RZ, RZ, RZ ;  /* 0x000000ffff1b7224 */ /* 0x000fc600078e00ff */
[----:B------:R-:W-:Y:S01]  /*0270*/  IMAD R18, R15, R0, R18 ;  /* 0x000000000f127224 */ /* 0x000fe200078e0212 */
[----:B0-----:R-:W-:-:S13]  /*0280*/  ISETP.GE.AND P0, PT, R17, 0x1, PT ;  /* 0x000000011100780c */ /* 0x001fda0003f06270 */
[----:B-1----:R-:W-:Y:S05]  /*0290*/  @!P0 BRA `(.L_x_101) ;  /* 0x0000000400a88947 */ /* 0x002fea0003800000 */
[C---:B------:R-:W-:Y:S01]  /*02a0*/  ISETP.GE.U32.AND P0, PT, R17.reuse, 0x8, PT ;  /* 0x000000081100780c */ /* 0x040fe20003f06070 */
[----:B------:R-:W-:Y:S01]  /*02b0*/  IMAD R21, R16, R17, RZ ;  /* 0x0000001110157224 */ /* 0x000fe200078e02ff */
[----:B------:R-:W-:Y:S01]  /*02c0*/  LOP3.LUT R19, R17, 0x7, RZ, 0xc0, !PT ;  /* 0x0000000711137812 */ /* 0x000fe200078ec0ff */
[----:B------:R-:W-:Y:S01]  /*02d0*/  IMAD.MOV.U32 R22, RZ, RZ, RZ ;  /* 0x000000ffff167224 */ /* 0x000fe200078e00ff */
[----:B------:R-:W-:Y:S02]  /*02e0*/  MOV R27, RZ ;  /* 0x000000ff001b7202 */ /* 0x000fe40000000f00 */
[----:B------:R-:W-:-:S07]  /*02f0*/  ISETP.NE.AND P1, PT, R19, RZ, PT ;  /* 0x000000ff1300720c */ /* 0x000fce0003f25270 */
[----:B------:R-:W-:Y:S06]  /*0300*/  @!P0 BRA `(.L_x_102) ;  /* 0x0000000000b48947 */ /* 0x000fec0003800000 */
[----:B------:R-:W-:Y:S01]  /*0310*/  LOP3.LUT R22, R17, 0x7ffffff8, RZ, 0xc0, !PT ;  /* 0x7ffffff811167812 */ /* 0x000fe200078ec0ff */
[----:B------:R-:W-:Y:S02]  /*0320*/  HFMA2 R27, -RZ, RZ, 0, 0 ;  /* 0x00000000ff1b7431 */ /* 0x000fe400000001ff */
[----:B------:R-:W-:Y:S01]  /*0330*/  IMAD.MOV.U32 R23, RZ, RZ, R21 ;  /* 0x000000ffff177224 */ /* 0x000fe200078e0015 */
[----:B------:R-:W-:Y:S01]  /*0340*/  MOV R20, R18 ;  /* 0x0000001200147202 */ /* 0x000fe20000000f00 */
[----:B------:R-:W-:-:S07]  /*0350*/  IMAD.MOV R24, RZ, RZ, -R22 ;  /* 0x000000ffff187224 */ /* 0x000fce00078e0a16 */
.L_x_103:
[----:B------:R-:W0:Y:S08]  /*0360*/  LDC.64 R2, c[0x0][0x3a8] ;  /* 0x0000ea00ff027b82 */ /* 0x000e300000000a00 */
[----:B------:R-:W1:Y:S01]  /*0370*/  LDC.64 R8, c[0x0][0x3b0] ;  /* 0x0000ec00ff087b82 */ /* 0x000e620000000a00 */
[----:B0-----:R-:W-:-:S05]  /*0380*/  IMAD.WIDE R2, R23, 0x4, R2 ;  /* 0x0000000417027825 */ /* 0x001fca00078e0202 */
[----:B------:R-:W2:Y:S01]  /*0390*/  LDG.E R28, desc[UR4][R2.64] ;  /* 0x00000004021c7981 */ /* 0x000ea2000c1e1900 */
[----:B-1----:R-:W-:-:S03]  /*03a0*/  IMAD.WIDE R8, R20, 0x4, R8 ;  /* 0x0000000414087825 */ /* 0x002fc600078e0208 */
[----:B------:R-:W3:Y:S04]  /*03b0*/  LDG.E R25, desc[UR4][R2.64+0x4] ;  /* 0x0000040402197981 */ /* 0x000ee8000c1e1900 */
[----:B------:R0:W2:Y:S01]  /*03c0*/  LDG.E R29, desc[UR4][R8.64] ;  /* 0x00000004081d7981 */ /* 0x0000a2000c1e1900 */
[----:B------:R-:W-:-:S03]  /*03d0*/  IMAD.WIDE R12, R15, 0x4, R8 ;  /* 0x000000040f0c7825 */ /* 0x000fc600078e0208 */
[----:B------:R-:W4:Y:S04]  /*03e0*/  LDG.E R0, desc[UR4][R2.64+0x8] ;  /* 0x0000080402007981 */ /* 0x000f28000c1e1900 */
[----:B------:R1:W3:Y:S01]  /*03f0*/  LDG.E R26, desc[UR4][R12.64] ;  /* 0x000000040c1a7981 */ /* 0x0002e2000c1e1900 */
[----:B------:R-:W-:-:S04]  /*0400*/  IMAD.WIDE R10, R15, 0x4, R12 ;  /* 0x000000040f0a7825 */ /* 0x000fc800078e020c */
[C---:B------:R-:W-:Y:S02]  /*0410*/  IMAD.WIDE R6, R15.reuse, 0x4, R10 ;  /* 0x000000040f067825 */ /* 0x040fe400078e020a */
[----:B------:R-:W4:Y:S02]  /*0420*/  LDG.E R11, desc[UR4][R10.64] ;  /* 0x000000040a0b7981 */ /* 0x000f24000c1e1900 */
[----:B------:R-:W-:-:S04]  /*0430*/  IMAD.WIDE R4, R15, 0x4, R6 ;  /* 0x000000040f047825 */ /* 0x000fc800078e0206 */
[C---:B0-----:R-:W-:Y:S01]  /*0440*/  IMAD.WIDE R8, R15.reuse, 0x4, R4 ;  /* 0x000000040f087825 */ /* 0x041fe200078e0204 */
[----:B------:R0:W5:Y:S04]  /*0450*/  LDG.E R10, desc[UR4][R6.64] ;  /* 0x00000004060a7981 */ /* 0x000168000c1e1900 */
[----:B------:R-:W5:Y:S01]  /*0460*/  LDG.E R4, desc[UR4][R4.64] ;  /* 0x0000000404047981 */ /* 0x000f62000c1e1900 */
[----:B-1----:R-:W-:-:S03]  /*0470*/  IMAD.WIDE R12, R15, 0x4, R8 ;  /* 0x000000040f0c7825 */ /* 0x002fc600078e0208 */
[----:B------:R-:W5:Y:S01]  /*0480*/  LDG.E R9, desc[UR4][R8.64] ;  /* 0x0000000408097981 */ /* 0x000f62000c1e1900 */
[----:B0-----:R-:W-:-:S03]  /*0490*/  IMAD.WIDE R6, R15, 0x4, R12 ;  /* 0x000000040f067825 */ /* 0x001fc600078e020c */
[----:B------:R-:W5:Y:S04]  /*04a0*/  LDG.E R5, desc[UR4][R2.64+0x18] ;  /* 0x0000180402057981 */ /* 0x000f68000c1e1900 */
[----:B------:R-:W5:Y:S04]  /*04b0*/  LDG.E R8, desc[UR4][R2.64+0x1c] ;  /* 0x00001c0402087981 */ /* 0x000f68000c1e1900 */
[----:B------:R-:W5:Y:S01]  /*04c0*/  LDG.E R6, desc[UR4][R6.64] ;  /* 0x0000000406067981 */ /* 0x000f62000c1e1900 */
[----:B--2---:R-:W-:-:S03]  /*04d0*/  FFMA R28, R28, R29, R27 ;  /* 0x0000001d1c1c7223 */ /* 0x004fc6000000001b */
[----:B------:R-:W5:Y:S04]  /*04e0*/  LDG.E R27, desc[UR4][R2.64+0xc] ;  /* 0x00000c04021b7981 */ /* 0x000f68000c1e1900 */
[----:B------:R-:W2:Y:S01]  /*04f0*/  LDG.E R29, desc[UR4][R2.64+0x10] ;  /* 0x00001004021d7981 */ /* 0x000ea2000c1e1900 */
[----:B---3--:R-:W-:-:S03]  /*0500*/  FFMA R25, R25, R26, R28 ;  /* 0x0000001a19197223 */ /* 0x008fc6000000001c */
[----:B------:R-:W3:Y:S04]  /*0510*/  LDG.E R28, desc[UR4][R2.64+0x14] ;  /* 0x00001404021c7981 */ /* 0x000ee8000c1e1900 */
[----:B------:R-:W3:Y:S01]  /*0520*/  LDG.E R26, desc[UR4][R12.64] ;  /* 0x000000040c1a7981 */ /* 0x000ee2000c1e1900 */
[----:B------:R-:W-:Y:S01]  /*0530*/  IADD3 R24, PT, PT, R24, 0x8, RZ ;  /* 0x0000000818187810 */ /* 0x000fe20007ffe0ff */
[----:B----4-:R-:W-:-:S03]  /*0540*/  FFMA R0, R0, R11, R25 ;  /* 0x0000000b00007223 */ /* 0x010fc60000000019 */
[----:B------:R-:W-:Y:S01]  /*0550*/  ISETP.NE.AND P0, PT, R24, RZ, PT ;  /* 0x000000ff1800720c */ /* 0x000fe20003f05270 */
[----:B------:R-:W-:Y:S01]  /*0560*/  VIADD R23, R23, 0x8 ;  /* 0x0000000817177836 */ /* 0x000fe20000000000 */
[----:B------:R-:W-:Y:S01]  /*0570*/  LEA R20, R15, R20, 0x3 ;  /* 0x000000140f147211 */ /* 0x000fe200078e18ff */
[----:B-----5:R-:W-:-:S04]  /*0580*/  FFMA R0, R27, R10, R0 ;  /* 0x0000000a1b007223 */ /* 0x020fc80000000000 */
[----:B--2---:R-:W-:-:S04]  /*0590*/  FFMA R29, R29, R4, R0 ;  /* 0x000000041d1d7223 */ /* 0x004fc80000000000 */
[----:B---3--:R-:W-:-:S04]  /*05a0*/  FFMA R28, R28, R9, R29 ;  /* 0x000000091c1c7223 */ /* 0x008fc8000000001d */
[----:B------:R-:W-:-:S04]  /*05b0*/  FFMA R5, R5, R26, R28 ;  /* 0x0000001a05057223 */ /* 0x000fc8000000001c */
[----:B------:R-:W-:Y:S01]  /*05c0*/  FFMA R27, R8, R6, R5 ;  /* 0x00000006081b7223 */ /* 0x000fe20000000005 */
[----:B------:R-:W-:Y:S06]  /*05d0*/  @P0 BRA `(.L_x_103) ;  /* 0xfffffffc00600947 */ /* 0x000fec000383ffff */
.L_x_102:
[----:B------:R-:W-:Y:S05]  /*05e0*/  @!P1 BRA `(.L_x_101) ;  /* 0x0000000000d49947 */ /* 0x000fea0003800000 */
[----:B------:R-:W-:Y:S02]  /*05f0*/  ISETP.GE.U32.AND P0, PT, R19, 0x4, PT ;  /* 0x000000041300780c */ /* 0x000fe40003f06070 */
[----:B------:R-:W-:-:S04]  /*0600*/  LOP3.LUT R12, R17, 0x3, RZ, 0xc0, !PT ;  /* 0x00000003110c7812 */ /* 0x000fc800078ec0ff */
[----:B------:R-:W-:-:S07]  /*0610*/  ISETP.NE.AND P1, PT, R12, RZ, PT ;  /* 0x000000ff0c00720c */ /* 0x000fce0003f25270 */
[----:B------:R-:W-:Y:S06]  /*0620*/  @!P0 BRA `(.L_x_104) ;  /* 0x0000000000588947 */ /* 0x000fec0003800000 */
[----:B------:R-:W0:Y:S01]  /*0630*/  LDC.64 R10, c[0x0][0x3b0] ;  /* 0x0000ec00ff0a7b82 */ /* 0x000e220000000a00 */
[----:B------:R-:W-:Y:S02]  /*0640*/  IMAD R7, R15, R22, R18 ;  /* 0x000000160f077224 */ /* 0x000fe400078e0212 */
[----:B------:R-:W-:-:S05]  /*0650*/  IMAD.IADD R5, R21, 0x1, R22 ;  /* 0x0000000115057824 */ /* 0x000fca00078e0216 */
[----:B------:R-:W1:Y:S01]  /*0660*/  LDC.64 R2, c[0x0][0x3a8] ;  /* 0x0000ea00ff027b82 */ /* 0x000e620000000a00 */
[----:B0-----:R-:W-:-:S04]  /*0670*/  IMAD.WIDE R10, R7, 0x4, R10 ;  /* 0x00000004070a7825 */ /* 0x001fc800078e020a */
[----:B-1----:R-:W-:-:S04]  /*0680*/  IMAD.WIDE R2, R5, 0x4, R2 ;  /* 0x0000000405027825 */ /* 0x002fc800078e0202 */
[C---:B------:R-:W-:Y:S01]  /*0690*/  IMAD.WIDE R4, R15.reuse, 0x4, R10 ;  /* 0x000000040f047825 */ /* 0x040fe200078e020a */
[----:B------:R-:W2:Y:S04]  /*06a0*/  LDG.E R0, desc[UR4][R2.64] ;  /* 0x0000000402007981 */ /* 0x000ea8000c1e1900 */
[----:B------:R-:W2:Y:S01]  /*06b0*/  LDG.E R10, desc[UR4][R10.64] ;  /* 0x000000040a0a7981 */ /* 0x000ea2000c1e1900 */
[----:B------:R-:W-:-:S03]  /*06c0*/  IMAD.WIDE R6, R15, 0x4, R4 ;  /* 0x000000040f067825 */ /* 0x000fc600078e0204 */
[----:B------:R-:W3:Y:S04]  /*06d0*/  LDG.E R4, desc[UR4][R4.64] ;  /* 0x0000000404047981 */ /* 0x000ee8000c1e1900 */
[----:B------:R-:W3:Y:S01]  /*06e0*/  LDG.E R13, desc[UR4][R2.64+0x4] ;  /* 0x00000404020d7981 */ /* 0x000ee2000c1e1900 */
[----:B------:R-:W-:-:S03]  /*06f0*/  IMAD.WIDE R8, R15, 0x4, R6 ;  /* 0x000000040f087825 */ /* 0x000fc600078e0206 */
[----:B------:R-:W4:Y:S04]  /*0700*/  LDG.E R20, desc[UR4][R6.64] ;  /* 0x0000000406147981 */ /* 0x000f28000c1e1900 */
[----:B------:R-:W4:Y:S04]  /*0710*/  LDG.E R19, desc[UR4][R2.64+0x8] ;  /* 0x0000080402137981 */ /* 0x000f28000c1e1900 */
[----:B------:R-:W5:Y:S04]  /*0720*/  LDG.E R23, desc[UR4][R2.64+0xc] ;  /* 0x00000c0402177981 */ /* 0x000f68000c1e1900 */
[----:B------:R-:W5:Y:S01]  /*0730*/  LDG.E R8, desc[UR4][R8.64] ;  /* 0x0000000408087981 */ /* 0x000f62000c1e1900 */
[----:B------:R-:W-:Y:S01]  /*0740*/  IADD3 R22, PT, PT, R22, 0x4, RZ ;  /* 0x0000000416167810 */ /* 0x000fe20007ffe0ff */
[----:B--2---:R-:W-:-:S04]  /*0750*/  FFMA R0, R0, R10, R27 ;  /* 0x0000000a00007223 */ /* 0x004fc8000000001b */
[----:B---3--:R-:W-:-:S04]  /*0760*/  FFMA R0, R13, R4, R0 ;  /* 0x000000040d007223 */ /* 0x008fc80000000000 */
[----:B----4-:R-:W-:-:S04]  /*0770*/  FFMA R0, R19, R20, R0 ;  /* 0x0000001413007223 */ /* 0x010fc80000000000 */
[----:B-----5:R-:W-:-:S07]  /*0780*/  FFMA R27, R23, R8, R0 ;  /* 0x00000008171b7223 */ /* 0x020fce0000000000 */
.L_x_104:
[----:B------:R-:W-:Y:S05]  /*0790*/  @!P1 BRA `(.L_x_101) ;  /* 0x0000000000689947 */ /* 0x000fea0003800000 */
[----:B------:R-:W-:Y:S02]  /*07a0*/  ISETP.NE.AND P0, PT, R12, 0x1, PT ;  /* 0x000000010c00780c */ /* 0x000fe40003f05270 */
[----:B------:R-:W-:-:S04]  /*07b0*/  LOP3.LUT R17, R17, 0x1, RZ, 0xc0, !PT ;  /* 0x0000000111117812 */ /* 0x000fc800078ec0ff */
[----:B------:R-:W-:-:S07]  /*07c0*/  ISETP.NE.U32.AND P1, PT, R17, 0x1, PT ;  /* 0x000000011100780c */ /* 0x000fce0003f25070 */
[----:B------:R-:W0:Y:S01]  /*07d0*/  @P0 LDC.64 R6, c[0x0][0x3b0] ;  /* 0x0000ec00ff060b82 */ /* 0x000e220000000a00 */
[-C--:B------:R-:W-:Y:S01]  /*07e0*/  @P0 IMAD R13, R15, R22.reuse, R18 ;  /* 0x000000160f0d0224 */ /* 0x080fe200078e0212 */
[----:B------:R-:W-:Y:S01]  /*07f0*/  @P0 IADD3 R11, PT, PT, R21, R22, RZ ;  /* 0x00000016150b0210 */ /* 0x000fe20007ffe0ff */
[----:B------:R-:W-:-:S05]  /*0800*/  @P0 VIADD R22, R22, 0x2 ;  /* 0x0000000216160836 */ /* 0x000fca0000000000 */
[----:B------:R-:W1:Y:S01]  /*0810*/  @P0 LDC.64 R8, c[0x0][0x3a8] ;  /* 0x0000ea00ff080b82 */ /* 0x000e620000000a00 */
[----:B------:R-:W-:-:S07]  /*0820*/  @!P1 IADD3 R21, PT, PT, R21, R22, RZ ;  /* 0x0000001615159210 */ /* 0x000fce0007ffe0ff */
[----:B------:R-:W2:Y:S08]  /*0830*/  @!P1 LDC.64 R4, c[0x0][0x3a8] ;  /* 0x0000ea00ff049b82 */ /* 0x000eb00000000a00 */
[----:B------:R-:W3:Y:S01]  /*0840*/  @!P1 LDC.64 R2, c[0x0][0x3b0] ;  /* 0x0000ec00ff029b82 */ /* 0x000ee20000000a00 */
[----:B0-----:R-:W-:-:S04]  /*0850*/  @P0 IMAD.WIDE R6, R13, 0x4, R6 ;  /* 0x000000040d060825 */ /* 0x001fc800078e0206 */
[----:B------:R-:W-:Y:S01]  /*0860*/  @!P1 IMAD R13, R15, R22, R18 ;  /* 0x000000160f0d9224 */ /* 0x000fe200078e0212 */
[----:B------:R-:W4:Y:S01]  /*0870*/  @P0 LDG.E R12, desc[UR4][R6.64] ;  /* 0x00000004060c0981 */ /* 0x000f22000c1e1900 */
[----:B-1----:R-:W-:-:S04]  /*0880*/  @P0 IMAD.WIDE R8, R11, 0x4, R8 ;  /* 0x000000040b080825 */ /* 0x002fc800078e0208 */
[----:B------:R-:W-:Y:S01]  /*0890*/  @P0 IMAD.WIDE R10, R15, 0x4, R6 ;  /* 0x000000040f0a0825 */ /* 0x000fe200078e0206 */
[----:B------:R-:W4:Y:S03]  /*08a0*/  @P0 LDG.E R0, desc[UR4][R8.64] ;  /* 0x0000000408000981 */ /* 0x000f26000c1e1900 */
[----:B--2---:R-:W-:Y:S01]  /*08b0*/  @!P1 IMAD.WIDE R4, R21, 0x4, R4 ;  /* 0x0000000415049825 */ /* 0x004fe200078e0204 */
[----:B------:R-:W2:Y:S04]  /*08c0*/  @P0 LDG.E R17, desc[UR4][R8.64+0x4] ;  /* 0x0000040408110981 */ /* 0x000ea8000c1e1900 */
[----:B------:R-:W2:Y:S01]  /*08d0*/  @P0 LDG.E R10, desc[UR4][R10.64] ;  /* 0x000000040a0a0981 */ /* 0x000ea2000c1e1900 */
[----:B---3--:R-:W-:-:S03]  /*08e0*/  @!P1 IMAD.WIDE R2, R13, 0x4, R2 ;  /* 0x000000040d029825 */ /* 0x008fc600078e0202 */
[----:B------:R-:W3:Y:S04]  /*08f0*/  @!P1 LDG.E R4, desc[UR4][R4.64] ;  /* 0x0000000404049981 */ /* 0x000ee8000c1e1900 */
[----:B------:R-:W3:Y:S01]  /*0900*/  @!P1 LDG.E R2, desc[UR4][R2.64] ;  /* 0x0000000402029981 */ /* 0x000ee2000c1e1900 */
[----:B----4-:R-:W-:-:S04]  /*0910*/  @P0 FFMA R0, R0, R12, R27 ;  /* 0x0000000c00000223 */ /* 0x010fc8000000001b */
[----:B--2---:R-:W-:-:S04]  /*0920*/  @P0 FFMA R27, R17, R10, R0 ;  /* 0x0000000a111b0223 */ /* 0x004fc80000000000 */
[----:B---3--:R-:W-:-:S07]  /*0930*/  @!P1 FFMA R27, R4, R2, R27 ;  /* 0x00000002041b9223 */ /* 0x008fce000000001b */
.L_x_101:
[----:B------:R-:W0:Y:S01]  /*0940*/  LDC.64 R4, c[0x0][0x3a0] ;  /* 0x0000e800ff047b82 */ /* 0x000e220000000a00 */
[----:B------:R-:W-:-:S07]  /*0950*/  IMAD R3, R16, 0x3, RZ ;  /* 0x0000000310037824 */ /* 0x000fce00078e02ff */
[----:B------:R-:W1:Y:S01]  /*0960*/  LDC.64 R8, c[0x0][0x390] ;  /* 0x0000e400ff087b82 */ /* 0x000e620000000a00 */
[----:B0-----:R-:W-:-:S05]  /*0970*/  IMAD.WIDE R4, R3, 0x4, R4 ;  /* 0x0000000403047825 */ /* 0x001fca00078e0204 */
[----:B------:R-:W1:Y:S01]  /*0980*/  LDG.E R3, desc[UR4][R4.64] ;  /* 0x0000000404037981 */ /* 0x000e62000c1e1900 */
[----:B------:R-:W-:-:S03]  /*0990*/  IABS R12, R14 ;  /* 0x0000000e000c7213 */ /* 0x000fc60000000000 */
[----:B------:R-:W5:Y:S04]  /*09a0*/  LDG.E R6, desc[UR4][R4.64+0x4] ;  /* 0x0000040404067981 */ /* 0x000f68000c1e1900 */
[----:B------:R0:W5:Y:S02]  /*09b0*/  LDG.E R2, desc[UR4][R4.64+0x8] ;  /* 0x0000080404027981 */ /* 0x000164000c1e1900 */
[----:B0-----:R-:W-:Y:S01]  /*09c0*/  IABS R4, R18 ;  /* 0x0000001200047213 */ /* 0x001fe20000000000 */
[----:B-1----:R-:W-:-:S05]  /*09d0*/  IMAD.WIDE R8, R3, 0x4, R8 ;  /* 0x0000000403087825 */ /* 0x002fca00078e0208 */
[----:B------:R-:W2:Y:S01]  /*09e0*/  LDG.E R0, desc[UR4][R8.64] ;  /* 0x0000000408007981 */ /* 0x000ea2000c1e1900 */
[----:B------:R-:W0:Y:S08]  /*09f0*/  I2F.RP R3, R12 ;  /* 0x0000000c00037306 */ /* 0x000e300000209400 */
[----:B0-----:R-:W0:Y:S02]  /*0a00*/  MUFU.RCP R3, R3 ;  /* 0x0000000300037308 */ /* 0x001e240000001000 */
[----:B0-----:R-:W-:-:S06]  /*0a10*/  IADD3 R10, PT, PT, R3, 0xffffffe, RZ ;  /* 0x0ffffffe030a7810 */ /* 0x001fcc0007ffe0ff */
[----:B------:R0:W1:Y:S02]  /*0a20*/  F2I.FTZ.U32.TRUNC.NTZ R11, R10 ;  /* 0x0000000a000b7305 */ /* 0x000064000021f000 */
[----:B0-----:R-:W-:Y:S02]  /*0a30*/  HFMA2 R10, -RZ, RZ, 0, 0 ;  /* 0x00000000ff0a7431 */ /* 0x001fe400000001ff */
[----:B-1----:R-:W-:-:S04]  /*0a40*/  IMAD.MOV R7, RZ, RZ, -R11 ;  /* 0x000000ffff077224 */ /* 0x002fc800078e0a0b */
[----:B------:R-:W-:-:S04]  /*0a50*/  IMAD R7, R7, R12, RZ ;  /* 0x0000000c07077224 */ /* 0x000fc800078e02ff */
[----:B------:R-:W-:-:S06]  /*0a60*/  IMAD.HI.U32 R11, R11, R7, R10 ;  /* 0x000000070b0b7227 */ /* 0x000fcc00078e000a */
[----:B------:R-:W-:-:S05]  /*0a70*/  IMAD.HI.U32 R11, R11, R4, RZ ;  /* 0x000000040b0b7227 */ /* 0x000fca00078e00ff */
[----:B------:R-:W-:-:S05]  /*0a80*/  IADD3 R3, PT, PT, -R11, RZ, RZ ;  /* 0x000000ff0b037210 */ /* 0x000fca0007ffe1ff */
[C---:B------:R-:W-:Y:S02]  /*0a90*/  IMAD R3, R12.reuse, R3, R4 ;  /* 0x000000030c037224 */ /* 0x040fe400078e0204 */
[----:B------:R-:W0:Y:S03]  /*0aa0*/  LDC.64 R4, c[0x0][0x3c0] ;  /* 0x0000f000ff047b82 */ /* 0x000e260000000a00 */
[----:B------:R-:W-:-:S13]  /*0ab0*/  ISETP.GT.U32.AND P2, PT, R12, R3, PT ;  /* 0x000000030c00720c */ /* 0x000fda0003f44070 */
[----:B------:R-:W-:-:S05]  /*0ac0*/  @!P2 IMAD.IADD R3, R3, 0x1, -R12 ;  /* 0x000000010303a824 */ /* 0x000fca00078e0a0c */
[----:B------:R-:W-:Y:S02]  /*0ad0*/  ISETP.GE.U32.AND P0, PT, R3, R12, PT ;  /* 0x0000000c0300720c */ /* 0x000fe40003f06070 */
[----:B------:R-:W-:Y:S02]  /*0ae0*/  LOP3.LUT R3, R18, R14, RZ, 0x3c, !PT ;  /* 0x0000000e12037212 */ /* 0x000fe400078e3cff */
[----:B------:R-:W-:Y:S02]  /*0af0*/  @!P2 IADD3 R11, PT, PT, R11, 0x1, RZ ;  /* 0x000000010b0ba810 */ /* 0x000fe40007ffe0ff */
[----:B------:R-:W-:Y:S02]  /*0b00*/  ISETP.GE.AND P1, PT, R3, RZ, PT ;  /* 0x000000ff0300720c */ /* 0x000fe40003f26270 */
[----:B------:R-:W-:-:S05]  /*0b10*/  ISETP.NE.AND P2, PT, R14, RZ, PT ;  /* 0x000000ff0e00720c */ /* 0x000fca0003f45270 */
[----:B------:R-:W-:-:S06]  /*0b20*/  @P0 IADD3 R11, PT, PT, R11, 0x1, RZ ;  /* 0x000000010b0b0810 */ /* 0x000fcc0007ffe0ff */
[----:B------:R-:W-:Y:S02]  /*0b30*/  @!P1 IMAD.MOV R11, RZ, RZ, -R11 ;  /* 0x000000ffff0b9224 */ /* 0x000fe400078e0a0b */
[----:B------:R-:W-:Y:S01]  /*0b40*/  @!P2 LOP3.LUT R11, RZ, R14, RZ, 0x33, !PT ;  /* 0x0000000eff0ba212 */ /* 0x000fe200078e33ff */
[----:B------:R-:W-:Y:S04]  /*0b50*/  BSSY.RECONVERGENT B0, `(.L_x_105) ;  /* 0x000001c000007945 */ /* 0x000fe80003800200 */
[----:B------:R-:W-:-:S04]  /*0b60*/  IMAD R11, R16, UR6, R11 ;  /* 0x00000006100b7c24 */ /* 0x000fc8000f8e020b */
[----:B0-----:R-:W-:Y:S01]  /*0b70*/  IMAD.WIDE R4, R11, 0x4, R4 ;  /* 0x000000040b047825 */ /* 0x001fe200078e0204 */
[----:B--2---:R-:W-:-:S13]  /*0b80*/  ISETP.GE.AND P0, PT, R0, RZ, PT ;  /* 0x000000ff0000720c */ /* 0x004fda0003f06270 */
[----:B------:R-:W-:Y:S05]  /*0b90*/  @!P0 BRA `(.L_x_106) ;  /* 0x00000000005c8947 */ /* 0x000fea0003800000 */
[----:B------:R-:W0:Y:S08]  /*0ba0*/  LDC.64 R8, c[0x0][0x398] ;  /* 0x0000e600ff087b82 */ /* 0x000e300000000a00 */
[----:B------:R-:W1:Y:S01]  /*0bb0*/  LDC.64 R10, c[0x0][0x3b8] ;  /* 0x0000ee00ff0a7b82 */ /* 0x000e620000000a00 */
[----:B------:R-:W-:Y:S02]  /*0bc0*/  IMAD R3, R15, R0, R18 ;  /* 0x000000000f037224 */ /* 0x000fe400078e0212 */
[----:B0-----:R-:W-:-:S06]  /*0bd0*/  IMAD.WIDE R8, R0, 0x4, R8 ;  /* 0x0000000400087825 */ /* 0x001fcc00078e0208 */
[----:B------:R-:W2:Y:S01]  /*0be0*/  LDG.E R8, desc[UR4][R8.64] ;  /* 0x0000000408087981 */ /* 0x000ea2000c1e1900 */
[----:B-1----:R-:W-:-:S05]  /*0bf0*/  IMAD.WIDE R10, R3, 0x4, R10 ;  /* 0x00000004030a7825 */ /* 0x002fca00078e020a */
        /* <DEDUP_REMOVED lines=14> */
[----:B-----5:R-:W-:Y:S05]  /*0ce0*/  CALL.REL.NOINC `($__internal_2_$__cuda_sm3x_div_rn_noftz_f32_slowpath) ;  /* 0x0000000000f87944 */ /* 0x020fea0003c00000 */
.L_x_108:
[----:B------:R-:W-:Y:S05]  /*0cf0*/  BSYNC.RECONVERGENT B1 ;  /* 0x0000000000017941 */ /* 0x000fea0003800200 */
.L_x_107:
[----:B------:R0:W-:Y:S02]  /*0d00*/  REDG.E.ADD.F32.FTZ.RN.STRONG.GPU desc[UR4][R4.64], R3 ;  /* 0x00000003040079a6 */ /* 0x0001e4000c12f304 */
.L_x_106:
[----:B------:R-:W-:Y:S05]  /*0d10*/  BSYNC.RECONVERGENT B0 ;  /* 0x0000000000007941 */ /* 0x000fea0003800200 */
.L_x_105:
[----:B------:R-:W1:Y:S02]  /*0d20*/  LDC.64 R8, c[0x0][0x390] ;  /* 0x0000e400ff087b82 */ /* 0x000e640000000a00 */
[----:B-1---5:R-:W-:-:S05]  /*0d30*/  IMAD.WIDE R6, R6, 0x4, R8 ;  /* 0x0000000406067825 */ /* 0x022fca00078e0208 */
[----:B0-----:R-:W2:Y:S01]  /*0d40*/  LDG.E R3, desc[UR4][R6.64] ;  /* 0x0000000406037981 */ /* 0x001ea2000c1e1900 */
        /* <DEDUP_REMOVED lines=23> */
[----:B------:R-:W-:Y:S05]  /*0ec0*/  CALL.REL.NOINC `($__internal_2_$__cuda_sm3x_div_rn_noftz_f32_slowpath) ;  /* 0x0000000000807944 */ /* 0x000fea0003c00000 */
.L_x_112:
[----:B------:R-:W-:Y:S05]  /*0ed0*/  BSYNC.RECONVERGENT B1 ;  /* 0x0000000000017941 */ /* 0x000fea0003800200 */
.L_x_111:
[----:B------:R0:W-:Y:S02]  /*0ee0*/  REDG.E.ADD.F32.FTZ.RN.STRONG.GPU desc[UR4][R4.64], R3 ;  /* 0x00000003040079a6 */ /* 0x0001e4000c12f304 */
.L_x_110:
[----:B------:R-:W-:Y:S05]  /*0ef0*/  BSYNC.RECONVERGENT B0 ;  /* 0x0000000000007941 */ /* 0x000fea0003800200 */
.L_x_109:
[----:B------:R-:W0:Y:S02]  /*0f00*/  LDC.64 R6, c[0x0][0x390] ;  /* 0x0000e400ff067b82 */ /* 0x000e240000000a00 */
[----:B0-----:R-:W-:-:S05]  /*0f10*/  IMAD.WIDE R2, R2, 0x4, R6 ;  /* 0x0000000402027825 */ /* 0x001fca00078e0206 */
[----:B------:R-:W2:Y:S02]  /*0f20*/  LDG.E R9, desc[UR4][R2.64] ;  /* 0x0000000402097981 */ /* 0x000ea4000c1e1900 */
[----:B--2---:R-:W-:-:S13]  /*0f30*/  ISETP.GE.AND P0, PT, R9, RZ, PT ;  /* 0x000000ff0900720c */ /* 0x004fda0003f06270 */
[----:B------:R-:W-:Y:S05]  /*0f40*/  @!P0 EXIT ;  /* 0x000000000000894d */ /* 0x000fea0003800000 */
        /* <DEDUP_REMOVED lines=19> */
[----:B------:R-:W-:Y:S05]  /*1080*/  CALL.REL.NOINC `($__internal_2_$__cuda_sm3x_div_rn_noftz_f32_slowpath) ;  /* 0x0000000000107944 */ /* 0x000fea0003c00000 */
[----:B------:R-:W-:-:S07]  /*1090*/  IMAD.MOV.U32 R9, RZ, RZ, R3 ;  /* 0x000000ffff097224 */ /* 0x000fce00078e0003 */
.L_x_114:
[----:B------:R-:W-:Y:S05]  /*10a0*/  BSYNC.RECONVERGENT B0 ;  /* 0x0000000000007941 */ /* 0x000fea0003800200 */
.L_x_113:
[----:B------:R-:W-:Y:S01]  /*10b0*/  REDG.E.ADD.F32.FTZ.RN.STRONG.GPU desc[UR4][R4.64], R9 ;  /* 0x00000009040079a6 */ /* 0x000fe2000c12f304 */
[----:B------:R-:W-:Y:S05]  /*10c0*/  EXIT ;  /* 0x000000000000794d */ /* 0x000fea0003800000 */
        .weak           $__internal_2_$__cuda_sm3x_div_rn_noftz_f32_slowpath
        .type           $__internal_2_$__cuda_sm3x_div_rn_noftz_f32_slowpath,@function
        .size           $__internal_2_$__cuda_sm3x_div_rn_noftz_f32_slowpath,(.L_x_358 - $__internal_2_$__cuda_sm3x_div_rn_noftz_f32_slowpath)
$__internal_2_$__cuda_sm3x_div_rn_noftz_f32_slowpath:
[----:B------:R-:W-:Y:S01]  /*10d0*/  SHF.R.U32.HI R9, RZ, 0x17, R3 ;  /* 0x00000017ff097819 */ /* 0x000fe20000011603 */
[----:B------:R-:W-:Y:S01]  /*10e0*/  BSSY.RECONVERGENT B2, `(.L_x_115) ;  /* 0x0000062000027945 */ /* 0x000fe20003800200 */
[----:B------:R-:W-:Y:S02]  /*10f0*/  SHF.R.U32.HI R7, RZ, 0x17, R0 ;  /* 0x00000017ff077819 */ /* 0x000fe40000011600 */
[----:B------:R-:W-:Y:S02]  /*1100*/  LOP3.LUT R9, R9, 0xff, RZ, 0xc0, !PT ;  /* 0x000000ff09097812 */ /* 0x000fe400078ec0ff */
[----:B------:R-:W-:Y:S02]  /*1110*/  LOP3.LUT R12, R7, 0xff, RZ, 0xc0, !PT ;  /* 0x000000ff070c7812 */ /* 0x000fe400078ec0ff */
[----:B------:R-:W-:Y:S02]  /*1120*/  IADD3 R11, PT, PT, R9, -0x1, RZ ;  /* 0xffffffff090b7810 */ /* 0x000fe40007ffe0ff */
[----:B------:R-:W-:-:S02]  /*1130*/  IADD3 R10, PT, PT, R12, -0x1, RZ ;  /* 0xffffffff0c0a7810 */ /* 0x000fc40007ffe0ff */
[----:B------:R-:W-:-:S04]  /*1140*/  ISETP.GT.U32.AND P0, PT, R11, 0xfd, PT ;  /* 0x000000fd0b00780c */ /* 0x000fc80003f04070 */
[----:B------:R-:W-:-:S13]  /*1150*/  ISETP.GT.U32.OR P0, PT, R10, 0xfd, P0 ;  /* 0x000000fd0a00780c */ /* 0x000fda0000704470 */
[----:B------:R-:W-:Y:S01]  /*1160*/  @!P0 IMAD.MOV.U32 R7, RZ, RZ, RZ ;  /* 0x000000ffff078224 */ /* 0x000fe200078e00ff */
        /* <DEDUP_REMOVED lines=24> */
.L_x_116:
[----:B------:R-:W-:Y:S01]  /*12f0*/  LEA R10, R9, 0xc0800000, 0x17 ;  /* 0xc0800000090a7811 */ /* 0x000fe200078eb8ff */
[----:B------:R-:W-:Y:S03]  /*1300*/  BSSY.RECONVERGENT B3, `(.L_x_121) ;  /* 0x0000036000037945 */ /* 0x000fe60003800200 */
[----:B------:R-:W-:Y:S02]  /*1310*/  IADD3 R10, PT, PT, -R10, R3, RZ ;  /* 0x000000030a0a7210 */ /* 0x000fe40007ffe1ff */
[----:B------:R-:W-:Y:S02]  /*1320*/  IADD3 R3, PT, PT, R12, -0x7f, RZ ;  /* 0xffffff810c037810 */ /* 0x000fe40007ffe0ff */
[----:B------:R0:W1:Y:S01]  /*1330*/  MUFU.RCP R11, R10 ;  /* 0x0000000a000b7308 */ /* 0x0000620000001000 */
[----:B------:R-:W-:Y:S02]  /*1340*/  FADD.FTZ R13, -R10, -RZ ;  /* 0x800000ff0a0d7221 */ /* 0x000fe40000010100 */
[C---:B------:R-:W-:Y:S01]  /*1350*/  IMAD R0, R3.reuse, -0x800000, R0 ;  /* 0xff80000003007824 */ /* 0x040fe200078e0200 */
[----:B0-----:R-:W-:-:S05]  /*1360*/  IADD3 R10, PT, PT, R3, 0x7f, -R9 ;  /* 0x0000007f030a7810 */ /* 0x001fca0007ffe809 */
[----:B------:R-:W-:Y:S02]  /*1370*/  IMAD.IADD R10, R10, 0x1, R7 ;  /* 0x000000010a0a7824 */ /* 0x000fe400078e0207 */
[----:B-1----:R-:W-:-:S04]  /*1380*/  FFMA R12, R11, R13, 1 ;  /* 0x3f8000000b0c7423 */ /* 0x002fc8000000000d */
[----:B------:R-:W-:-:S04]  /*1390*/  FFMA R14, R11, R12, R11 ;  /* 0x0000000c0b0e7223 */ /* 0x000fc8000000000b */
[----:B------:R-:W-:-:S04]  /*13a0*/  FFMA R11, R0, R14, RZ ;  /* 0x0000000e000b7223 */ /* 0x000fc800000000ff */
[----:B------:R-:W-:-:S04]  /*13b0*/  FFMA R12, R13, R11, R0 ;  /* 0x0000000b0d0c7223 */ /* 0x000fc80000000000 */
[----:B------:R-:W-:-:S04]  /*13c0*/  FFMA R11, R14, R12, R11 ;  /* 0x0000000c0e0b7223 */ /* 0x000fc8000000000b */
[----:B------:R-:W-:-:S04]  /*13d0*/  FFMA R12, R13, R11, R0 ;  /* 0x0000000b0d0c7223 */ /* 0x000fc80000000000 */
[----:B------:R-:W-:-:S05]  /*13e0*/  FFMA R0, R14, R12, R11 ;  /* 0x0000000c0e007223 */ /* 0x000fca000000000b */
[----:B------:R-:W-:-:S04]  /*13f0*/  SHF.R.U32.HI R3, RZ, 0x17, R0 ;  /* 0x00000017ff037819 */ /* 0x000fc80000011600 */
[----:B------:R-:W-:-:S04]  /*1400*/  LOP3.LUT R3, R3, 0xff, RZ, 0xc0, !PT ;  /* 0x000000ff03037812 */ /* 0x000fc800078ec0ff */
[----:B------:R-:W-:-:S04]  /*1410*/  IADD3 R9, PT, PT, R3, R10, RZ ;  /* 0x0000000a03097210 */ /* 0x000fc80007ffe0ff */
        /* <DEDUP_REMOVED lines=11> */
[CCC-:B------:R-:W-:Y:S01]  /*14d0*/  FFMA.RM R10, R14.reuse, R12.reuse, R11.reuse ;  /* 0x0000000c0e0a7223 */ /* 0x1c0fe2000000400b */
[C---:B------:R-:W-:Y:S02]  /*14e0*/  ISETP.NE.AND P2, PT, R9.reuse, RZ, PT ;  /* 0x000000ff0900720c */ /* 0x040fe40003f45270 */
[----:B------:R-:W-:Y:S02]  /*14f0*/  ISETP.NE.AND P1, PT, R9, RZ, PT ;  /* 0x000000ff0900720c */ /* 0x000fe40003f25270 */
[----:B------:R-:W-:Y:S01]  /*1500*/  LOP3.LUT R7, R3, 0x7fffff, RZ, 0xc0, !PT ;  /* 0x007fffff03077812 */ /* 0x000fe200078ec0ff */
[----:B------:R-:W-:Y:S01]  /*1510*/  FFMA.RP R3, R14, R12, R11 ;  /* 0x0000000c0e037223 */ /* 0x000fe2000000800b */
[C---:B------:R-:W-:Y:S01]  /*1520*/  VIADD R12, R9.reuse, 0x20 ;  /* 0x00000020090c7836 */ /* 0x040fe20000000000 */
[----:B------:R-:W-:Y:S02]  /*1530*/  IADD3 R9, PT, PT, -R9, RZ, RZ ;  /* 0x000000ff09097210 */ /* 0x000fe40007ffe1ff */
[----:B------:R-:W-:-:S02]  /*1540*/  LOP3.LUT R7, R7, 0x800000, RZ, 0xfc, !PT ;  /* 0x0080000007077812 */ /* 0x000fc400078efcff */
[----:B------:R-:W-:Y:S02]  /*1550*/  FSETP.NEU.FTZ.AND P0, PT, R3, R10, PT ;  /* 0x0000000a0300720b */ /* 0x000fe40003f1d000 */
[----:B------:R-:W-:Y:S02]  /*1560*/  SHF.L.U32 R12, R7, R12, RZ ;  /* 0x0000000c070c7219 */ /* 0x000fe400000006ff */
[----:B------:R-:W-:Y:S02]  /*1570*/  SEL R10, R9, RZ, P2 ;  /* 0x000000ff090a7207 */ /* 0x000fe40001000000 */
[----:B------:R-:W-:Y:S02]  /*1580*/  ISETP.NE.AND P1, PT, R12, RZ, P1 ;  /* 0x000000ff0c00720c */ /* 0x000fe40000f25270 */
[----:B------:R-:W-:Y:S02]  /*1590*/  SHF.R.U32.HI R10, RZ, R10, R7 ;  /* 0x0000000aff0a7219 */ /* 0x000fe40000011607 */
[----:B------:R-:W-:-:S02]  /*15a0*/  PLOP3.LUT P0, PT, P0, P1, PT, 0xf8, 0x8f ;  /* 0x00000000008f781c */ /* 0x000fc40000703f70 */
[----:B------:R-:W-:Y:S02]  /*15b0*/  SHF.R.U32.HI R12, RZ, 0x1, R10 ;  /* 0x00000001ff0c7819 */ /* 0x000fe4000001160a */
[----:B------:R-:W-:-:S04]  /*15c0*/  SEL R3, RZ, 0x1, !P0 ;  /* 0x00000001ff037807 */ /* 0x000fc80004000000 */
[----:B------:R-:W-:-:S04]  /*15d0*/  LOP3.LUT R3, R3, 0x1, R12, 0xf8, !PT ;  /* 0x0000000103037812 */ /* 0x000fc800078ef80c */
[----:B------:R-:W-:-:S04]  /*15e0*/  LOP3.LUT R3, R3, R10, RZ, 0xc0, !PT ;  /* 0x0000000a03037212 */ /* 0x000fc800078ec0ff */
[----:B------:R-:W-:-:S04]  /*15f0*/  IADD3 R3, PT, PT, R12, R3, RZ ;  /* 0x000000030c037210 */ /* 0x000fc80007ffe0ff */
[----:B------:R-:W-:Y:S01]  /*1600*/  LOP3.LUT R0, R3, R0, RZ, 0xfc, !PT ;  /* 0x0000000003007212 */ /* 0x000fe200078efcff */
[----:B------:R-:W-:Y:S06]  /*1610*/  BRA `(.L_x_124) ;  /* 0x0000000000107947 */ /* 0x000fec0003800000 */
.L_x_123:
[----:B------:R-:W-:-:S04]  /*1620*/  LOP3.LUT R0, R0, 0x80000000, RZ, 0xc0, !PT ;  /* 0x8000000000007812 */ /* 0x000fc800078ec0ff */
[----:B------:R-:W-:Y:S01]  /*1630*/  LOP3.LUT R0, R0, 0x7f800000, RZ, 0xfc, !PT ;  /* 0x7f80000000007812 */ /* 0x000fe200078efcff */
[----:B------:R-:W-:Y:S06]  /*1640*/  BRA `(.L_x_124) ;  /* 0x0000000000047947 */ /* 0x000fec0003800000 */
.L_x_122:
[----:B------:R-:W-:-:S07]  /*1650*/  IMAD R0, R10, 0x800000, R0 ;  /* 0x008000000a007824 */ /* 0x000fce00078e0200 */
.L_x_124:
[----:B------:R-:W-:Y:S05]  /*1660*/  BSYNC.RECONVERGENT B3 ;  /* 0x0000000000037941 */ /* 0x000fea0003800200 */
.L_x_121:
[----:B------:R-:W-:Y:S05]  /*1670*/  BRA `(.L_x_125) ;  /* 0x0000000000207947 */ /* 0x000fea0003800000 */
.L_x_120:
[----:B------:R-:W-:-:S04]  /*1680*/  LOP3.LUT R0, R3, 0x80000000, R0, 0x48, !PT ;  /* 0x8000000003007812 */ /* 0x000fc800078e4800 */
[----:B------:R-:W-:Y:S01]  /*1690*/  LOP3.LUT R0, R0, 0x7f800000, RZ, 0xfc, !PT ;  /* 0x7f80000000007812 */ /* 0x000fe200078efcff */
[----:B------:R-:W-:Y:S06]  /*16a0*/  BRA `(.L_x_125) ;  /* 0x0000000000147947 */ /* 0x000fec0003800000 */
.L_x_119:
[----:B------:R-:W-:Y:S01]  /*16b0*/  LOP3.LUT R0, R3, 0x80000000, R0, 0x48, !PT ;  /* 0x8000000003007812 */ /* 0x000fe200078e4800 */
[----:B------:R-:W-:Y:S06]  /*16c0*/  BRA `(.L_x_125) ;  /* 0x00000000000c7947 */ /* 0x000fec0003800000 */
.L_x_118:
[----:B------:R-:W0:Y:S01]  /*16d0*/  MUFU.RSQ R0, -QNAN ;  /* 0xffc0000000007908 */ /* 0x000e220000001400 */
[----:B------:R-:W-:Y:S05]  /*16e0*/  BRA `(.L_x_125) ;  /* 0x0000000000047947 */ /* 0x000fea0003800000 */
.L_x_117:
[----:B------:R-:W-:-:S07]  /*16f0*/  FADD.FTZ R0, R0, R3 ;  /* 0x0000000300007221 */ /* 0x000fce0000010000 */
.L_x_125:
[----:B------:R-:W-:Y:S05]  /*1700*/  BSYNC.RECONVERGENT B2 ;  /* 0x0000000000027941 */ /* 0x000fea0003800200 */
.L_x_115:
[----:B------:R-:W-:Y:S01]  /*1710*/  HFMA2 R9, -RZ, RZ, 0, 0 ;  /* 0x00000000ff097431 */ /* 0x000fe200000001ff */
[----:B0-----:R-:W-:-:S03]  /*1720*/  MOV R3, R0 ;  /* 0x0000000000037202 */ /* 0x001fc60000000f00 */
[----:B------:R-:W-:Y:S05]  /*1730*/  RET.REL.NODEC R8 `(_Z27facet2vertex_input_backwardiiiiPKiS0_S0_PKfS2_S2_Pf) ;  /* 0xffffffe808307950 */ /* 0x000fea0003c3ffff */
.L_x_126:
        /* <DEDUP_REMOVED lines=12> */
.L_x_358:


//--------------------- .text._Z27facet2vertex_conv3d_forwardiiiiPKiS0_S0_PKfS2_S2_Pf --------------------------
	.section	.text._Z27facet2vertex_conv3d_forwardiiiiPKiS0_S0_PKfS2_S2_Pf,"ax",@progbits
	.align	128
        .global         _Z27facet2vertex_conv3d_forwardiiiiPKiS0_S0_PKfS2_S2_Pf
        .type           _Z27facet2vertex_conv3d_forwardiiiiPKiS0_S0_PKfS2_S2_Pf,@function
        .size           _Z27facet2vertex_conv3d_forwardiiiiPKiS0_S0_PKfS2_S2_Pf,(.L_x_359 - _Z27facet2vertex_conv3d_forwardiiiiPKiS0_S0_PKfS2_S2_Pf)
        .other          _Z27facet2vertex_conv3d_forwardiiiiPKiS0_S0_PKfS2_S2_Pf,@"STO_CUDA_ENTRY STV_DEFAULT"
_Z27facet2vertex_conv3d_forwardiiiiPKiS0_S0_PKfS2_S2_Pf:
.text._Z27facet2vertex_conv3d_forwardiiiiPKiS0_S0_PKfS2_S2_Pf:
        /* <DEDUP_REMOVED lines=54> */
.L_x_129:
        /* <DEDUP_REMOVED lines=40> */
.L_x_128:
        /* <DEDUP_REMOVED lines=27> */
.L_x_130:
[----:B------:R-:W-:Y:S05]  /*0790*/  @!P1 BRA `(.L_x_127) ;  /* 0x0000000000689947 */ /* 0x000fea0003800000 */
[----:B------:R-:W-:Y:S02]  /*07a0*/  ISETP.NE.AND P0, PT, R12, 0x1, PT ;  /* 0x000000010c00780c */ /* 0x000fe40003f05270 */
[----:B------:R-:W-:-:S04]  /*07b0*/  LOP3.LUT R17, R17, 0x1, RZ, 0xc0, !PT ;  /* 0x0000000111117812 */ /* 0x000fc800078ec0ff */
[----:B------:R-:W-:-:S07]  /*07c0*/  ISETP.NE.U32.AND P1, PT, R17, 0x1, PT ;  /* 0x000000011100780c */ /* 0x000fce0003f25070 */
[----:B------:R-:W0:Y:S01]  /*07d0*/  @P0 LDC.64 R6, c[0x0][0x3b8] ;  /* 0x0000ee00ff060b82 */ /* 0x000e220000000a00 */
[----:B------:R-:W-:Y:S02]  /*07e0*/  @P0 IMAD R13, R15, R22, R18 ;  /* 0x000000160f0d0224 */ /* 0x000fe400078e0212 */
[----:B------:R-:W-:Y:S01]  /*07f0*/  @P0 IMAD.IADD R11, R21, 0x1, R22 ;  /* 0x00000001150b0824 */ /* 0x000fe200078e0216 */
[----:B------:R-:W-:-:S04]  /*0800*/  @P0 IADD3 R22, PT, PT, R22, 0x2, RZ ;  /* 0x0000000216160810 */ /* 0x000fc80007ffe0ff */
[----:B------:R-:W1:Y:S01]  /*0810*/  @P0 LDC.64 R8, c[0x0][0x3a8] ;  /* 0x0000ea00ff080b82 */ /* 0x000e620000000a00 */
[----:B------:R-:W-:-:S07]  /*0820*/  @!P1 IMAD.IADD R21, R21, 0x1, R22 ;  /* 0x0000000115159824 */ /* 0x000fce00078e0216 */
        /* <DEDUP_REMOVED lines=17> */
.L_x_127:
[----:B------:R-:W0:Y:S01]  /*0940*/  LDC.64 R2, c[0x0][0x3a0] ;  /* 0x0000e800ff027b82 */ /* 0x000e220000000a00 */
[----:B------:R-:W-:-:S04]  /*0950*/  IMAD R5, R16, 0x3, RZ ;  /* 0x0000000310057824 */ /* 0x000fc800078e02ff */
[----:B0-----:R-:W-:-:S05]  /*0960*/  IMAD.WIDE R2, R5, 0x4, R2 ;  /* 0x0000000405027825 */ /* 0x001fca00078e0202 */
[----:B------:R-:W2:Y:S01]  /*0970*/  LDG.E R0, desc[UR4][R2.64] ;  /* 0x0000000402007981 */ /* 0x000ea2000c1e1900 */
[----:B------:R-:W-:-:S04]  /*0980*/  IABS R7, R14 ;  /* 0x0000000e00077213 */ /* 0x000fc80000000000 */
[----:B------:R-:W0:Y:S08]  /*0990*/  I2F.RP R6, R7 ;  /* 0x0000000700067306 */ /* 0x000e300000209400 */
[----:B0-----:R-:W0:Y:S02]  /*09a0*/  MUFU.RCP R6, R6 ;  /* 0x0000000600067308 */ /* 0x001e240000001000 */
[----:B0-----:R-:W-:-:S06]  /*09b0*/  IADD3 R4, PT, PT, R6, 0xffffffe, RZ ;  /* 0x0ffffffe06047810 */ /* 0x001fcc0007ffe0ff */
[----:B------:R0:W1:Y:S02]  /*09c0*/  F2I.FTZ.U32.TRUNC.NTZ R5, R4 ;  /* 0x0000000400057305 */ /* 0x000064000021f000 */
[----:B0-----:R-:W-:Y:S02]  /*09d0*/  HFMA2 R4, -RZ, RZ, 0, 0 ;  /* 0x00000000ff047431 */ /* 0x001fe400000001ff */
[----:B-1----:R-:W-:-:S04]  /*09e0*/  IMAD.MOV R8, RZ, RZ, -R5 ;  /* 0x000000ffff087224 */ /* 0x002fc800078e0a05 */
[----:B------:R-:W-:Y:S01]  /*09f0*/  IMAD R9, R8, R7, RZ ;  /* 0x0000000708097224 */ /* 0x000fe200078e02ff */
[----:B------:R-:W-:-:S03]  /*0a00*/  IABS R8, R18 ;  /* 0x0000001200087213 */ /* 0x000fc60000000000 */
[----:B------:R-:W-:Y:S01]  /*0a10*/  IMAD.HI.U32 R5, R5, R9, R4 ;  /* 0x0000000905057227 */ /* 0x000fe200078e0004 */
[----:B------:R-:W-:-:S04]  /*0a20*/  LOP3.LUT R4, R18, R14, RZ, 0x3c, !PT ;  /* 0x0000000e12047212 */ /* 0x000fc800078e3cff */
[----:B------:R-:W-:Y:S01]  /*0a30*/  ISETP.GE.AND P1, PT, R4, RZ, PT ;  /* 0x000000ff0400720c */ /* 0x000fe20003f26270 */
[----:B------:R-:W-:Y:S01]  /*0a40*/  IMAD.HI.U32 R5, R5, R8, RZ ;  /* 0x0000000805057227 */ /* 0x000fe200078e00ff */
[----:B------:R0:W5:Y:S03]  /*0a50*/  LDG.E R4, desc[UR4][R2.64+0x8] ;  /* 0x0000080402047981 */ /* 0x000166000c1e1900 */
        /* <DEDUP_REMOVED lines=8> */
[----:B------:R-:W1:Y:S11]  /*0ae0*/  LDC.64 R6, c[0x0][0x3b0] ;  /* 0x0000ec00ff067b82 */ /* 0x000e760000000a00 */
[----:B------:R-:W-:-:S05]  /*0af0*/  @P0 IADD3 R5, PT, PT, R5, 0x1, RZ ;  /* 0x0000000105050810 */ /* 0x000fca0007ffe0ff */
[----:B------:R-:W-:Y:S01]  /*0b00*/  @!P1 IMAD.MOV R5, RZ, RZ, -R5 ;  /* 0x000000ffff059224 */ /* 0x000fe200078e0a05 */
[----:B------:R-:W-:-:S05]  /*0b10*/  @!P2 LOP3.LUT R5, RZ, R14, RZ, 0x33, !PT ;  /* 0x0000000eff05a212 */ /* 0x000fca00078e33ff */
[----:B------:R-:W-:-:S04]  /*0b20*/  IMAD R5, R16, UR6, R5 ;  /* 0x0000000610057c24 */ /* 0x000fc8000f8e0205 */
[----:B-1----:R-:W-:Y:S02]  /*0b30*/  IMAD.WIDE R6, R5, 0x4, R6 ;  /* 0x0000000405067825 */ /* 0x002fe400078e0206 */
[----:B------:R0:W5:Y:S04]  /*0b40*/  LDG.E R5, desc[UR4][R2.64+0x4] ;  /* 0x0000040402057981 */ /* 0x000168000c1e1900 */
[----:B------:R-:W3:Y:S01]  /*0b50*/  LDG.E R6, desc[UR4][R6.64] ;  /* 0x0000000406067981 */ /* 0x000ee2000c1e1900 */
[----:B--2---:R-:W-:-:S05]  /*0b60*/  IMAD.WIDE R8, R0, 0x4, R8 ;  /* 0x0000000400087825 */ /* 0x004fca00078e0208 */
[----:B------:R-:W2:Y:S01]  /*0b70*/  LDG.E R13, desc[UR4][R8.64] ;  /* 0x00000004080d7981 */ /* 0x000ea2000c1e1900 */
[----:B------:R-:W-:Y:S01]  /*0b80*/  BSSY.RECONVERGENT B0, `(.L_x_131) ;  /* 0x000001a000007945 */ /* 0x000fe20003800200 */
[----:B---3--:R-:W-:Y:S01]  /*0b90*/  FMUL R27, R6, R27 ;  /* 0x0000001b061b7220 */ /* 0x008fe20000400000 */
[----:B--2---:R-:W-:-:S13]  /*0ba0*/  ISETP.GE.AND P0, PT, R13, RZ, PT ;  /* 0x000000ff0d00720c */ /* 0x004fda0003f06270 */
[----:B0-----:R-:W-:Y:S05]  /*0bb0*/  @!P0 BRA `(.L_x_132) ;  /* 0x0000000000588947 */ /* 0x001fea0003800000 */
[----:B------:R-:W0:Y:S08]  /*0bc0*/  LDC.64 R6, c[0x0][0x398] ;  /* 0x0000e600ff067b82 */ /* 0x000e300000000a00 */
[----:B------:R-:W1:Y:S01]  /*0bd0*/  LDC.64 R2, c[0x0][0x3c0] ;  /* 0x0000f000ff027b82 */ /* 0x000e620000000a00 */
[----:B0-----:R-:W-:-:S06]  /*0be0*/  IMAD.WIDE R6, R13, 0x4, R6 ;  /* 0x000000040d067825 */ /* 0x001fcc00078e0206 */
[----:B------:R-:W2:Y:S01]  /*0bf0*/  LDG.E R6, desc[UR4][R6.64] ;  /* 0x0000000406067981 */ /* 0x000ea2000c1e1900 */
[----:B------:R-:W-:Y:S01]  /*0c00*/  BSSY.RECONVERGENT B1, `(.L_x_133) ;  /* 0x0000010000017945 */ /* 0x000fe20003800200 */
[----:B--2---:R-:W-:-:S04]  /*0c10*/  I2FP.F32.S32 R10, R6 ;  /* 0x00000006000a7245 */ /* 0x004fc80000201400 */
[----:B------:R-:W0:Y:S08]  /*0c20*/  MUFU.RCP R0, R10 ;  /* 0x0000000a00007308 */ /* 0x000e300000001000 */
[----:B------:R-:W2:Y:S01]  /*0c30*/  FCHK P0, R27, R10 ;  /* 0x0000000a1b007302 */ /* 0x000ea20000000000 */
[----:B0-----:R-:W-:-:S04]  /*0c40*/  FFMA R9, -R10, R0, 1 ;  /* 0x3f8000000a097423 */ /* 0x001fc80000000100 */
[----:B------:R-:W-:Y:S01]  /*0c50*/  FFMA R0, R0, R9, R0 ;  /* 0x0000000900007223 */ /* 0x000fe20000000000 */
[----:B------:R-:W-:-:S03]  /*0c60*/  IMAD R9, R15, R13, R18 ;  /* 0x0000000d0f097224 */ /* 0x000fc600078e0212 */
[----:B------:R-:W-:Y:S01]  /*0c70*/  FFMA R11, R27, R0, RZ ;  /* 0x000000001b0b7223 */ /* 0x000fe200000000ff */
[----:B-1----:R-:W-:-:S04]  /*0c80*/  IMAD.WIDE R2, R9, 0x4, R2 ;  /* 0x0000000409027825 */ /* 0x002fc800078e0202 */
[----:B------:R-:W-:-:S04]  /*0c90*/  FFMA R8, -R10, R11, R27 ;  /* 0x0000000b0a087223 */ /* 0x000fc8000000011b */
[----:B------:R-:W-:Y:S01]  /*0ca0*/  FFMA R11, R0, R8, R11 ;  /* 0x00000008000b7223 */ /* 0x000fe2000000000b */
[----:B--2---:R-:W-:Y:S06]  /*0cb0*/  @!P0 BRA `(.L_x_134) ;  /* 0x0000000000108947 */ /* 0x004fec0003800000 */
[----:B------:R-:W-:Y:S02]  /*0cc0*/  MOV R0, R10 ;  /* 0x0000000a00007202 */ /* 0x000fe40000000f00 */
[----:B------:R-:W-:-:S07]  /*0cd0*/  MOV R6, 0xcf0 ;  /* 0x00000cf000067802 */ /* 0x000fce0000000f00 */
[----:B-----5:R-:W-:Y:S05]  /*0ce0*/  CALL.REL.NOINC `($__internal_3_$__cuda_sm3x_div_rn_noftz_f32_slowpath) ;  /* 0x0000000000f47944 */ /* 0x020fea0003c00000 */
[----:B------:R-:W-:-:S07]  /*0cf0*/  MOV R11, R0 ;  /* 0x00000000000b7202 */ /* 0x000fce0000000f00 */
.L_x_134:
[----:B------:R-:W-:Y:S05]  /*0d00*/  BSYNC.RECONVERGENT B1 ;  /* 0x0000000000017941 */ /* 0x000fea0003800200 */
.L_x_133:
[----:B------:R0:W-:Y:S02]  /*0d10*/  REDG.E.ADD.F32.FTZ.RN.STRONG.GPU desc[UR4][R2.64], R11 ;  /* 0x0000000b020079a6 */ /* 0x0001e4000c12f304 */
.L_x_132:
[----:B------:R-:W-:Y:S05]  /*0d20*/  BSYNC.RECONVERGENT B0 ;  /* 0x0000000000007941 */ /* 0x000fea0003800200 */
.L_x_131:
[----:B0-----:R-:W0:Y:S02]  /*0d30*/  LDC.64 R2, c[0x0][0x390] ;  /* 0x0000e400ff027b82 */ /* 0x001e240000000a00 */
[----:B0----5:R-:W-:-:S05]  /*0d40*/  IMAD.WIDE R2, R5, 0x4, R2 ;  /* 0x0000000405027825 */ /* 0x021fca00078e0202 */
        /* <DEDUP_REMOVED lines=20> */
[----:B------:R-:W-:Y:S01]  /*0e90*/  IMAD.MOV.U32 R0, RZ, RZ, R10 ;  /* 0x000000ffff007224 */ /* 0x000fe200078e000a */
[----:B------:R-:W-:-:S07]  /*0ea0*/  MOV R6, 0xec0 ;  /* 0x00000ec000067802 */ /* 0x000fce0000000f00 */
[----:B------:R-:W-:Y:S05]  /*0eb0*/  CALL.REL.NOINC `($__internal_3_$__cuda_sm3x_div_rn_noftz_f32_slowpath) ;  /* 0x0000000000807944 */ /* 0x000fea0003c00000 */
[----:B------:R-:W-:-:S07]  /*0ec0*/  MOV R9, R0 ;  /* 0x0000000000097202 */ /* 0x000fce0000000f00 */
.L_x_138:
[----:B------:R-:W-:Y:S05]  /*0ed0*/  BSYNC.RECONVERGENT B1 ;  /* 0x0000000000017941 */ /* 0x000fea0003800200 */
.L_x_137:
[----:B------:R0:W-:Y:S02]  /*0ee0*/  REDG.E.ADD.F32.FTZ.RN.STRONG.GPU desc[UR4][R2.64], R9 ;  /* 0x00000009020079a6 */ /* 0x0001e4000c12f304 */
.L_x_136:
[----:B------:R-:W-:Y:S05]  /*0ef0*/  BSYNC.RECONVERGENT B0 ;  /* 0x0000000000007941 */ /* 0x000fea0003800200 */
.L_x_135:
[----:B0-----:R-:W0:Y:S02]  /*0f00*/  LDC.64 R2, c[0x0][0x390] ;  /* 0x0000e400ff027b82 */ /* 0x001e240000000a00 */
[----:B0-----:R-:W-:-:S05]  /*0f10*/  IMAD.WIDE R4, R4, 0x4, R2 ;  /* 0x0000000404047825 */ /* 0x001fca00078e0202 */
[----:B------:R-:W2:Y:S02]  /*0f20*/  LDG.E R9, desc[UR4][R4.64] ;  /* 0x0000000404097981 */ /* 0x000ea4000c1e1900 */
[----:B--2---:R-:W-:-:S13]  /*0f30*/  ISETP.GE.AND P0, PT, R9, RZ, PT ;  /* 0x000000ff0900720c */ /* 0x004fda0003f06270 */
[----:B------:R-:W-:Y:S05]  /*0f40*/  @!P0 EXIT ;  /* 0x000000000000894d */ /* 0x000fea0003800000 */
[----:B------:R-:W0:Y:S08]  /*0f50*/  LDC.64 R4, c[0x0][0x398] ;  /* 0x0000e600ff047b82 */ /* 0x000e300000000a00 */
[----:B------:R-:W1:Y:S01]  /*0f60*/  LDC.64 R2, c[0x0][0x3c0] ;  /* 0x0000f000ff027b82 */ /* 0x000e620000000a00 */
[----:B0-----:R-:W-:-:S06]  /*0f70*/  IMAD.WIDE R4, R9, 0x4, R4 ;  /* 0x0000000409047825 */ /* 0x001fcc00078e0204 */
[----:B------:R-:W2:Y:S01]  /*0f80*/  LDG.E R4, desc[UR4][R4.64] ;  /* 0x0000000404047981 */ /* 0x000ea2000c1e1900 */
[----:B------:R-:W-:Y:S01]  /*0f90*/  IMAD R15, R15, R9, R18 ;  /* 0x000000090f0f7224 */ /* 0x000fe200078e0212 */
[----:B------:R-:W-:Y:S03]  /*0fa0*/  BSSY.RECONVERGENT B0, `(.L_x_139) ;  /* 0x000000f000007945 */ /* 0x000fe60003800200 */
[----:B-1----:R-:W-:Y:S01]  /*0fb0*/  IMAD.WIDE R2, R15, 0x4, R2 ;  /* 0x000000040f027825 */ /* 0x002fe200078e0202 */
[----:B--2---:R-:W-:-:S04]  /*0fc0*/  I2FP.F32.S32 R8, R4 ;  /* 0x0000000400087245 */ /* 0x004fc80000201400 */
[----:B------:R-:W0:Y:S08]  /*0fd0*/  MUFU.RCP R0, R8 ;  /* 0x0000000800007308 */ /* 0x000e300000001000 */
        /* <DEDUP_REMOVED lines=9> */
[----:B------:R-:W-:Y:S05]  /*1070*/  CALL.REL.NOINC `($__internal_3_$__cuda_sm3x_div_rn_noftz_f32_slowpath) ;  /* 0x0000000000107944 */ /* 0x000fea0003c00000 */
[----:B------:R-:W-:-:S07]  /*1080*/  IMAD.MOV.U32 R7, RZ, RZ, R0 ;  /* 0x000000ffff077224 */ /* 0x000fce00078e0000 */
.L_x_140:
[----:B------:R-:W-:Y:S05]  /*1090*/  BSYNC.RECONVERGENT B0 ;  /* 0x0000000000007941 */ /* 0x000fea0003800200 */
.L_x_139:
[----:B------:R-:W-:Y:S01]  /*10a0*/  REDG.E.ADD.F32.FTZ.RN.STRONG.GPU desc[UR4][R2.64], R7 ;  /* 0x00000007020079a6 */ /* 0x000fe2000c12f304 */
[----:B------:R-:W-:Y:S05]  /*10b0*/  EXIT ;  /* 0x000000000000794d */ /* 0x000fea0003800000 */
        .weak           $__internal_3_$__cuda_sm3x_div_rn_noftz_f32_slowpath
        .type           $__internal_3_$__cuda_sm3x_div_rn_noftz_f32_slowpath,@function
        .size           $__internal_3_$__cuda_sm3x_div_rn_noftz_f32_slowpath,(.L_x_359 - $__internal_3_$__cuda_sm3x_div_rn_noftz_f32_slowpath)
$__internal_3_$__cuda_sm3x_div_rn_noftz_f32_slowpath:
[----:B------:R-:W-:Y:S01]  /*10c0*/  SHF.R.U32.HI R7, RZ, 0x17, R0 ;  /* 0x00000017ff077819 */ /* 0x000fe20000011600 */
[----:B------:R-:W-:Y:S01]  /*10d0*/  BSSY.RECONVERGENT B2, `(.L_x_141) ;  /* 0x0000063000027945 */ /* 0x000fe20003800200 */
[--C-:B------:R-:W-:Y:S01]  /*10e0*/  SHF.R.U32.HI R8, RZ, 0x17, R27.reuse ;  /* 0x00000017ff087819 */ /* 0x100fe2000001161b */
[----:B------:R-:W-:Y:S01]  /*10f0*/  IMAD.MOV.U32 R9, RZ, RZ, R27 ;  /* 0x000000ffff097224 */ /* 0x000fe200078e001b */
[----:B------:R-:W-:Y:S02]  /*1100*/  LOP3.LUT R7, R7, 0xff, RZ, 0xc0, !PT ;  /* 0x000000ff07077812 */ /* 0x000fe400078ec0ff */
[----:B------:R-:W-:Y:S02]  /*1110*/  LOP3.LUT R12, R8, 0xff, RZ, 0xc0, !PT ;  /* 0x000000ff080c7812 */ /* 0x000fe400078ec0ff */
[----:B------:R-:W-:Y:S02]  /*1120*/  IADD3 R11, PT, PT, R7, -0x1, RZ ;  /* 0xffffffff070b7810 */ /* 0x000fe40007ffe0ff */
[----:B------:R-:W-:-:S02]  /*1130*/  IADD3 R10, PT, PT, R12, -0x1, RZ ;  /* 0xffffffff0c0a7810 */ /* 0x000fc40007ffe0ff */
        /* <DEDUP_REMOVED lines=23> */
[----:B------:R-:W-:Y:S02]  /*12b0*/  @!P0 IMAD.MOV.U32 R8, RZ, RZ, -0x40 ;  /* 0xffffffc0ff088424 */ /* 0x000fe400078e00ff */
[----:B------:R-:W-:Y:S01]  /*12c0*/  @!P0 FFMA R9, R27, 1.84467440737095516160e+19, RZ ;  /* 0x5f8000001b098823 */ /* 0x000fe200000000ff */
[----:B------:R-:W-:Y:S02]  /*12d0*/  @!P1 FFMA R0, R0, 1.84467440737095516160e+19, RZ ;  /* 0x5f80000000009823 */ /* 0x000fe400000000ff */
[----:B------:R-:W-:-:S07]  /*12e0*/  @!P1 IADD3 R8, PT, PT, R8, 0x40, RZ ;  /* 0x0000004008089810 */ /* 0x000fce0007ffe0ff */
.L_x_142:
[----:B------:R-:W-:Y:S01]  /*12f0*/  LEA R11, R7, 0xc0800000, 0x17 ;  /* 0xc0800000070b7811 */ /* 0x000fe200078eb8ff */
[----:B------:R-:W-:Y:S01]  /*1300*/  VIADD R12, R12, 0xffffff81 ;  /* 0xffffff810c0c7836 */ /* 0x000fe20000000000 */
[----:B------:R-:W-:Y:S02]  /*1310*/  BSSY.RECONVERGENT B3, `(.L_x_147) ;  /* 0x0000035000037945 */ /* 0x000fe40003800200 */
[----:B------:R-:W-:Y:S01]  /*1320*/  IADD3 R11, PT, PT, -R11, R0, RZ ;  /* 0x000000000b0b7210 */ /* 0x000fe20007ffe1ff */
[----:B------:R-:W-:-:S03]  /*1330*/  IMAD R0, R12, -0x800000, R9 ;  /* 0xff8000000c007824 */ /* 0x000fc600078e0209 */
[----:B------:R0:W1:Y:S01]  /*1340*/  MUFU.RCP R10, R11 ;  /* 0x0000000b000a7308 */ /* 0x0000620000001000 */
[----:B------:R-:W-:Y:S01]  /*1350*/  FADD.FTZ R13, -R11, -RZ ;  /* 0x800000ff0b0d7221 */ /* 0x000fe20000010100 */
[----:B0-----:R-:W-:-:S04]  /*1360*/  IADD3 R11, PT, PT, R12, 0x7f, -R7 ;  /* 0x0000007f0c0b7810 */ /* 0x001fc80007ffe807 */
[----:B------:R-:W-:Y:S01]  /*1370*/  IADD3 R11, PT, PT, R11, R8, RZ ;  /* 0x000000080b0b7210 */ /* 0x000fe20007ffe0ff */
        /* <DEDUP_REMOVED lines=9> */
[----:B------:R-:W-:-:S05]  /*1410*/  IADD3 R12, PT, PT, R7, R11, RZ ;  /* 0x0000000b070c7210 */ /* 0x000fca0007ffe0ff */
[----:B------:R-:W-:-:S05]  /*1420*/  VIADD R7, R12, 0xffffffff ;  /* 0xffffffff0c077836 */ /* 0x000fca0000000000 */
        /* <DEDUP_REMOVED lines=9> */
[-CC-:B------:R-:W-:Y:S01]  /*14c0*/  FFMA.RZ R7, R9, R13.reuse, R10.reuse ;  /* 0x0000000d09077223 */ /* 0x180fe2000000c00a */
[C---:B------:R-:W-:Y:S02]  /*14d0*/  ISETP.NE.AND P2, PT, R12.reuse, RZ, PT ;  /* 0x000000ff0c00720c */ /* 0x040fe40003f45270 */
[C---:B------:R-:W-:Y:S02]  /*14e0*/  ISETP.NE.AND P1, PT, R12.reuse, RZ, PT ;  /* 0x000000ff0c00720c */ /* 0x040fe40003f25270 */
[----:B------:R-:W-:Y:S01]  /*14f0*/  LOP3.LUT R8, R7, 0x7fffff, RZ, 0xc0, !PT ;  /* 0x007fffff07087812 */ /* 0x000fe200078ec0ff */
[CCC-:B------:R-:W-:Y:S01]  /*1500*/  FFMA.RP R7, R9.reuse, R13.reuse, R10.reuse ;  /* 0x0000000d09077223 */ /* 0x1c0fe2000000800a */
[----:B------:R-:W-:Y:S01]  /*1510*/  FFMA.RM R10, R9, R13, R10 ;  /* 0x0000000d090a7223 */ /* 0x000fe2000000400a */
[----:B------:R-:W-:Y:S02]  /*1520*/  IADD3 R9, PT, PT, R12, 0x20, RZ ;  /* 0x000000200c097810 */ /* 0x000fe40007ffe0ff */
        /* <DEDUP_REMOVED lines=15> */
.L_x_149:
[----:B------:R-:W-:-:S04]  /*1620*/  LOP3.LUT R0, R0, 0x80000000, RZ, 0xc0, !PT ;  /* 0x8000000000007812 */ /* 0x000fc800078ec0ff */
[----:B------:R-:W-:Y:S01]  /*1630*/  LOP3.LUT R0, R0, 0x7f800000, RZ, 0xfc, !PT ;  /* 0x7f80000000007812 */ /* 0x000fe200078efcff */
[----:B------:R-:W-:Y:S06]  /*1640*/  BRA `(.L_x_150) ;  /* 0x0000000000047947 */ /* 0x000fec0003800000 */
.L_x_148:
[----:B------:R-:W-:-:S07]  /*1650*/  LEA R0, R11, R0, 0x17 ;  /* 0x000000000b007211 */ /* 0x000fce00078eb8ff */
.L_x_150:
[----:B------:R-:W-:Y:S05]  /*1660*/  BSYNC.RECONVERGENT B3 ;  /* 0x0000000000037941 */ /* 0x000fea0003800200 */
.L_x_147:
[----:B------:R-:W-:Y:S05]  /*1670*/  BRA `(.L_x_151) ;  /* 0x0000000000207947 */ /* 0x000fea0003800000 */
.L_x_146:
[----:B------:R-:W-:-:S04]  /*1680*/  LOP3.LUT R0, R0, 0x80000000, R9, 0x48, !PT ;  /* 0x8000000000007812 */ /* 0x000fc800078e4809 */
[----:B------:R-:W-:Y:S01]  /*1690*/  LOP3.LUT R0, R0, 0x7f800000, RZ, 0xfc, !PT ;  /* 0x7f80000000007812 */ /* 0x000fe200078efcff */
[----:B------:R-:W-:Y:S06]  /*16a0*/  BRA `(.L_x_151) ;  /* 0x0000000000147947 */ /* 0x000fec0003800000 */
.L_x_145:
[----:B------:R-:W-:Y:S01]  /*16b0*/  LOP3.LUT R0, R0, 0x80000000, R9, 0x48, !PT ;  /* 0x8000000000007812 */ /* 0x000fe200078e4809 */
[----:B------:R-:W-:Y:S06]  /*16c0*/  BRA `(.L_x_151) ;  /* 0x00000000000c7947 */ /* 0x000fec0003800000 */
.L_x_144:
[----:B------:R-:W0:Y:S01]  /*16d0*/  MUFU.RSQ R0, -QNAN ;  /* 0xffc0000000007908 */ /* 0x000e220000001400 */
[----:B------:R-:W-:Y:S05]  /*16e0*/  BRA `(.L_x_151) ;  /* 0x0000000000047947 */ /* 0x000fea0003800000 */
.L_x_143:
[----:B------:R-:W-:-:S07]  /*16f0*/  FADD.FTZ R0, R27, R0 ;  /* 0x000000001b007221 */ /* 0x000fce0000010000 */
.L_x_151:
[----:B------:R-:W-:Y:S05]  /*1700*/  BSYNC.RECONVERGENT B2 ;  /* 0x0000000000027941 */ /* 0x000fea0003800200 */
.L_x_141:
[----:B------:R-:W-:-:S04]  /*1710*/  HFMA2 R7, -RZ, RZ, 0, 0 ;  /* 0x00000000ff077431 */ /* 0x000fc800000001ff */
[----:B0-----:R-:W-:Y:S05]  /*1720*/  RET.REL.NODEC R6 `(_Z27facet2vertex_conv3d_forwardiiiiPKiS0_S0_PKfS2_S2_Pf) ;  /* 0xffffffe806347950 */ /* 0x001fea0003c3ffff */
.L_x_152:
        /* <DEDUP_REMOVED lines=13> */
.L_x_359:


//--------------------- .text._Z28vertex2facet_filter_backwardiiiPKiS0_PKfS2_Pfii --------------------------
	.section	.text._Z28vertex2facet_filter_backwardiiiPKiS0_PKfS2_Pfii,"ax",@progbits
	.align	128
        .global         _Z28vertex2facet_filter_backwardiiiPKiS0_PKfS2_Pfii
        .type           _Z28vertex2facet_filter_backwardiiiPKiS0_PKfS2_Pfii,@function
        .size           _Z28vertex2facet_filter_backwardiiiPKiS0_PKfS2_Pfii,(.L_x_361 - _Z28vertex2facet_filter_backwardiiiPKiS0_PKfS2_Pfii)
        .other          _Z28vertex2facet_filter_backwardiiiPKiS0_PKfS2_Pfii,@"STO_CUDA_ENTRY STV_DEFAULT"
_Z28vertex2facet_filter_backwardiiiPKiS0_PKfS2_Pfii:
.text._Z28vertex2facet_filter_backwardiiiPKiS0_PKfS2_Pfii:
[----:B------:R-:W-:Y:S01]  /*0000*/  LDC R1, c[0x0][0x37c] ;  /* 0x0000df00ff017b82 */ /* 0x000fe20000000800 */
[----:B------:R-:W0:Y:S01]  /*0010*/  S2R R0, SR_TID.X ;  /* 0x0000000000007919 */ /* 0x000e220000002100 */
[----:B------:R-:W0:Y:S06]  /*0020*/  LDCU UR4, c[0x0][0x3b8] ;  /* 0x00007700ff0477ac */ /* 0x000e2c0008000800 */
[----:B------:R-:W1:Y:S01]  /*0030*/  LDC R8, c[0x0][0x384] ;  /* 0x0000e100ff087b82 */ /* 0x000e620000000800 */
[----:B------:R-:W-:Y:S01]  /*0040*/  BSSY.RECONVERGENT B0, `(.L_x_153) ;  /* 0x000000d000007945 */ /* 0x000fe20003800200 */
[----:B0-----:R-:W-:-:S13]  /*0050*/  ISETP.GE.AND P0, PT, R0, UR4, PT ;  /* 0x0000000400007c0c */ /* 0x001fda000bf06270 */
[----:B------:R-:W-:Y:S05]  /*0060*/  @P0 BRA `(.L_x_154) ;  /* 0x0000000000280947 */ /* 0x000fea0003800000 */
[----:B------:R-:W0:Y:S01]  /*0070*/  S2R R4, SR_CgaCtaId ;  /* 0x0000000000047919 */ /* 0x000e220000008800 */
[----:B------:R-:W2:Y:S01]  /*0080*/  LDC R5, c[0x0][0x360] ;  /* 0x0000d800ff057b82 */ /* 0x000ea20000000800 */
[----:B------:R-:W-:Y:S01]  /*0090*/  MOV R3, 0x400 ;  /* 0x0000040000037802 */ /* 0x000fe20000000f00 */
[----:B------:R-:W-:-:S03]  /*00a0*/  IMAD.MOV.U32 R2, RZ, RZ, R0 ;  /* 0x000000ffff027224 */ /* 0x000fc600078e0000 */
[----:B0-----:R-:W-:-:S07]  /*00b0*/  LEA R3, R4, R3, 0x18 ;  /* 0x0000000304037211 */ /* 0x001fce00078ec0ff */
.L_x_155:
[----:B------:R-:W-:Y:S01]  /*00c0*/  IMAD R4, R2, 0x4, R3 ;  /* 0x0000000402047824 */ /* 0x000fe200078e0203 */
[----:B--2---:R-:W-:-:S04]  /*00d0*/  IADD3 R2, PT, PT, R5, R2, RZ ;  /* 0x0000000205027210 */ /* 0x004fc80007ffe0ff */
[----:B------:R0:W-:Y:S01]  /*00e0*/  STS [R4], RZ ;  /* 0x000000ff04007388 */ /* 0x0001e20000000800 */
[----:B------:R-:W-:-:S13]  /*00f0*/  ISETP.GE.AND P0, PT, R2, UR4, PT ;  /* 0x0000000402007c0c */ /* 0x000fda000bf06270 */
[----:B0-----:R-:W-:Y:S05]  /*0100*/  @!P0 BRA `(.L_x_155) ;  /* 0xfffffffc00ec8947 */ /* 0x001fea000383ffff */
.L_x_154:
[----:B------:R-:W-:Y:S05]  /*0110*/  BSYNC.RECONVERGENT B0 ;  /* 0x0000000000007941 */ /* 0x000fea0003800200 */
.L_x_153:
[----:B------:R-:W1:Y:S01]  /*0120*/  LDCU UR4, c[0x0][0x388] ;  /* 0x00007100ff0477ac */ /* 0x000e620008000800 */
[----:B------:R-:W0:Y:S01]  /*0130*/  LDC R9, c[0x0][0x360] ;  /* 0x0000d800ff097b82 */ /* 0x000e220000000800 */
[----:B------:R-:W-:Y:S01]  /*0140*/  BSSY.RECONVERGENT B0, `(.L_x_156) ;  /* 0x0000126000007945 */ /* 0x000fe20003800200 */
[----:B------:R-:W2:Y:S01]  /*0150*/  LDCU.64 UR6, c[0x0][0x358] ;  /* 0x00006b00ff0677ac */ /* 0x000ea20008000a00 */
[----:B-1----:R-:W-:-:S05]  /*0160*/  IMAD R8, R8, UR4, RZ ;  /* 0x0000000408087c24 */ /* 0x002fca000f8e02ff */
[----:B------:R-:W0:Y:S01]  /*0170*/  S2UR UR4, SR_CTAID.X ;  /* 0x00000000000479c3 */ /* 0x000e220000002500 */
[----:B------:R-:W-:-:S04]  /*0180*/  IABS R5, R8 ;  /* 0x0000000800057213 */ /* 0x000fc80000000000 */
[----:B------:R-:W1:Y:S08]  /*0190*/  I2F.RP R4, R5 ;  /* 0x0000000500047306 */ /* 0x000e700000209400 */
[----:B-1----:R-:W1:Y:S01]  /*01a0*/  MUFU.RCP R4, R4 ;  /* 0x0000000400047308 */ /* 0x002e620000001000 */
[----:B0-----:R-:W-:Y:S01]  /*01b0*/  IMAD R15, R9, UR4, R0 ;  /* 0x00000004090f7c24 */ /* 0x001fe2000f8e0200 */
[----:B------:R-:W0:Y:S01]  /*01c0*/  LDCU UR4, c[0x0][0x380] ;  /* 0x00007000ff0477ac */ /* 0x000e220008000800 */
[----:B-1----:R-:W-:-:S03]  /*01d0*/  VIADD R2, R4, 0xffffffe ;  /* 0x0ffffffe04027836 */ /* 0x002fc60000000000 */
[----:B------:R-:W-:Y:S02]  /*01e0*/  IABS R4, R15 ;  /* 0x0000000f00047213 */ /* 0x000fe40000000000 */
[----:B------:R1:W3:Y:S02]  /*01f0*/  F2I.FTZ.U32.TRUNC.NTZ R3, R2 ;  /* 0x0000000200037305 */ /* 0x0002e4000021f000 */
[----:B-1----:R-:W-:Y:S02]  /*0200*/  HFMA2 R2, -RZ, RZ, 0, 0 ;  /* 0x00000000ff027431 */ /* 0x002fe400000001ff */
[----:B---3--:R-:W-:-:S04]  /*0210*/  IMAD.MOV R6, RZ, RZ, -R3 ;  /* 0x000000ffff067224 */ /* 0x008fc800078e0a03 */
[----:B------:R-:W-:Y:S01]  /*0220*/  IMAD R7, R6, R5, RZ ;  /* 0x0000000506077224 */ /* 0x000fe200078e02ff */
[----:B------:R-:W-:-:S03]  /*0230*/  IABS R6, R8 ;  /* 0x0000000800067213 */ /* 0x000fc60000000000 */
[----:B------:R-:W-:-:S04]  /*0240*/  IMAD.HI.U32 R3, R3, R7, R2 ;  /* 0x0000000703037227 */ /* 0x000fc800078e0002 */
[----:B------:R-:W-:Y:S02]  /*0250*/  IMAD.MOV R2, RZ, RZ, -R6 ;  /* 0x000000ffff027224 */ /* 0x000fe400078e0a06 */
[----:B------:R-:W-:-:S04]  /*0260*/  IMAD.HI.U32 R11, R3, R4, RZ ;  /* 0x00000004030b7227 */ /* 0x000fc800078e00ff */
[----:B------:R-:W-:Y:S01]  /*0270*/  IMAD R2, R11, R2, R4 ;  /* 0x000000020b027224 */ /* 0x000fe200078e0204 */
[----:B------:R-:W-:Y:S04]  /*0280*/  BAR.SYNC.DEFER_BLOCKING 0x0 ;  /* 0x0000000000007b1d */ /* 0x000fe80000010000 */
[----:B------:R-:W-:-:S13]  /*0290*/  ISETP.GT.U32.AND P2, PT, R5, R2, PT ;  /* 0x000000020500720c */ /* 0x000fda0003f44070 */
[----:B------:R-:W-:Y:S01]  /*02a0*/  @!P2 IMAD.IADD R2, R2, 0x1, -R5 ;  /* 0x000000010202a824 */ /* 0x000fe200078e0a05 */
[----:B------:R-:W-:Y:S02]  /*02b0*/  @!P2 IADD3 R11, PT, PT, R11, 0x1, RZ ;  /* 0x000000010b0ba810 */ /* 0x000fe40007ffe0ff */
[----:B------:R-:W-:Y:S02]  /*02c0*/  ISETP.NE.AND P2, PT, R8, RZ, PT ;  /* 0x000000ff0800720c */ /* 0x000fe40003f45270 */
[----:B------:R-:W-:Y:S02]  /*02d0*/  ISETP.GE.U32.AND P0, PT, R2, R5, PT ;  /* 0x000000050200720c */ /* 0x000fe40003f06070 */
[----:B------:R-:W-:-:S04]  /*02e0*/  LOP3.LUT R2, R15, R8, RZ, 0x3c, !PT ;  /* 0x000000080f027212 */ /* 0x000fc800078e3cff */
[----:B------:R-:W-:-:S07]  /*02f0*/  ISETP.GE.AND P1, PT, R2, RZ, PT ;  /* 0x000000ff0200720c */ /* 0x000fce0003f26270 */
[----:B------:R-:W-:-:S06]  /*0300*/  @P0 VIADD R11, R11, 0x1 ;  /* 0x000000010b0b0836 */ /* 0x000fcc0000000000 */
[----:B------:R-:W-:Y:S01]  /*0310*/  @!P1 IMAD.MOV R11, RZ, RZ, -R11 ;  /* 0x000000ffff0b9224 */ /* 0x000fe200078e0a0b */
[----:B------:R-:W-:-:S04]  /*0320*/  @!P2 LOP3.LUT R11, RZ, R8, RZ, 0x33, !PT ;  /* 0x00000008ff0ba212 */ /* 0x000fc800078e33ff */
[C---:B0-----:R-:W-:Y:S02]  /*0330*/  ISETP.GE.AND P0, PT, R11.reuse, UR4, PT ;  /* 0x000000040b007c0c */ /* 0x041fe4000bf06270 */
[----:B------:R-:W-:-:S05]  /*0340*/  IADD3 R13, PT, PT, -R11, RZ, RZ ;  /* 0x000000ff0b0d7210 */ /* 0x000fca0007ffe1ff */
[----:B------:R-:W-:-:S06]  /*0350*/  IMAD R13, R8, R13, R15 ;  /* 0x0000000d080d7224 */ /* 0x000fcc00078e020f */
[----:B--2---:R-:W-:Y:S05]  /*0360*/  @P0 BRA `(.L_x_157) ;  /* 0x00000010000c0947 */ /* 0x004fea0003800000 */
[----:B------:R-:W0:Y:S02]  /*0370*/  LDC.64 R2, c[0x0][0x390] ;  /* 0x0000e400ff027b82 */ /* 0x000e240000000a00 */
[----:B0-----:R-:W-:-:S05]  /*0380*/  IMAD.WIDE R2, R11, 0x4, R2 ;  /* 0x000000040b027825 */ /* 0x001fca00078e0202 */
[----:B------:R-:W2:Y:S01]  /*0390*/  LDG.E R10, desc[UR6][R2.64] ;  /* 0x00000006020a7981 */ /* 0x000ea2000c1e1900 */
[----:B------:R-:W-:Y:S01]  /*03a0*/  BSSY.RECONVERGENT B1, `(.L_x_158) ;  /* 0x000000d000017945 */ /* 0x000fe20003800200 */
[----:B--2---:R-:W-:-:S05]  /*03b0*/  I2FP.F32.S32 R5, R10 ;  /* 0x0000000a00057245 */ /* 0x004fca0000201400 */
[----:B------:R-:W-:-:S05]  /*03c0*/  VIADD R4, R5, 0x1800000 ;  /* 0x0180000005047836 */ /* 0x000fca0000000000 */
[----:B------:R-:W-:-:S04]  /*03d0*/  LOP3.LUT R4, R4, 0x7f800000, RZ, 0xc0, !PT ;  /* 0x7f80000004047812 */ /* 0x000fc800078ec0ff */
[----:B------:R-:W-:-:S13]  /*03e0*/  ISETP.GT.U32.AND P0, PT, R4, 0x1ffffff, PT ;  /* 0x01ffffff0400780c */ /* 0x000fda0003f04070 */
[----:B------:R-:W-:Y:S05]  /*03f0*/  @P0 BRA `(.L_x_159) ;  /* 0x00000000000c0947 */ /* 0x000fea0003800000 */
[----:B------:R-:W-:-:S07]  /*0400*/  MOV R4, 0x420 ;  /* 0x0000042000047802 */ /* 0x000fce0000000f00 */
[----:B------:R-:W-:Y:S05]  /*0410*/  CALL.REL.NOINC `($__internal_4_$__cuda_sm20_rcp_rn_f32_slowpath) ;  /* 0x00000010002c7944 */ /* 0x000fea0003c00000 */
[----:B------:R-:W-:Y:S05]  /*0420*/  BRA `(.L_x_160) ;  /* 0x0000000000107947 */ /* 0x000fea0003800000 */
.L_x_159:
[----:B------:R-:W0:Y:S02]  /*0430*/  MUFU.RCP R12, R5 ;  /* 0x00000005000c7308 */ /* 0x000e240000001000 */
[----:B0-----:R-:W-:-:S04]  /*0440*/  FFMA R2, R5, R12, -1 ;  /* 0xbf80000005027423 */ /* 0x001fc8000000000c */
[----:B------:R-:W-:-:S04]  /*0450*/  FADD.FTZ R3, -R2, -RZ ;  /* 0x800000ff02037221 */ /* 0x000fc80000010100 */
[----:B------:R-:W-:-:S07]  /*0460*/  FFMA R12, R12, R3, R12 ;  /* 0x000000030c0c7223 */ /* 0x000fce000000000c */
.L_x_160:
[----:B------:R-:W-:Y:S05]  /*0470*/  BSYNC.RECONVERGENT B1 ;  /* 0x0000000000017941 */ /* 0x000fea0003800200 */
.L_x_158:
[----:B------:R-:W0:Y:S01]  /*0480*/  LDC.64 R16, c[0x0][0x3b8] ;  /* 0x0000ee00ff107b82 */ /* 0x000e220000000a00 */
[----:B------:R-:W-:Y:S01]  /*0490*/  ISETP.GE.AND P0, PT, R10, RZ, PT ;  /* 0x000000ff0a00720c */ /* 0x000fe20003f06270 */
[----:B------:R-:W-:Y:S01]  /*04a0*/  BSSY.RECONVERGENT B1, `(.L_x_161) ;  /* 0x000008d000017945 */ /* 0x000fe20003800200 */
[----:B------:R-:W-:Y:S02]  /*04b0*/  CS2R R26, SRZ ;  /* 0x00000000001a7805 */ /* 0x000fe4000001ff00 */
[----:B------:R-:W-:Y:S01]  /*04c0*/  MOV R28, RZ ;  /* 0x000000ff001c7202 */ /* 0x000fe20000000f00 */
[----:B0-----:R-:W-:-:S08]  /*04d0*/  IMAD.IADD R16, R16, 0x1, R17 ;  /* 0x0000000110107824 */ /* 0x001fd000078e0211 */
[----:B------:R-:W-:Y:S05]  /*04e0*/  @!P0 BRA `(.L_x_162) ;  /* 0x0000000800208947 */ /* 0x000fea0003800000 */
[----:B------:R-:W0:Y:S01]  /*04f0*/  LDC.64 R2, c[0x0][0x398] ;  /* 0x0000e600ff027b82 */ /* 0x000e220000000a00 */
[----:B------:R-:W-:-:S07]  /*0500*/  IMAD R19, R11, 0x3, RZ ;  /* 0x000000030b137824 */ /* 0x000fce00078e02ff */
[----:B------:R-:W1:Y:S01]  /*0510*/  LDC R14, c[0x0][0x388] ;  /* 0x0000e200ff0e7b82 */ /* 0x000e620000000800 */
[----:B------:R-:W-:Y:S01]  /*0520*/  IABS R17, R13 ;  /* 0x0000000d00117213 */ /* 0x000fe20000000000 */
[----:B------:R-:W2:Y:S01]  /*0530*/  LDCU UR4, c[0x0][0x384] ;  /* 0x00007080ff0477ac */ /* 0x000ea20008000800 */
[----:B0-----:R-:W-:-:S05]  /*0540*/  IMAD.WIDE R18, R19, 0x4, R2 ;  /* 0x0000000413127825 */ /* 0x001fca00078e0202 */
[----:B------:R-:W2:Y:S04]  /*0550*/  LDG.E R6, desc[UR6][R18.64] ;  /* 0x0000000612067981 */ /* 0x000ea8000c1e1900 */
[----:B------:R-:W3:Y:S04]  /*0560*/  LDG.E R4, desc[UR6][R18.64+0x4] ;  /* 0x0000040612047981 */ /* 0x000ee8000c1e1900 */
[----:B------:R0:W4:Y:S01]  /*0570*/  LDG.E R5, desc[UR6][R18.64+0x8] ;  /* 0x0000080612057981 */ /* 0x000122000c1e1900 */
[----:B-1----:R-:W-:Y:S02]  /*0580*/  IABS R20, R14 ;  /* 0x0000000e00147213 */ /* 0x002fe40000000000 */
[----:B------:R-:W-:-:S02]  /*0590*/  MOV R26, RZ ;  /* 0x000000ff001a7202 */ /* 0x000fc40000000f00 */
[----:B------:R-:W1:Y:S01]  /*05a0*/  I2F.RP R7, R20 ;  /* 0x0000001400077306 */ /* 0x000e620000209400 */
[----:B0-----:R-:W-:-:S07]  /*05b0*/  IMAD.MOV.U32 R19, RZ, RZ, RZ ;  /* 0x000000ffff137224 */ /* 0x001fce00078e00ff */
[----:B-1----:R-:W0:Y:S02]  /*05c0*/  MUFU.RCP R7, R7 ;  /* 0x0000000700077308 */ /* 0x002e240000001000 */
[----:B0-----:R-:W-:-:S06]  /*05d0*/  VIADD R2, R7, 0xffffffe ;  /* 0x0ffffffe07027836 */ /* 0x001fcc0000000000 */
[----:B------:R0:W1:Y:S02]  /*05e0*/  F2I.FTZ.U32.TRUNC.NTZ R3, R2 ;  /* 0x0000000200037305 */ /* 0x000064000021f000 */
[----:B0-----:R-:W-:Y:S02]  /*05f0*/  HFMA2 R2, -RZ, RZ, 0, 0 ;  /* 0x00000000ff027431 */ /* 0x001fe400000001ff */
[----:B-1----:R-:W-:-:S04]  /*0600*/  IMAD.MOV R15, RZ, RZ, -R3 ;  /* 0x000000ffff0f7224 */ /* 0x002fc800078e0a03 */
[----:B------:R-:W-:-:S04]  /*0610*/  IMAD R15, R15, R20, RZ ;  /* 0x000000140f0f7224 */ /* 0x000fc800078e02ff */
[----:B------:R-:W-:Y:S01]  /*0620*/  IMAD.HI.U32 R3, R3, R15, R2 ;  /* 0x0000000f03037227 */ /* 0x000fe200078e0002 */
[----:B------:R-:W-:-:S04]  /*0630*/  LOP3.LUT R2, R13, R14, RZ, 0x3c, !PT ;  /* 0x0000000e0d027212 */ /* 0x000fc800078e3cff */
[----:B------:R-:W-:Y:S01]  /*0640*/  ISETP.GE.AND P1, PT, R2, RZ, PT ;  /* 0x000000ff0200720c */ /* 0x000fe20003f26270 */
[----:B------:R-:W-:-:S04]  /*0650*/  IMAD.HI.U32 R15, R3, R17, RZ ;  /* 0x00000011030f7227 */ /* 0x000fc800078e00ff */
[----:B------:R-:W-:-:S04]  /*0660*/  IMAD.MOV R3, RZ, RZ, -R15 ;  /* 0x000000ffff037224 */ /* 0x000fc800078e0a0f */
[----:B------:R-:W-:-:S05]  /*0670*/  IMAD R3, R20, R3, R17 ;  /* 0x0000000314037224 */ /* 0x000fca00078e0211 */
[----:B------:R-:W-:-:S13]  /*0680*/  ISETP.GT.U32.AND P2, PT, R20, R3, PT ;  /* 0x000000031400720c */ /* 0x000fda0003f44070 */
[-C--:B------:R-:W-:Y:S01]  /*0690*/  @!P2 IADD3 R3, PT, PT, R3, -R20.reuse, RZ ;  /* 0x800000140303a210 */ /* 0x080fe20007ffe0ff */
[----:B------:R-:W-:Y:S01]  /*06a0*/  @!P2 VIADD R15, R15, 0x1 ;  /* 0x000000010f0fa836 */ /* 0x000fe20000000000 */
[----:B------:R-:W-:Y:S02]  /*06b0*/  ISETP.NE.AND P2, PT, R14, RZ, PT ;  /* 0x000000ff0e00720c */ /* 0x000fe40003f45270 */
[----:B------:R-:W-:Y:S02]  /*06c0*/  ISETP.GE.U32.AND P0, PT, R3, R20, PT ;  /* 0x000000140300720c */ /* 0x000fe40003f06070 */
[----:B------:R-:W0:Y:S11]  /*06d0*/  LDC.64 R2, c[0x0][0x3a0] ;  /* 0x0000e800ff027b82 */ /* 0x000e360000000a00 */
[----:B------:R-:W-:-:S05]  /*06e0*/  @P0 IADD3 R15, PT, PT, R15, 0x1, RZ ;  /* 0x000000010f0f0810 */ /* 0x000fca0007ffe0ff */
[----:B------:R-:W-:Y:S01]  /*06f0*/  @!P1 IMAD.MOV R15, RZ, RZ, -R15 ;  /* 0x000000ffff0f9224 */ /* 0x000fe200078e0a0f */
[----:B------:R-:W-:-:S05]  /*0700*/  @!P2 LOP3.LUT R15, RZ, R14, RZ, 0x33, !PT ;  /* 0x0000000eff0fa212 */ /* 0x000fca00078e33ff */
[--C-:B--2---:R-:W-:Y:S02]  /*0710*/  IMAD R7, R6, UR4, R15.reuse ;  /* 0x0000000406077c24 */ /* 0x104fe4000f8e020f */
[----:B---3--:R-:W-:Y:S02]  /*0720*/  IMAD R17, R4, UR4, R15 ;  /* 0x0000000404117c24 */ /* 0x008fe4000f8e020f */
[----:B0-----:R-:W-:-:S04]  /*0730*/  IMAD.WIDE R6, R7, 0x4, R2 ;  /* 0x0000000407067825 */ /* 0x001fc800078e0202 */
[----:B----4-:R-:W-:Y:S02]  /*0740*/  IMAD R15, R5, UR4, R15 ;  /* 0x00000004050f7c24 */ /* 0x010fe4000f8e020f */
[----:B------:R-:W-:Y:S01]  /*0750*/  IMAD.WIDE R4, R17, 0x4, R2 ;  /* 0x0000000411047825 */ /* 0x000fe200078e0202 */
[----:B------:R-:W-:-:S03]  /*0760*/  IADD3 R17, PT, PT, R10, 0x1, RZ ;  /* 0x000000010a117810 */ /* 0x000fc60007ffe0ff */
[----:B------:R-:W-:-:S07]  /*0770*/  IMAD.WIDE R2, R15, 0x4, R2 ;  /* 0x000000040f027825 */ /* 0x000fce00078e0202 */
.L_x_168:
[----:B------:R-:W-:Y:S01]  /*0780*/  ISETP.GE.AND P0, PT, R10, R19, PT ;  /* 0x000000130a00720c */ /* 0x000fe20003f06270 */
[----:B------:R-:W-:-:S12]  /*0790*/  BSSY.RECONVERGENT B2, `(.L_x_163) ;  /* 0x0000059000027945 */ /* 0x000fd80003800200 */
[----:B-----5:R-:W-:Y:S05]  /*07a0*/  @!P0 BRA `(.L_x_164) ;  /* 0x00000004005c8947 */ /* 0x020fea0003800000 */
[----:B------:R-:W2:Y:S04]  /*07b0*/  LDG.E R22, desc[UR6][R6.64] ;  /* 0x0000000606167981 */ /* 0x000ea8000c1e1900 */
[----:B------:R0:W5:Y:S04]  /*07c0*/  LDG.E R18, desc[UR6][R4.64] ;  /* 0x0000000604127981 */ /* 0x000168000c1e1900 */
[----:B------:R0:W5:Y:S01]  /*07d0*/  LDG.E R20, desc[UR6][R2.64] ;  /* 0x0000000602147981 */ /* 0x000162000c1e1900 */
[----:B------:R-:W-:Y:S01]  /*07e0*/  IMAD.IADD R14, R10, 0x1, -R19 ;  /* 0x000000010a0e7824 */ /* 0x000fe200078e0a13 */
[----:B------:R-:W-:Y:S01]  /*07f0*/  I2FP.F32.U32 R21, R19 ;  /* 0x0000001300157245 */ /* 0x000fe20000201000 */
[----:B------:R-:W-:Y:S03]  /*0800*/  BSSY.RECONVERGENT B3, `(.L_x_165) ;  /* 0x0000031000037945 */ /* 0x000fe60003800200 */
[----:B------:R-:W-:Y:S01]  /*0810*/  ISETP.GE.U32.AND P0, PT, R14, 0x3, PT ;  /* 0x000000030e00780c */ /* 0x000fe20003f06070 */
[----:B------:R-:W-:Y:S01]  /*0820*/  FMUL R21, R21, R12 ;  /* 0x0000000c15157220 */ /* 0x000fe20000400000 */
[----:B------:R-:W-:-:S03]  /*0830*/  HFMA2 R14, -RZ, RZ, 0, 0 ;  /* 0x00000000ff0e7431 */ /* 0x000fc600000001ff */
[C---:B--2---:R-:W-:Y:S01]  /*0840*/  FMUL R23, R21.reuse, R22 ;  /* 0x0000001615177220 */ /* 0x044fe20000400000 */
[----:B------:R-:W-:-:S07]  /*0850*/  FADD R22, -R21, 1 ;  /* 0x3f80000015167421 */ /* 0x000fce0000000100 */
[----:B0-----:R-:W-:Y:S05]  /*0860*/  @!P0 BRA `(.L_x_166) ;  /* 0x0000000000a88947 */ /* 0x001fea0003800000 */
[----:B------:R-:W-:Y:S01]  /*0870*/  BSSY.RECONVERGENT B4, `(.L_x_166) ;  /* 0x0000029000047945 */ /* 0x000fe20003800200 */
[----:B------:R-:W-:Y:S01]  /*0880*/  IMAD.MOV.U32 R15, RZ, RZ, RZ ;  /* 0x000000ffff0f7224 */ /* 0x000fe200078e00ff */
[----:B------:R-:W-:-:S07]  /*0890*/  LOP3.LUT R14, R17, 0xfffffffc, RZ, 0xc0, !PT ;  /* 0xfffffffc110e7812 */ /* 0x000fce00078ec0ff */
.L_x_167:
[----:B------:R-:W-:-:S05]  /*08a0*/  I2FP.F32.U32 R29, R15 ;  /* 0x0000000f001d7245 */ /* 0x000fca0000201000 */
[----:B------:R-:W-:-:S04]  /*08b0*/  FMUL R29, R29, R12 ;  /* 0x0000000c1d1d7220 */ /* 0x000fc80000400000 */
[----:B------:R-:W-:Y:S01]  /*08c0*/  FADD R25, R22, -R29 ;  /* 0x8000001d16197221 */ /* 0x000fe20000000000 */
[----:B-----5:R-:W-:-:S04]  /*08d0*/  FFMA R24, R18, R29, R23 ;  /* 0x0000001d12187223 */ /* 0x020fc80000000017 */
[----:B------:R-:W-:-:S04]  /*08e0*/  FFMA R24, R20, R25, R24 ;  /* 0x0000001914187223 */ /* 0x000fc80000000018 */
[-C--:B------:R-:W-:Y:S01]  /*08f0*/  FFMA R27, R29, R24.reuse, R27 ;  /* 0x000000181d1b7223 */ /* 0x080fe2000000001b */
[-C--:B------:R-:W-:Y:S01]  /*0900*/  FFMA R28, R21, R24.reuse, R28 ;  /* 0x00000018151c7223 */ /* 0x080fe2000000001c */
[----:B------:R-:W-:Y:S01]  /*0910*/  FFMA R24, R25, R24, R26 ;  /* 0x0000001819187223 */ /* 0x000fe2000000001a */
[----:B------:R-:W-:-:S04]  /*0920*/  IADD3 R25, PT, PT, R15, 0x1, RZ ;  /* 0x000000010f197810 */ /* 0x000fc80007ffe0ff */
[----:B------:R-:W-:-:S05]  /*0930*/  I2FP.F32.U32 R25, R25 ;  /* 0x0000001900197245 */ /* 0x000fca0000201000 */
[----:B------:R-:W-:-:S04]  /*0940*/  FMUL R29, R25, R12 ;  /* 0x0000000c191d7220 */ /* 0x000fc80000400000 */
[----:B------:R-:W-:Y:S01]  /*0950*/  FADD R25, R22, -R29 ;  /* 0x8000001d16197221 */ /* 0x000fe20000000000 */
[----:B------:R-:W-:-:S04]  /*0960*/  FFMA R26, R18, R29, R23 ;  /* 0x0000001d121a7223 */ /* 0x000fc80000000017 */
[----:B------:R-:W-:-:S04]  /*0970*/  FFMA R26, R20, R25, R26 ;  /* 0x00000019141a7223 */ /* 0x000fc8000000001a */
[-C--:B------:R-:W-:Y:S01]  /*0980*/  FFMA R24, R25, R26.reuse, R24 ;  /* 0x0000001a19187223 */ /* 0x080fe20000000018 */
[----:B------:R-:W-:Y:S02]  /*0990*/  VIADD R25, R15, 0x2 ;  /* 0x000000020f197836 */ /* 0x000fe40000000000 */
[-C--:B------:R-:W-:Y:S01]  /*09a0*/  FFMA R27, R29, R26.reuse, R27 ;  /* 0x0000001a1d1b7223 */ /* 0x080fe2000000001b */
[----:B------:R-:W-:Y:S02]  /*09b0*/  FFMA R28, R21, R26, R28 ;  /* 0x0000001a151c7223 */ /* 0x000fe4000000001c */
[----:B------:R-:W-:-:S05]  /*09c0*/  I2FP.F32.U32 R25, R25 ;  /* 0x0000001900197245 */ /* 0x000fca0000201000 */
[----:B------:R-:W-:-:S04]  /*09d0*/  FMUL R29, R25, R12 ;  /* 0x0000000c191d7220 */ /* 0x000fc80000400000 */
[----:B------:R-:W-:Y:S01]  /*09e0*/  FADD R25, R22, -R29 ;  /* 0x8000001d16197221 */ /* 0x000fe20000000000 */
[----:B------:R-:W-:-:S04]  /*09f0*/  FFMA R26, R18, R29, R23 ;  /* 0x0000001d121a7223 */ /* 0x000fc80000000017 */
[----:B------:R-:W-:-:S04]  /*0a00*/  FFMA R26, R20, R25, R26 ;  /* 0x00000019141a7223 */ /* 0x000fc8000000001a */
[-C--:B------:R-:W-:Y:S01]  /*0a10*/  FFMA R24, R25, R26.reuse, R24 ;  /* 0x0000001a19187223 */ /* 0x080fe20000000018 */
[C---:B------:R-:W-:Y:S01]  /*0a20*/  IADD3 R25, PT, PT, R15.reuse, 0x3, RZ ;  /* 0x000000030f197810 */ /* 0x040fe20007ffe0ff */
[----:B------:R-:W-:Y:S02]  /*0a30*/  VIADD R15, R15, 0x4 ;  /* 0x000000040f0f7836 */ /* 0x000fe40000000000 */
[-C--:B------:R-:W-:Y:S01]  /*0a40*/  FFMA R27, R29, R26.reuse, R27 ;  /* 0x0000001a1d1b7223 */ /* 0x080fe2000000001b */
[----:B------:R-:W-:Y:S01]  /*0a50*/  FFMA R28, R21, R26, R28 ;  /* 0x0000001a151c7223 */ /* 0x000fe2000000001c */
[----:B------:R-:W-:Y:S02]  /*0a60*/  I2FP.F32.U32 R25, R25 ;  /* 0x0000001900197245 */ /* 0x000fe40000201000 */
[----:B------:R-:W-:-:S03]  /*0a70*/  ISETP.NE.AND P0, PT, R15, R14, PT ;  /* 0x0000000e0f00720c */ /* 0x000fc60003f05270 */
[----:B------:R-:W-:-:S04]  /*0a80*/  FMUL R29, R25, R12 ;  /* 0x0000000c191d7220 */ /* 0x000fc80000400000 */
[----:B------:R-:W-:Y:S01]  /*0a90*/  FADD R25, R22, -R29 ;  /* 0x8000001d16197221 */ /* 0x000fe20000000000 */
[----:B------:R-:W-:-:S04]  /*0aa0*/  FFMA R26, R18, R29, R23 ;  /* 0x0000001d121a7223 */ /* 0x000fc80000000017 */
[----:B------:R-:W-:-:S04]  /*0ab0*/  FFMA R26, R20, R25, R26 ;  /* 0x00000019141a7223 */ /* 0x000fc8000000001a */
[-C--:B------:R-:W-:Y:S01]  /*0ac0*/  FFMA R27, R29, R26.reuse, R27 ;  /* 0x0000001a1d1b7223 */ /* 0x080fe2000000001b */
[-C--:B------:R-:W-:Y:S01]  /*0ad0*/  FFMA R28, R21, R26.reuse, R28 ;  /* 0x0000001a151c7223 */ /* 0x080fe2000000001c */
[----:B------:R-:W-:Y:S01]  /*0ae0*/  FFMA R26, R25, R26, R24 ;  /* 0x0000001a191a7223 */ /* 0x000fe20000000018 */
[----:B------:R-:W-:Y:S06]  /*0af0*/  @P0 BRA `(.L_x_167) ;  /* 0xfffffffc00680947 */ /* 0x000fec000383ffff */
[----:B------:R-:W-:Y:S05]  /*0b00*/  BSYNC.RECONVERGENT B4 ;  /* 0x0000000000047941 */ /* 0x000fea0003800200 */
.L_x_166:
[----:B------:R-:W-:Y:S05]  /*0b10*/  BSYNC.RECONVERGENT B3 ;  /* 0x0000000000037941 */ /* 0x000fea0003800200 */
.L_x_165:
[----:B------:R-:W-:-:S13]  /*0b20*/  LOP3.LUT P0, R25, R17, 0x3, RZ, 0xc0, !PT ;  /* 0x0000000311197812 */ /* 0x000fda000780c0ff */
[----:B------:R-:W-:Y:S05]  /*0b30*/  @!P0 BRA `(.L_x_164) ;  /* 0x0000000000788947 */ /* 0x000fea0003800000 */
[----:B------:R-:W-:Y:S02]  /*0b40*/  I2FP.F32.U32 R15, R14 ;  /* 0x0000000e000f7245 */ /* 0x000fe40000201000 */
[----:B------:R-:W-:-:S03]  /*0b50*/  ISETP.NE.AND P0, PT, R25, 0x1, PT ;  /* 0x000000011900780c */ /* 0x000fc60003f05270 */
[----:B------:R-:W-:-:S04]  /*0b60*/  FMUL R24, R15, R12 ;  /* 0x0000000c0f187220 */ /* 0x000fc80000400000 */
[----:B------:R-:W-:Y:S01]  /*0b70*/  FADD R15, R22, -R24 ;  /* 0x80000018160f7221 */ /* 0x000fe20000000000 */
[----:B-----5:R-:W-:-:S04]  /*0b80*/  FFMA R29, R18, R24, R23 ;  /* 0x00000018121d7223 */ /* 0x020fc80000000017 */
[----:B------:R-:W-:-:S04]  /*0b90*/  FFMA R29, R20, R15, R29 ;  /* 0x0000000f141d7223 */ /* 0x000fc8000000001d */
[-C--:B------:R-:W-:Y:S01]  /*0ba0*/  FFMA R27, R24, R29.reuse, R27 ;  /* 0x0000001d181b7223 */ /* 0x080fe2000000001b */
[-C--:B------:R-:W-:Y:S01]  /*0bb0*/  FFMA R28, R21, R29.reuse, R28 ;  /* 0x0000001d151c7223 */ /* 0x080fe2000000001c */
[----:B------:R-:W-:Y:S01]  /*0bc0*/  FFMA R26, R15, R29, R26 ;  /* 0x0000001d0f1a7223 */ /* 0x000fe2000000001a */
[----:B------:R-:W-:Y:S06]  /*0bd0*/  @!P0 BRA `(.L_x_164) ;  /* 0x0000000000508947 */ /* 0x000fec0003800000 */
[----:B------:R-:W-:Y:S02]  /*0be0*/  IADD3 R15, PT, PT, R14, 0x1, RZ ;  /* 0x000000010e0f7810 */ /* 0x000fe40007ffe0ff */
[----:B------:R-:W-:Y:S02]  /*0bf0*/  ISETP.NE.AND P0, PT, R25, 0x2, PT ;  /* 0x000000021900780c */ /* 0x000fe40003f05270 */
[----:B------:R-:W-:-:S05]  /*0c00*/  I2FP.F32.U32 R15, R15 ;  /* 0x0000000f000f7245 */ /* 0x000fca0000201000 */
[----:B------:R-:W-:-:S04]  /*0c10*/  FMUL R24, R15, R12 ;  /* 0x0000000c0f187220 */ /* 0x000fc80000400000 */
[----:B------:R-:W-:Y:S01]  /*0c20*/  FADD R15, R22, -R24 ;  /* 0x80000018160f7221 */ /* 0x000fe20000000000 */
[----:B------:R-:W-:-:S04]  /*0c30*/  FFMA R25, R18, R24, R23 ;  /* 0x0000001812197223 */ /* 0x000fc80000000017 */
[----:B------:R-:W-:-:S04]  /*0c40*/  FFMA R25, R20, R15, R25 ;  /* 0x0000000f14197223 */ /* 0x000fc80000000019 */
[-C--:B------:R-:W-:Y:S01]  /*0c50*/  FFMA R27, R24, R25.reuse, R27 ;  /* 0x00000019181b7223 */ /* 0x080fe2000000001b */
[-C--:B------:R-:W-:Y:S01]  /*0c60*/  FFMA R26, R15, R25.reuse, R26 ;  /* 0x000000190f1a7223 */ /* 0x080fe2000000001a */
[----:B------:R-:W-:Y:S01]  /*0c70*/  FFMA R28, R21, R25, R28 ;  /* 0x00000019151c7223 */ /* 0x000fe2000000001c */
[----:B------:R-:W-:Y:S06]  /*0c80*/  @!P0 BRA `(.L_x_164) ;  /* 0x0000000000248947 */ /* 0x000fec0003800000 */
[----:B------:R-:W-:-:S05]  /*0c90*/  VIADD R14, R14, 0x2 ;  /* 0x000000020e0e7836 */ /* 0x000fca0000000000 */
[----:B------:R-:W-:-:S05]  /*0ca0*/  I2FP.F32.U32 R15, R14 ;  /* 0x0000000e000f7245 */ /* 0x000fca0000201000 */
[----:B------:R-:W-:-:S04]  /*0cb0*/  FMUL R14, R15, R12 ;  /* 0x0000000c0f0e7220 */ /* 0x000fc80000400000 */
[----:B------:R-:W-:Y:S01]  /*0cc0*/  FFMA R23, R18, R14, R23 ;  /* 0x0000000e12177223 */ /* 0x000fe20000000017 */
[----:B------:R-:W-:-:S04]  /*0cd0*/  FADD R15, R22, -R14 ;  /* 0x8000000e160f7221 */ /* 0x000fc80000000000 */
[----:B------:R-:W-:-:S04]  /*0ce0*/  FFMA R23, R20, R15, R23 ;  /* 0x0000000f14177223 */ /* 0x000fc80000000017 */
[-C--:B------:R-:W-:Y:S01]  /*0cf0*/  FFMA R28, R21, R23.reuse, R28 ;  /* 0x00000017151c7223 */ /* 0x080fe2000000001c */
[-C--:B------:R-:W-:Y:S01]  /*0d00*/  FFMA R27, R14, R23.reuse, R27 ;  /* 0x000000170e1b7223 */ /* 0x080fe2000000001b */
[----:B------:R-:W-:-:S07]  /*0d10*/  FFMA R26, R15, R23, R26 ;  /* 0x000000170f1a7223 */ /* 0x000fce000000001a */
.L_x_164:
[----:B------:R-:W-:Y:S05]  /*0d20*/  BSYNC.RECONVERGENT B2 ;  /* 0x0000000000027941 */ /* 0x000fea0003800200 */
.L_x_163:
[----:B------:R-:W-:Y:S01]  /*0d30*/  ISETP.NE.AND P0, PT, R10, R19, PT ;  /* 0x000000130a00720c */ /* 0x000fe20003f05270 */
[----:B------:R-:W-:Y:S01]  /*0d40*/  VIADD R17, R17, 0xffffffff ;  /* 0xffffffff11117836 */ /* 0x000fe20000000000 */
[----:B------:R-:W-:-:S11]  /*0d50*/  IADD3 R19, PT, PT, R19, 0x1, RZ ;  /* 0x0000000113137810 */ /* 0x000fd60007ffe0ff */
[----:B------:R-:W-:Y:S05]  /*0d60*/  @P0 BRA `(.L_x_168) ;  /* 0xfffffff800840947 */ /* 0x000fea000383ffff */
.L_x_162:
[----:B------:R-:W-:Y:S05]  /*0d70*/  BSYNC.RECONVERGENT B1 ;  /* 0x0000000000017941 */ /* 0x000fea0003800200 */
.L_x_161:
[----:B------:R-:W0:Y:S01]  /*0d80*/  LDC R12, c[0x0][0x3bc] ;  /* 0x0000ef00ff0c7b82 */ /* 0x000e220000000800 */
[----:B------:R-:W-:Y:S01]  /*0d90*/  ISETP.GE.AND P0, PT, R13, R16, PT ;  /* 0x000000100d00720c */ /* 0x000fe20003f06270 */
[----:B------:R-:W-:Y:S01]  /*0da0*/  IMAD R11, R8, R11, R13 ;  /* 0x0000000b080b7224 */ /* 0x000fe200078e020d */
[C---:B------:R-:W-:Y:S01]  /*0db0*/  IADD3 R3, PT, PT, R10.reuse, 0x2, RZ ;  /* 0x000000020a037810 */ /* 0x040fe20007ffe0ff */
[----:B------:R-:W-:Y:S04]  /*0dc0*/  BSSY.RECONVERGENT B1, `(.L_x_169) ;  /* 0x0000020000017945 */ /* 0x000fe80003800200 */
[----:B------:R-:W1:Y:S01]  /*0dd0*/  LDC.64 R4, c[0x0][0x3a8] ;  /* 0x0000ea00ff047b82 */ /* 0x000e620000000a00 */
[----:B------:R-:W-:-:S05]  /*0de0*/  IMAD R3, R10, R3, R3 ;  /* 0x000000030a037224 */ /* 0x000fca00078e0203 */
[----:B------:R-:W-:-:S04]  /*0df0*/  LEA.HI R3, R3, R3, RZ, 0x1 ;  /* 0x0000000303037211 */ /* 0x000fc800078f08ff */
[----:B------:R-:W-:-:S04]  /*0e00*/  SHF.R.S32.HI R3, RZ, 0x1, R3 ;  /* 0x00000001ff037819 */ /* 0x000fc80000011403 */
[----:B------:R-:W-:Y:S02]  /*0e10*/  I2FP.F32.S32 R3, R3 ;  /* 0x0000000300037245 */ /* 0x000fe40000201400 */
[----:B0-----:R-:W-:Y:S01]  /*0e20*/  ISETP.GE.AND P0, PT, R13, R12, !P0 ;  /* 0x0000000c0d00720c */ /* 0x001fe20004706270 */
[----:B-1----:R-:W-:-:S12]  /*0e30*/  IMAD.WIDE R4, R11, 0x4, R4 ;  /* 0x000000040b047825 */ /* 0x002fd800078e0204 */
[----:B------:R-:W-:Y:S05]  /*0e40*/  @!P0 BRA `(.L_x_170) ;  /* 0x00000000005c8947 */ /* 0x000fea0003800000 */
[----:B------:R-:W2:Y:S01]  /*0e50*/  LDG.E R7, desc[UR6][R4.64] ;  /* 0x0000000604077981 */ /* 0x000ea2000c1e1900 */
[----:B------:R-:W0:Y:S01]  /*0e60*/  MUFU.RCP R6, R3 ;  /* 0x0000000300067308 */ /* 0x000e220000001000 */
[----:B------:R-:W1:Y:S01]  /*0e70*/  S2UR UR5, SR_CgaCtaId ;  /* 0x00000000000579c3 */ /* 0x000e620000008800 */
[----:B------:R-:W-:Y:S01]  /*0e80*/  UMOV UR4, 0x400 ;  /* 0x0000040000047882 */ /* 0x000fe20000000000 */
[----:B------:R-:W-:Y:S01]  /*0e90*/  BSSY.RECONVERGENT B2, `(.L_x_171) ;  /* 0x000000e000027945 */ /* 0x000fe20003800200 */
[----:B0-----:R-:W-:-:S04]  /*0ea0*/  FFMA R11, -R3, R6, 1 ;  /* 0x3f800000030b7423 */ /* 0x001fc80000000106 */
[----:B------:R-:W-:Y:S01]  /*0eb0*/  FFMA R11, R6, R11, R6 ;  /* 0x0000000b060b7223 */ /* 0x000fe20000000006 */
[----:B------:R-:W-:Y:S01]  /*0ec0*/  IMAD.IADD R6, R13, 0x1, -R12 ;  /* 0x000000010d067824 */ /* 0x000fe200078e0a0c */
[----:B-1----:R-:W-:-:S06]  /*0ed0*/  ULEA UR4, UR5, UR4, 0x18 ;  /* 0x0000000405047291 */ /* 0x002fcc000f8ec0ff */
[----:B------:R-:W-:Y:S01]  /*0ee0*/  LEA R6, R6, UR4, 0x2 ;  /* 0x0000000406067c11 */ /* 0x000fe2000f8e10ff */
[----:B--2---:R-:W-:-:S04]  /*0ef0*/  FMUL R2, R7, R28 ;  /* 0x0000001c07027220 */ /* 0x004fc80000400000 */
[----:B------:R-:W0:Y:S01]  /*0f00*/  FCHK P0, R2, R3 ;  /* 0x0000000302007302 */ /* 0x000e220000000000 */
[----:B------:R-:W-:-:S04]  /*0f10*/  FFMA R10, R2, R11, RZ ;  /* 0x0000000b020a7223 */ /* 0x000fc800000000ff */
[----:B------:R-:W-:-:S04]  /*0f20*/  FFMA R7, -R3, R10, R2 ;  /* 0x0000000a03077223 */ /* 0x000fc80000000102 */
[----:B------:R-:W-:Y:S01]  /*0f30*/  FFMA R7, R11, R7, R10 ;  /* 0x000000070b077223 */ /* 0x000fe2000000000a */
[----:B0-----:R-:W-:Y:S06]  /*0f40*/  @!P0 BRA `(.L_x_172) ;  /* 0x0000000000088947 */ /* 0x001fec0003800000 */
[----:B------:R-:W-:-:S07]  /*0f50*/  MOV R10, 0xf70 ;  /* 0x00000f70000a7802 */ /* 0x000fce0000000f00 */
[----:B-----5:R-:W-:Y:S05]  /*0f60*/  CALL.REL.NOINC `($__internal_5_$__cuda_sm3x_div_rn_noftz_f32_slowpath) ;  /* 0x0000000800307944 */ /* 0x020fea0003c00000 */
.L_x_172:
[----:B------:R-:W-:Y:S05]  /*0f70*/  BSYNC.RECONVERGENT B2 ;  /* 0x0000000000027941 */ /* 0x000fea0003800200 */
.L_x_171:
[----:B------:R-:W0:Y:S02]  /*0f80*/  LDS R10, [R6] ;  /* 0x00000000060a7984 */ /* 0x000e240000000800 */
[----:B0-----:R-:W-:-:S05]  /*0f90*/  FADD R11, R7, R10 ;  /* 0x0000000a070b7221 */ /* 0x001fca0000000000 */
[----:B------:R-:W0:Y:S02]  /*0fa0*/  ATOMS.CAST.SPIN P0, [R6], R10, R11 ;  /* 0x0000000a0600758d */ /* 0x000e24000180000b */
[----:B0-----:R-:W-:Y:S05]  /*0fb0*/  @!P0 BRA `(.L_x_171) ;  /* 0xfffffffc00f08947 */ /* 0x001fea000383ffff */
.L_x_170:
[----:B------:R-:W-:Y:S05]  /*0fc0*/  BSYNC.RECONVERGENT B1 ;  /* 0x0000000000017941 */ /* 0x000fea0003800200 */
.L_x_169:
[----:B------:R-:W0:Y:S01]  /*0fd0*/  LDC R6, c[0x0][0x3bc] ;  /* 0x0000ef00ff067b82 */ /* 0x000e220000000800 */
[----:B------:R-:W-:Y:S01]  /*0fe0*/  IADD3 R13, PT, PT, R8, R13, RZ ;  /* 0x0000000d080d7210 */ /* 0x000fe20007ffe0ff */
[----:B------:R-:W-:Y:S03]  /*0ff0*/  BSSY.RECONVERGENT B1, `(.L_x_173) ;  /* 0x000001c000017945 */ /* 0x000fe60003800200 */
[----:B------:R-:W-:-:S04]  /*1000*/  ISETP.GE.AND P0, PT, R13, R16, PT ;  /* 0x000000100d00720c */ /* 0x000fc80003f06270 */
[----:B0-----:R-:W-:-:S13]  /*1010*/  ISETP.LT.OR P0, PT, R13, R6, P0 ;  /* 0x000000060d00720c */ /* 0x001fda0000701670 */
[----:B------:R-:W-:Y:S05]  /*1020*/  @P0 BRA `(.L_x_174) ;  /* 0x0000000000600947 */ /* 0x000fea0003800000 */
[----:B------:R-:W2:Y:S01]  /*1030*/  LDG.E R2, desc[UR6][R4.64] ;  /* 0x0000000604027981 */ /* 0x000ea2000c1e1900 */
[----:B------:R-:W0:Y:S01]  /*1040*/  MUFU.RCP R10, R3 ;  /* 0x00000003000a7308 */ /* 0x000e220000001000 */
[----:B------:R-:W1:Y:S01]  /*1050*/  S2UR UR5, SR_CgaCtaId ;  /* 0x00000000000579c3 */ /* 0x000e620000008800 */
[----:B------:R-:W-:Y:S01]  /*1060*/  UMOV UR4, 0x400 ;  /* 0x0000040000047882 */ /* 0x000fe20000000000 */
[----:B------:R-:W-:Y:S01]  /*1070*/  IMAD.IADD R6, R13, 0x1, -R6 ;  /* 0x000000010d067824 */ /* 0x000fe200078e0a06 */
[----:B------:R-:W-:Y:S01]  /*1080*/  BSSY.RECONVERGENT B2, `(.L_x_175) ;  /* 0x000000e000027945 */ /* 0x000fe20003800200 */
[----:B0-----:R-:W-:Y:S01]  /*1090*/  FFMA R7, -R3, R10, 1 ;  /* 0x3f80000003077423 */ /* 0x001fe2000000010a */
[----:B-1----:R-:W-:-:S06]  /*10a0*/  ULEA UR4, UR5, UR4, 0x18 ;  /* 0x0000000405047291 */ /* 0x002fcc000f8ec0ff */
[----:B------:R-:W-:Y:S01]  /*10b0*/  LEA R6, R6, UR4, 0x2 ;  /* 0x0000000406067c11 */ /* 0x000fe2000f8e10ff */
[----:B--2---:R-:W-:Y:S01]  /*10c0*/  FMUL R12, R2, R27 ;  /* 0x0000001b020c7220 */ /* 0x004fe20000400000 */
[----:B------:R-:W-:-:S03]  /*10d0*/  FFMA R2, R10, R7, R10 ;  /* 0x000000070a027223 */ /* 0x000fc6000000000a */
[----:B------:R-:W0:Y:S01]  /*10e0*/  FCHK P0, R12, R3 ;  /* 0x000000030c007302 */ /* 0x000e220000000000 */
[----:B------:R-:W-:-:S04]  /*10f0*/  FFMA R7, R2, R12, RZ ;  /* 0x0000000c02077223 */ /* 0x000fc800000000ff */
[----:B------:R-:W-:-:S04]  /*1100*/  FFMA R10, -R3, R7, R12 ;  /* 0x00000007030a7223 */ /* 0x000fc8000000010c */
[----:B------:R-:W-:Y:S01]  /*1110*/  FFMA R7, R2, R10, R7 ;  /* 0x0000000a02077223 */ /* 0x000fe20000000007 */
[----:B0-----:R-:W-:Y:S06]  /*1120*/  @!P0 BRA `(.L_x_176) ;  /* 0x00000000000c8947 */ /* 0x001fec0003800000 */
[----:B------:R-:W-:Y:S02]  /*1130*/  MOV R2, R12 ;  /* 0x0000000c00027202 */ /* 0x000fe40000000f00 */
[----:B------:R-:W-:-:S07]  /*1140*/  MOV R10, 0x1160 ;  /* 0x00001160000a7802 */ /* 0x000fce0000000f00 */
[----:B-----5:R-:W-:Y:S05]  /*1150*/  CALL.REL.NOINC `($__internal_5_$__cuda_sm3x_div_rn_noftz_f32_slowpath) ;  /* 0x0000000400b47944 */ /* 0x020fea0003c00000 */
.L_x_176:
[----:B------:R-:W-:Y:S05]  /*1160*/  BSYNC.RECONVERGENT B2 ;  /* 0x0000000000027941 */ /* 0x000fea0003800200 */
.L_x_175:
[----:B------:R-:W0:Y:S02]  /*1170*/  LDS R10, [R6] ;  /* 0x00000000060a7984 */ /* 0x000e240000000800 */
[----:B0-----:R-:W-:-:S05]  /*1180*/  FADD R11, R7, R10 ;  /* 0x0000000a070b7221 */ /* 0x001fca0000000000 */
[----:B------:R-:W0:Y:S02]  /*1190*/  ATOMS.CAST.SPIN P0, [R6], R10, R11 ;  /* 0x0000000a0600758d */ /* 0x000e24000180000b */
[----:B0-----:R-:W-:Y:S05]  /*11a0*/  @!P0 BRA `(.L_x_175) ;  /* 0xfffffffc00f08947 */ /* 0x001fea000383ffff */
.L_x_174:
[----:B------:R-:W-:Y:S05]  /*11b0*/  BSYNC.RECONVERGENT B1 ;  /* 0x0000000000017941 */ /* 0x000fea0003800200 */
.L_x_173:
[----:B------:R-:W0:Y:S01]  /*11c0*/  LDC R6, c[0x0][0x3bc] ;  /* 0x0000ef00ff067b82 */ /* 0x000e220000000800 */
[----:B------:R-:W-:-:S05]  /*11d0*/  IMAD.IADD R13, R8, 0x1, R13 ;  /* 0x00000001080d7824 */ /* 0x000fca00078e020d */
[----:B------:R-:W-:-:S04]  /*11e0*/  ISETP.GE.AND P0, PT, R13, R16, PT ;  /* 0x000000100d00720c */ /* 0x000fc80003f06270 */
[----:B0-----:R-:W-:-:S13]  /*11f0*/  ISETP.LT.OR P0, PT, R13, R6, P0 ;  /* 0x000000060d00720c */ /* 0x001fda0000701670 */
[----:B------:R-:W-:Y:S05]  /*1200*/  @P0 BRA `(.L_x_157) ;  /* 0x0000000000640947 */ /* 0x000fea0003800000 */
[----:B------:R0:W2:Y:S01]  /*1210*/  LDG.E R5, desc[UR6][R4.64] ;  /* 0x0000000604057981 */ /* 0x0000a2000c1e1900 */
[----:B------:R-:W1:Y:S01]  /*1220*/  MUFU.RCP R2, R3 ;  /* 0x0000000300027308 */ /* 0x000e620000001000 */
[----:B------:R-:W3:Y:S01]  /*1230*/  S2UR UR5, SR_CgaCtaId ;  /* 0x00000000000579c3 */ /* 0x000ee20000008800 */
[----:B------:R-:W-:Y:S01]  /*1240*/  UMOV UR4, 0x400 ;  /* 0x0000040000047882 */ /* 0x000fe20000000000 */
[----:B------:R-:W-:Y:S01]  /*1250*/  IADD3 R6, PT, PT, R13, -R6, RZ ;  /* 0x800000060d067210 */ /* 0x000fe20007ffe0ff */
[----:B------:R-:W-:Y:S01]  /*1260*/  BSSY.RECONVERGENT B1, `(.L_x_177) ;  /* 0x000000f000017945 */ /* 0x000fe20003800200 */
[----:B-1----:R-:W-:-:S04]  /*1270*/  FFMA R7, -R3, R2, 1 ;  /* 0x3f80000003077423 */ /* 0x002fc80000000102 */
[----:B------:R-:W-:Y:S01]  /*1280*/  FFMA R2, R2, R7, R2 ;  /* 0x0000000702027223 */ /* 0x000fe20000000002 */
[----:B---3--:R-:W-:-:S06]  /*1290*/  ULEA UR4, UR5, UR4, 0x18 ;  /* 0x0000000405047291 */ /* 0x008fcc000f8ec0ff */
[----:B0-----:R-:W-:Y:S01]  /*12a0*/  LEA R4, R6, UR4, 0x2 ;  /* 0x0000000406047c11 */ /* 0x001fe2000f8e10ff */
[----:B--2---:R-:W-:-:S04]  /*12b0*/  FMUL R26, R5, R26 ;  /* 0x0000001a051a7220 */ /* 0x004fc80000400000 */
[----:B------:R-:W0:Y:S01]  /*12c0*/  FCHK P0, R26, R3 ;  /* 0x000000031a007302 */ /* 0x000e220000000000 */
[----:B------:R-:W-:-:S04]  /*12d0*/  FFMA R7, R2, R26, RZ ;  /* 0x0000001a02077223 */ /* 0x000fc800000000ff */
[----:B------:R-:W-:-:S04]  /*12e0*/  FFMA R5, -R3, R7, R26 ;  /* 0x0000000703057223 */ /* 0x000fc8000000011a */
[----:B------:R-:W-:Y:S01]  /*12f0*/  FFMA R5, R2, R5, R7 ;  /* 0x0000000502057223 */ /* 0x000fe20000000007 */
[----:B0-----:R-:W-:Y:S06]  /*1300*/  @!P0 BRA `(.L_x_178) ;  /* 0x0000000000108947 */ /* 0x001fec0003800000 */
[----:B------:R-:W-:Y:S01]  /*1310*/  IMAD.MOV.U32 R2, RZ, RZ, R26 ;  /* 0x000000ffff027224 */ /* 0x000fe200078e001a */
[----:B------:R-:W-:-:S07]  /*1320*/  MOV R10, 0x1340 ;  /* 0x00001340000a7802 */ /* 0x000fce0000000f00 */
[----:B-----5:R-:W-:Y:S05]  /*1330*/  CALL.REL.NOINC `($__internal_5_$__cuda_sm3x_div_rn_noftz_f32_slowpath) ;  /* 0x00000004003c7944 */ /* 0x020fea0003c00000 */
[----:B------:R-:W-:-:S07]  /*1340*/  MOV R5, R7 ;  /* 0x0000000700057202 */ /* 0x000fce0000000f00 */
.L_x_178:
[----:B------:R-:W-:Y:S05]  /*1350*/  BSYNC.RECONVERGENT B1 ;  /* 0x0000000000017941 */ /* 0x000fea0003800200 */
.L_x_177:
[----:B------:R-:W0:Y:S02]  /*1360*/  LDS R2, [R4] ;  /* 0x0000000004027984 */ /* 0x000e240000000800 */
[----:B0-----:R-:W-:-:S05]  /*1370*/  FADD R3, R5, R2 ;  /* 0x0000000205037221 */ /* 0x001fca0000000000 */
[----:B------:R-:W0:Y:S02]  /*1380*/  ATOMS.CAST.SPIN P0, [R4], R2, R3 ;  /* 0x000000020400758d */ /* 0x000e240001800003 */
[----:B0-----:R-:W-:Y:S05]  /*1390*/  @!P0 BRA `(.L_x_177) ;  /* 0xfffffffc00f08947 */ /* 0x001fea000383ffff */
.L_x_157:
[----:B------:R-:W-:Y:S05]  /*13a0*/  BSYNC.RECONVERGENT B0 ;  /* 0x0000000000007941 */ /* 0x000fea0003800200 */
.L_x_156:
[----:B------:R-:W0:Y:S01]  /*13b0*/  LDCU UR8, c[0x0][0x3b8] ;  /* 0x00007700ff0877ac */ /* 0x000e220008000800 */
[----:B------:R-:W-:Y:S01]  /*13c0*/  BAR.SYNC.DEFER_BLOCKING 0x0 ;  /* 0x0000000000007b1d */ /* 0x000fe20000010000 */
[----:B0-----:R-:W-:-:S13]  /*13d0*/  ISETP.GE.AND P0, PT, R0, UR8, PT ;  /* 0x0000000800007c0c */ /* 0x001fda000bf06270 */
[----:B------:R-:W-:Y:S05]  /*13e0*/  @P0 EXIT ;  /* 0x000000000000094d */ /* 0x000fea0003800000 */
[----:B------:R-:W0:Y:S01]  /*13f0*/  S2UR UR5, SR_CgaCtaId ;  /* 0x00000000000579c3 */ /* 0x000e220000008800 */
[----:B------:R-:W-:Y:S01]  /*1400*/  UMOV UR4, 0x400 ;  /* 0x0000040000047882 */ /* 0x000fe20000000000 */
[----:B------:R-:W1:Y:S06]  /*1410*/  LDCU UR9, c[0x0][0x3bc] ;  /* 0x00007780ff0977ac */ /* 0x000e6c0008000800 */
[----:B------:R-:W2:Y:S01]  /*1420*/  LDC.64 R4, c[0x0][0x3b0] ;  /* 0x0000ec00ff047b82 */ /* 0x000ea20000000a00 */
[----:B01----:R-:W-:-:S12]  /*1430*/  ULEA UR4, UR5, UR4, 0x18 ;  /* 0x0000000405047291 */ /* 0x003fd8000f8ec0ff */
.L_x_179:
[C---:B------:R-:W-:Y:S01]  /*1440*/  LEA R6, R0.reuse, UR4, 0x2 ;  /* 0x0000000400067c11 */ /* 0x040fe2000f8e10ff */
[----:B0-----:R-:W-:-:S04]  /*1450*/  VIADD R3, R0, UR9 ;  /* 0x0000000900037c36 */ /* 0x001fc80008000000 */
[----:B------:R-:W0:Y:S01]  /*1460*/  LDS R7, [R6] ;  /* 0x0000000006077984 */ /* 0x000e220000000800 */
[----:B------:R-:W-:Y:S01]  /*1470*/  IADD3 R0, PT, PT, R9, R0, RZ ;  /* 0x0000000009007210 */ /* 0x000fe20007ffe0ff */
[----:B--2---:R-:W-:-:S03]  /*1480*/  IMAD.WIDE R2, R3, 0x4, R4 ;  /* 0x0000000403027825 */ /* 0x004fc600078e0204 */
[----:B------:R-:W-:Y:S02]  /*1490*/  ISETP.GE.AND P0, PT, R0, UR8, PT ;  /* 0x0000000800007c0c */ /* 0x000fe4000bf06270 */
[----:B0-----:R0:W-:Y:S11]  /*14a0*/  REDG.E.ADD.F32.FTZ.RN.STRONG.GPU desc[UR6][R2.64], R7 ;  /* 0x00000007020079a6 */ /* 0x0011f6000c12f306 */
[----:B------:R-:W-:Y:S05]  /*14b0*/  @!P0 BRA `(.L_x_179) ;  /* 0xfffffffc00e08947 */ /* 0x000fea000383ffff */
[----:B------:R-:W-:Y:S05]  /*14c0*/  EXIT ;  /* 0x000000000000794d */ /* 0x000fea0003800000 */
        .weak           $__internal_4_$__cuda_sm20_rcp_rn_f32_slowpath
        .type           $__internal_4_$__cuda_sm20_rcp_rn_f32_slowpath,@function
        .size           $__internal_4_$__cuda_sm20_rcp_rn_f32_slowpath,($__internal_5_$__cuda_sm3x_div_rn_noftz_f32_slowpath - $__internal_4_$__cuda_sm20_rcp_rn_f32_slowpath)
$__internal_4_$__cuda_sm20_rcp_rn_f32_slowpath:
[----:B------:R-:W-:Y:S01]  /*14d0*/  IMAD.SHL.U32 R2, R5, 0x2, RZ ;  /* 0x0000000205027824 */ /* 0x000fe200078e00ff */
[----:B------:R-:W-:Y:S04]  /*14e0*/  BSSY.RECONVERGENT B2, `(.L_x_180) ;  /* 0x0000031000027945 */ /* 0x000fe80003800200 */
[----:B------:R-:W-:Y:S02]  /*14f0*/  SHF.R.U32.HI R14, RZ, 0x18, R2 ;  /* 0x00000018ff0e7819 */ /* 0x000fe40000011602 */
[----:B------:R-:W-:Y:S02]  /*1500*/  MOV R2, R5 ;  /* 0x0000000500027202 */ /* 0x000fe40000000f00 */
[----:B------:R-:W-:-:S13]  /*1510*/  ISETP.NE.U32.AND P0, PT, R14, RZ, PT ;  /* 0x000000ff0e00720c */ /* 0x000fda0003f05070 */
[----:B------:R-:W-:Y:S05]  /*1520*/  @P0 BRA `(.L_x_181) ;  /* 0x0000000000280947 */ /* 0x000fea0003800000 */
[----:B------:R-:W-:-:S05]  /*1530*/  IMAD.SHL.U32 R3, R2, 0x2, RZ ;  /* 0x0000000202037824 */ /* 0x000fca00078e00ff */
[----:B------:R-:W-:-:S13]  /*1540*/  ISETP.NE.AND P0, PT, R3, RZ, PT ;  /* 0x000000ff0300720c */ /* 0x000fda0003f05270 */
[----:B------:R-:W-:Y:S01]  /*1550*/  @P0 FFMA R6, R2, 1.84467440737095516160e+19, RZ ;  /* 0x5f80000002060823 */ /* 0x000fe200000000ff */
[----:B------:R-:W-:Y:S08]  /*1560*/  @!P0 MUFU.RCP R5, R2 ;  /* 0x0000000200058308 */ /* 0x000ff00000001000 */
[----:B------:R-:W0:Y:S02]  /*1570*/  @P0 MUFU.RCP R3, R6 ;  /* 0x0000000600030308 */ /* 0x000e240000001000 */
[----:B0-----:R-:W-:-:S04]  /*1580*/  @P0 FFMA R7, R6, R3, -1 ;  /* 0xbf80000006070423 */ /* 0x001fc80000000003 */
[----:B------:R-:W-:-:S04]  /*1590*/  @P0 FADD.FTZ R12, -R7, -RZ ;  /* 0x800000ff070c0221 */ /* 0x000fc80000010100 */
[----:B------:R-:W-:-:S04]  /*15a0*/  @P0 FFMA R3, R3, R12, R3 ;  /* 0x0000000c03030223 */ /* 0x000fc80000000003 */
[----:B------:R-:W-:Y:S01]  /*15b0*/  @P0 FFMA R5, R3, 1.84467440737095516160e+19, RZ ;  /* 0x5f80000003050823 */ /* 0x000fe200000000ff */
[----:B------:R-:W-:Y:S06]  /*15c0*/  BRA `(.L_x_182) ;  /* 0x0000000000887947 */ /* 0x000fec0003800000 */
.L_x_181:
[----:B------:R-:W-:-:S04]  /*15d0*/  IADD3 R15, PT, PT, R14, -0xfd, RZ ;  /* 0xffffff030e0f7810 */ /* 0x000fc80007ffe0ff */
[----:B------:R-:W-:-:S13]  /*15e0*/  ISETP.GT.U32.AND P0, PT, R15, 0x1, PT ;  /* 0x000000010f00780c */ /* 0x000fda0003f04070 */
[----:B------:R-:W-:Y:S05]  /*15f0*/  @P0 BRA `(.L_x_183) ;  /* 0x0000000000780947 */ /* 0x000fea0003800000 */
[----:B------:R-:W-:Y:S01]  /*1600*/  LOP3.LUT R3, R2, 0x7fffff, RZ, 0xc0, !PT ;  /* 0x007fffff02037812 */ /* 0x000fe200078ec0ff */
[----:B------:R-:W-:-:S03]  /*1610*/  IMAD.MOV.U32 R12, RZ, RZ, 0x3 ;  /* 0x00000003ff0c7424 */ /* 0x000fc600078e00ff */
[----:B------:R-:W-:Y:S02]  /*1620*/  LOP3.LUT R3, R3, 0x3f800000, RZ, 0xfc, !PT ;  /* 0x3f80000003037812 */ /* 0x000fe400078efcff */
[----:B------:R-:W-:Y:S02]  /*1630*/  SHF.L.U32 R12, R12, R15, RZ ;  /* 0x0000000f0c0c7219 */ /* 0x000fe400000006ff */
[----:B------:R-:W0:Y:S02]  /*1640*/  MUFU.RCP R6, R3 ;  /* 0x0000000300067308 */ /* 0x000e240000001000 */
[----:B0-----:R-:W-:-:S04]  /*1650*/  FFMA R5, R3, R6, -1 ;  /* 0xbf80000003057423 */ /* 0x001fc80000000006 */
[----:B------:R-:W-:-:S04]  /*1660*/  FADD.FTZ R5, -R5, -RZ ;  /* 0x800000ff05057221 */ /* 0x000fc80000010100 */
[CCC-:B------:R-:W-:Y:S01]  /*1670*/  FFMA.RM R7, R6.reuse, R5.reuse, R6.reuse ;  /* 0x0000000506077223 */ /* 0x1c0fe20000004006 */
[----:B------:R-:W-:-:S04]  /*1680*/  FFMA.RP R6, R6, R5, R6 ;  /* 0x0000000506067223 */ /* 0x000fc80000008006 */
[C---:B------:R-:W-:Y:S02]  /*1690*/  LOP3.LUT R5, R7.reuse, 0x7fffff, RZ, 0xc0, !PT ;  /* 0x007fffff07057812 */ /* 0x040fe400078ec0ff */
[----:B------:R-:W-:Y:S02]  /*16a0*/  FSETP.NEU.FTZ.AND P0, PT, R7, R6, PT ;  /* 0x000000060700720b */ /* 0x000fe40003f1d000 */
[----:B------:R-:W-:Y:S02]  /*16b0*/  LOP3.LUT R5, R5, 0x800000, RZ, 0xfc, !PT ;  /* 0x0080000005057812 */ /* 0x000fe400078efcff */
[----:B------:R-:W-:Y:S02]  /*16c0*/  SEL R6, RZ, 0xffffffff, !P0 ;  /* 0xffffffffff067807 */ /* 0x000fe40004000000 */
[----:B------:R-:W-:Y:S02]  /*16d0*/  LOP3.LUT R12, R12, R5, RZ, 0xc0, !PT ;  /* 0x000000050c0c7212 */ /* 0x000fe400078ec0ff */
[----:B------:R-:W-:-:S02]  /*16e0*/  IADD3 R6, PT, PT, -R6, RZ, RZ ;  /* 0x000000ff06067210 */ /* 0x000fc40007ffe1ff */
[-C--:B------:R-:W-:Y:S02]  /*16f0*/  SHF.R.U32.HI R12, RZ, R15.reuse, R12 ;  /* 0x0000000fff0c7219 */ /* 0x080fe4000001160c */
[----:B------:R-:W-:Y:S02]  /*1700*/  LOP3.LUT P1, RZ, R6, R15, R5, 0xf8, !PT ;  /* 0x0000000f06ff7212 */ /* 0x000fe4000782f805 */
[C---:B------:R-:W-:Y:S02]  /*1710*/  LOP3.LUT P0, RZ, R12.reuse, 0x1, RZ, 0xc0, !PT ;  /* 0x000000010cff7812 */ /* 0x040fe4000780c0ff */
[----:B------:R-:W-:Y:S02]  /*1720*/  LOP3.LUT P2, RZ, R12, 0x2, RZ, 0xc0, !PT ;  /* 0x000000020cff7812 */ /* 0x000fe4000784c0ff */
[----:B------:R-:W-:Y:S02]  /*1730*/  IADD3 R6, PT, PT, R14, -0xfc, RZ ;  /* 0xffffff040e067810 */ /* 0x000fe40007ffe0ff */
[----:B------:R-:W-:-:S02]  /*1740*/  PLOP3.LUT P0, PT, P0, P1, P2, 0xe0, 0x0 ;  /* 0x000000000000781c */ /* 0x000fc40000703c20 */
[----:B------:R-:W-:Y:S02]  /*1750*/  LOP3.LUT P1, RZ, R2, 0x7fffff, RZ, 0xc0, !PT ;  /* 0x007fffff02ff7812 */ /* 0x000fe4000782c0ff */
[----:B------:R-:W-:Y:S02]  /*1760*/  SEL R3, RZ, 0x1, !P0 ;  /* 0x00000001ff037807 */ /* 0x000fe40004000000 */
[----:B------:R-:W-:-:S03]  /*1770*/  SHF.R.U32.HI R5, RZ, R6, R5 ;  /* 0x00000006ff057219 */ /* 0x000fc60000011605 */
[----:B------:R-:W-:-:S05]  /*1780*/  IMAD.MOV R3, RZ, RZ, -R3 ;  /* 0x000000ffff037224 */ /* 0x000fca00078e0a03 */
[----:B------:R-:W-:-:S13]  /*1790*/  ISETP.GE.AND P0, PT, R3, RZ, PT ;  /* 0x000000ff0300720c */ /* 0x000fda0003f06270 */
[----:B------:R-:W-:-:S05]  /*17a0*/  @!P0 VIADD R5, R5, 0x1 ;  /* 0x0000000105058836 */ /* 0x000fca0000000000 */
[----:B------:R-:W-:-:S04]  /*17b0*/  @!P1 SHF.L.U32 R5, R5, 0x1, RZ ;  /* 0x0000000105059819 */ /* 0x000fc800000006ff */
[----:B------:R-:W-:Y:S01]  /*17c0*/  LOP3.LUT R5, R5, 0x80000000, R2, 0xf8, !PT ;  /* 0x8000000005057812 */ /* 0x000fe200078ef802 */
[----:B------:R-:W-:Y:S06]  /*17d0*/  BRA `(.L_x_182) ;  /* 0x0000000000047947 */ /* 0x000fec0003800000 */
.L_x_183:
[----:B------:R0:W1:Y:S02]  /*17e0*/  MUFU.RCP R5, R2 ;  /* 0x0000000200057308 */ /* 0x0000640000001000 */
.L_x_182:
[----:B------:R-:W-:Y:S05]  /*17f0*/  BSYNC.RECONVERGENT B2 ;  /* 0x0000000000027941 */ /* 0x000fea0003800200 */
.L_x_180:
[----:B-1----:R-:W-:Y:S02]  /*1800*/  IMAD.MOV.U32 R12, RZ, RZ, R5 ;  /* 0x000000ffff0c7224 */ /* 0x002fe400078e0005 */
[----:B------:R-:W-:-:S04]  /*1810*/  HFMA2 R5, -RZ, RZ, 0, 0 ;  /* 0x00000000ff057431 */ /* 0x000fc800000001ff */
[----:B0-----:R-:W-:Y:S05]  /*1820*/  RET.REL.NODEC R4 `(_Z28vertex2facet_filter_backwardiiiPKiS0_PKfS2_Pfii) ;  /* 0xffffffe404f47950 */ /* 0x001fea0003c3ffff */
        .weak           $__internal_5_$__cuda_sm3x_div_rn_noftz_f32_slowpath
        .type           $__internal_5_$__cuda_sm3x_div_rn_noftz_f32_slowpath,@function
        .size           $__internal_5_$__cuda_sm3x_div_rn_noftz_f32_slowpath,(.L_x_361 - $__internal_5_$__cuda_sm3x_div_rn_noftz_f32_slowpath)
$__internal_5_$__cuda_sm3x_div_rn_noftz_f32_slowpath:
[--C-:B------:R-:W-:Y:S01]  /*1830*/  SHF.R.U32.HI R7, RZ, 0x17, R3.reuse ;  /* 0x00000017ff077819 */ /* 0x100fe20000011603 */
[----:B------:R-:W-:Y:S01]  /*1840*/  BSSY.RECONVERGENT B3, `(.L_x_184) ;  /* 0x0000063000037945 */ /* 0x000fe20003800200 */
[----:B------:R-:W-:Y:S01]  /*1850*/  SHF.R.U32.HI R11, RZ, 0x17, R2 ;  /* 0x00000017ff0b7819 */ /* 0x000fe20000011602 */
[----:B------:R-:W-:Y:S01]  /*1860*/  IMAD.MOV.U32 R15, RZ, RZ, R3 ;  /* 0x000000ffff0f7224 */ /* 0x000fe200078e0003 */
        /* <DEDUP_REMOVED lines=29> */
[----:B------:R-:W-:-:S03]  /*1a40*/  @!P1 FFMA R15, R3, 1.84467440737095516160e+19, RZ ;  /* 0x5f800000030f9823 */ /* 0x000fc600000000ff */
[----:B------:R-:W-:-:S07]  /*1a50*/  @!P1 VIADD R11, R11, 0x40 ;  /* 0x000000400b0b9836 */ /* 0x000fce0000000000 */
.L_x_185:
[----:B------:R-:W-:Y:S01]  /*1a60*/  LEA R12, R7, 0xc0800000, 0x17 ;  /* 0xc0800000070c7811 */ /* 0x000fe200078eb8ff */
[----:B------:R-:W-:Y:S01]  /*1a70*/  VIADD R14, R14, 0xffffff81 ;  /* 0xffffff810e0e7836 */ /* 0x000fe20000000000 */
[----:B------:R-:W-:Y:S02]  /*1a80*/  BSSY.RECONVERGENT B4, `(.L_x_190) ;  /* 0x0000035000047945 */ /* 0x000fe40003800200 */
[----:B------:R-:W-:Y:S01]  /*1a90*/  IADD3 R18, PT, PT, -R12, R15, RZ ;  /* 0x0000000f0c127210 */ /* 0x000fe20007ffe1ff */
[C---:B------:R-:W-:Y:S01]  /*1aa0*/  IMAD R2, R14.reuse, -0x800000, R2 ;  /* 0xff8000000e027824 */ /* 0x040fe200078e0202 */
[----:B------:R-:W-:Y:S02]  /*1ab0*/  IADD3 R14, PT, PT, R14, 0x7f, -R7 ;  /* 0x0000007f0e0e7810 */ /* 0x000fe40007ffe807 */
[----:B------:R-:W0:Y:S01]  /*1ac0*/  MUFU.RCP R15, R18 ;  /* 0x00000012000f7308 */ /* 0x000e220000001000 */
[----:B------:R-:W-:Y:S01]  /*1ad0*/  FADD.FTZ R17, -R18, -RZ ;  /* 0x800000ff12117221 */ /* 0x000fe20000010100 */
[----:B------:R-:W-:-:S03]  /*1ae0*/  IADD3 R14, PT, PT, R14, R11, RZ ;  /* 0x0000000b0e0e7210 */ /* 0x000fc60007ffe0ff */
        /* <DEDUP_REMOVED lines=21> */
[C---:B------:R-:W-:Y:S01]  /*1c40*/  VIADD R14, R18.reuse, 0x20 ;  /* 0x00000020120e7836 */ /* 0x040fe20000000000 */
[C---:B------:R-:W-:Y:S02]  /*1c50*/  ISETP.NE.AND P2, PT, R18.reuse, RZ, PT ;  /* 0x000000ff1200720c */ /* 0x040fe40003f45270 */
[C---:B------:R-:W-:Y:S02]  /*1c60*/  ISETP.NE.AND P1, PT, R18.reuse, RZ, PT ;  /* 0x000000ff1200720c */ /* 0x040fe40003f25270 */
[----:B------:R-:W-:Y:S01]  /*1c70*/  LOP3.LUT R11, R7, 0x7fffff, RZ, 0xc0, !PT ;  /* 0x007fffff070b7812 */ /* 0x000fe200078ec0ff */
[CCC-:B------:R-:W-:Y:S01]  /*1c80*/  FFMA.RP R7, R15.reuse, R17.reuse, R12.reuse ;  /* 0x000000110f077223 */ /* 0x1c0fe2000000800c */
[----:B------:R-:W-:Y:S01]  /*1c90*/  FFMA.RM R12, R15, R17, R12 ;  /* 0x000000110f0c7223 */ /* 0x000fe2000000400c */
        /* <DEDUP_REMOVED lines=11> */
[----:B------:R-:W-:-:S05]  /*1d50*/  LOP3.LUT R7, R7, R12, RZ, 0xc0, !PT ;  /* 0x0000000c07077212 */ /* 0x000fca00078ec0ff */
[----:B------:R-:W-:-:S05]  /*1d60*/  IMAD.IADD R7, R14, 0x1, R7 ;  /* 0x000000010e077824 */ /* 0x000fca00078e0207 */
[----:B------:R-:W-:Y:S01]  /*1d70*/  LOP3.LUT R2, R7, R2, RZ, 0xfc, !PT ;  /* 0x0000000207027212 */ /* 0x000fe200078efcff */
[----:B------:R-:W-:Y:S06]  /*1d80*/  BRA `(.L_x_193) ;  /* 0x0000000000107947 */ /* 0x000fec0003800000 */
.L_x_192:
[----:B------:R-:W-:-:S04]  /*1d90*/  LOP3.LUT R2, R2, 0x80000000, RZ, 0xc0, !PT ;  /* 0x8000000002027812 */ /* 0x000fc800078ec0ff */
[----:B------:R-:W-:Y:S01]  /*1da0*/  LOP3.LUT R2, R2, 0x7f800000, RZ, 0xfc, !PT ;  /* 0x7f80000002027812 */ /* 0x000fe200078efcff */
[----:B------:R-:W-:Y:S06]  /*1db0*/  BRA `(.L_x_193) ;  /* 0x0000000000047947 */ /* 0x000fec0003800000 */
.L_x_191:
[----:B------:R-:W-:-:S07]  /*1dc0*/  LEA R2, R14, R2, 0x17 ;  /* 0x000000020e027211 */ /* 0x000fce00078eb8ff */
.L_x_193:
[----:B------:R-:W-:Y:S05]  /*1dd0*/  BSYNC.RECONVERGENT B4 ;  /* 0x0000000000047941 */ /* 0x000fea0003800200 */
.L_x_190:
[----:B------:R-:W-:Y:S05]  /*1de0*/  BRA `(.L_x_194) ;  /* 0x0000000000207947 */ /* 0x000fea0003800000 */
.L_x_189:
[----:B------:R-:W-:-:S04]  /*1df0*/  LOP3.LUT R2, R15, 0x80000000, R2, 0x48, !PT ;  /* 0x800000000f027812 */ /* 0x000fc800078e4802 */
[----:B------:R-:W-:Y:S01]  /*1e00*/  LOP3.LUT R2, R2, 0x7f800000, RZ, 0xfc, !PT ;  /* 0x7f80000002027812 */ /* 0x000fe200078efcff */
[----:B------:R-:W-:Y:S06]  /*1e10*/  BRA `(.L_x_194) ;  /* 0x0000000000147947 */ /* 0x000fec0003800000 */
.L_x_188:
[----:B------:R-:W-:Y:S01]  /*1e20*/  LOP3.LUT R2, R15, 0x80000000, R2, 0x48, !PT ;  /* 0x800000000f027812 */ /* 0x000fe200078e4802 */
[----:B------:R-:W-:Y:S06]  /*1e30*/  BRA `(.L_x_194) ;  /* 0x00000000000c7947 */ /* 0x000fec0003800000 */
.L_x_187:
[----:B------:R-:W0:Y:S01]  /*1e40*/  MUFU.RSQ R2, -QNAN ;  /* 0xffc0000000027908 */ /* 0x000e220000001400 */
[----:B------:R-:W-:Y:S05]  /*1e50*/  BRA `(.L_x_194) ;  /* 0x0000000000047947 */ /* 0x000fea0003800000 */
.L_x_186:
[----:B------:R-:W-:-:S07]  /*1e60*/  FADD.FTZ R2, R2, R3 ;  /* 0x0000000302027221 */ /* 0x000fce0000010000 */
.L_x_194:
[----:B------:R-:W-:Y:S05]  /*1e70*/  BSYNC.RECONVERGENT B3 ;  /* 0x0000000000037941 */ /* 0x000fea0003800200 */
.L_x_184:
[----:B------:R-:W-:Y:S02]  /*1e80*/  HFMA2 R11, -RZ, RZ, 0, 0 ;  /* 0x00000000ff0b7431 */ /* 0x000fe400000001ff */
[----:B0-----:R-:W-:Y:S02]  /*1e90*/  IMAD.MOV.U32 R7, RZ, RZ, R2 ;  /* 0x000000ffff077224 */ /* 0x001fe400078e0002 */
[----:B------:R-:W-:Y:S05]  /*1ea0*/  RET.REL.NODEC R10 `(_Z28vertex2facet_filter_backwardiiiPKiS0_PKfS2_Pfii) ;  /* 0xffffffe00a547950 */ /* 0x000fea0003c3ffff */
.L_x_195:
        /* <DEDUP_REMOVED lines=13> */
.L_x_361:


//--------------------- .text._Z27vertex2facet_input_backwardiiiPKiS0_PKfS2_Pf --------------------------
	.section	.text._Z27vertex2facet_input_backwardiiiPKiS0_PKfS2_Pf,"ax",@progbits
	.align	128
        .global         _Z27vertex2facet_input_backwardiiiPKiS0_PKfS2_Pf
        .type           _Z27vertex2facet_input_backwardiiiPKiS0_PKfS2_Pf,@function
        .size           _Z27vertex2facet_input_backwardiiiPKiS0_PKfS2_Pf,(.L_x_363 - _Z27vertex2facet_input_backwardiiiPKiS0_PKfS2_Pf)
        .other          _Z27vertex2facet_input_backwardiiiPKiS0_PKfS2_Pf,@"STO_CUDA_ENTRY STV_DEFAULT"
_Z27vertex2facet_input_backwardiiiPKiS0_PKfS2_Pf:
.text._Z27vertex2facet_input_backwardiiiPKiS0_PKfS2_Pf:
[----:B------:R-:W-:Y:S08]  /*0000*/  LDC R1, c[0x0][0x37c] ;  /* 0x0000df00ff017b82 */ /* 0x000ff00000000800 */
[----:B------:R-:W0:Y:S01]  /*0010*/  LDC R13, c[0x0][0x384] ;  /* 0x0000e100ff0d7b82 */ /* 0x000e220000000800 */
[----:B------:R-:W0:Y:S01]  /*0020*/  LDCU UR4, c[0x0][0x388] ;  /* 0x00007100ff0477ac */ /* 0x000e220008000800 */
[----:B------:R-:W1:Y:S06]  /*0030*/  S2R R5, SR_TID.X ;  /* 0x0000000000057919 */ /* 0x000e6c0000002100 */
[----:B------:R-:W1:Y:S01]  /*0040*/  LDC R12, c[0x0][0x360] ;  /* 0x0000d800ff0c7b82 */ /* 0x000e620000000800 */
[----:B0-----:R-:W-:-:S07]  /*0050*/  IMAD R13, R13, UR4, RZ ;  /* 0x000000040d0d7c24 */ /* 0x001fce000f8e02ff */
[----:B------:R-:W1:Y:S01]  /*0060*/  S2UR UR4, SR_CTAID.X ;  /* 0x00000000000479c3 */ /* 0x000e620000002500 */
[----:B------:R-:W-:-:S04]  /*0070*/  IABS R7, R13 ;  /* 0x0000000d00077213 */ /* 0x000fc80000000000 */
[----:B------:R-:W0:Y:S08]  /*0080*/  I2F.RP R0, R7 ;  /* 0x0000000700007306 */ /* 0x000e300000209400 */
[----:B0-----:R-:W0:Y:S01]  /*0090*/  MUFU.RCP R0, R0 ;  /* 0x0000000000007308 */ /* 0x001e220000001000 */
[----:B-1----:R-:W-:Y:S01]  /*00a0*/  IMAD R12, R12, UR4, R5 ;  /* 0x000000040c0c7c24 */ /* 0x002fe2000f8e0205 */
[----:B------:R-:W1:Y:S01]  /*00b0*/  LDCU UR4, c[0x0][0x380] ;  /* 0x00007000ff0477ac */ /* 0x000e620008000800 */
[----:B0-----:R-:W-:-:S03]  /*00c0*/  IADD3 R2, PT, PT, R0, 0xffffffe, RZ ;  /* 0x0ffffffe00027810 */ /* 0x001fc60007ffe0ff */
[----:B------:R-:W-:Y:S02]  /*00d0*/  IABS R0, R12 ;  /* 0x0000000c00007213 */ /* 0x000fe40000000000 */
        /* <DEDUP_REMOVED lines=21> */
[----:B------:R-:W0:Y:S01]  /*0230*/  LDC.64 R4, c[0x0][0x390] ;  /* 0x0000e400ff047b82 */ /* 0x000e220000000a00 */
[----:B------:R-:W1:Y:S07]  /*0240*/  LDCU.64 UR4, c[0x0][0x358] ;  /* 0x00006b00ff0477ac */ /* 0x000e6e0008000a00 */
[----:B------:R-:W2:Y:S01]  /*0250*/  LDC.64 R2, c[0x0][0x398] ;  /* 0x0000e600ff027b82 */ /* 0x000ea20000000a00 */
[----:B0-----:R-:W-:-:S05]  /*0260*/  IMAD.WIDE R4, R14, 0x4, R4 ;  /* 0x000000040e047825 */ /* 0x001fca00078e0204 */
[----:B-1----:R-:W3:Y:S01]  /*0270*/  LDG.E R11, desc[UR4][R4.64] ;  /* 0x00000004040b7981 */ /* 0x002ee2000c1e1900 */
[----:B------:R-:W-:-:S04]  /*0280*/  IMAD R7, R14, 0x3, RZ ;  /* 0x000000030e077824 */ /* 0x000fc800078e02ff */
[----:B--2---:R-:W-:-:S05]  /*0290*/  IMAD.WIDE R2, R7, 0x4, R2 ;  /* 0x0000000407027825 */ /* 0x004fca00078e0202 */
[----:B------:R0:W5:Y:S04]  /*02a0*/  LDG.E R10, desc[UR4][R2.64] ;  /* 0x00000004020a7981 */ /* 0x000168000c1e1900 */
[----:B------:R0:W5:Y:S04]  /*02b0*/  LDG.E R9, desc[UR4][R2.64+0x4] ;  /* 0x0000040402097981 */ /* 0x000168000c1e1900 */
[----:B------:R0:W5:Y:S01]  /*02c0*/  LDG.E R8, desc[UR4][R2.64+0x8] ;  /* 0x0000080402087981 */ /* 0x000162000c1e1900 */
[----:B------:R-:W-:Y:S01]  /*02d0*/  BSSY.RECONVERGENT B0, `(.L_x_196) ;  /* 0x0000010000007945 */ /* 0x000fe20003800200 */
[----:B---3--:R-:W-:-:S04]  /*02e0*/  I2FP.F32.S32 R6, R11 ;  /* 0x0000000b00067245 */ /* 0x008fc80000201400 */
[----:B------:R-:W-:-:S04]  /*02f0*/  IADD3 R0, PT, PT, R6, 0x1800000, RZ ;  /* 0x0180000006007810 */ /* 0x000fc80007ffe0ff */
[----:B------:R-:W-:-:S04]  /*0300*/  LOP3.LUT R0, R0, 0x7f800000, RZ, 0xc0, !PT ;  /* 0x7f80000000007812 */ /* 0x000fc800078ec0ff */
[----:B------:R-:W-:Y:S01]  /*0310*/  ISETP.GT.U32.AND P0, PT, R0, 0x1ffffff, PT ;  /* 0x01ffffff0000780c */ /* 0x000fe20003f04070 */
[----:B------:R-:W-:-:S04]  /*0320*/  IMAD.MOV R0, RZ, RZ, -R14 ;  /* 0x000000ffff007224 */ /* 0x000fc800078e0a0e */
[----:B------:R-:W-:-:S08]  /*0330*/  IMAD R12, R13, R0, R12 ;  /* 0x000000000d0c7224 */ /* 0x000fd000078e020c */
[----:B0-----:R-:W-:Y:S05]  /*0340*/  @P0 BRA `(.L_x_197) ;  /* 0x0000000000100947 */ /* 0x001fea0003800000 */
[----:B------:R-:W-:-:S07]  /*0350*/  MOV R4, 0x370 ;  /* 0x0000037000047802 */ /* 0x000fce0000000f00 */
[----:B-----5:R-:W-:Y:S05]  /*0360*/  CALL.REL.NOINC `($__internal_6_$__cuda_sm20_rcp_rn_f32_slowpath) ;  /* 0x0000000c00507944 */ /* 0x020fea0003c00000 */
[----:B------:R-:W-:Y:S01]  /*0370*/  MOV R15, R3 ;  /* 0x00000003000f7202 */ /* 0x000fe20000000f00 */
[----:B------:R-:W-:Y:S06]  /*0380*/  BRA `(.L_x_198) ;  /* 0x0000000000107947 */ /* 0x000fec0003800000 */
.L_x_197:
[----:B------:R-:W0:Y:S02]  /*0390*/  MUFU.RCP R15, R6 ;  /* 0x00000006000f7308 */ /* 0x000e240000001000 */
[----:B0-----:R-:W-:-:S04]  /*03a0*/  FFMA R0, R6, R15, -1 ;  /* 0xbf80000006007423 */ /* 0x001fc8000000000f */
[----:B------:R-:W-:-:S04]  /*03b0*/  FADD.FTZ R0, -R0, -RZ ;  /* 0x800000ff00007221 */ /* 0x000fc80000010100 */
[----:B------:R-:W-:-:S07]  /*03c0*/  FFMA R15, R15, R0, R15 ;  /* 0x000000000f0f7223 */ /* 0x000fce000000000f */
.L_x_198:
[----:B------:R-:W-:Y:S05]  /*03d0*/  BSYNC.RECONVERGENT B0 ;  /* 0x0000000000007941 */ /* 0x000fea0003800200 */
.L_x_196:
[----:B------:R-:W-:Y:S01]  /*03e0*/  ISETP.GE.AND P0, PT, R11, RZ, PT ;  /* 0x000000ff0b00720c */ /* 0x000fe20003f06270 */
[----:B------:R-:W-:Y:S01]  /*03f0*/  BSSY.RECONVERGENT B0, `(.L_x_199) ;  /* 0x000006c000007945 */ /* 0x000fe20003800200 */
[----:B------:R-:W-:Y:S01]  /*0400*/  CS2R R24, SRZ ;  /* 0x0000000000187805 */ /* 0x000fe2000001ff00 */
[----:B------:R-:W-:-:S10]  /*0410*/  IMAD.MOV.U32 R26, RZ, RZ, RZ ;  /* 0x000000ffff1a7224 */ /* 0x000fd400078e00ff */
[----:B------:R-:W-:Y:S05]  /*0420*/  @!P0 BRA `(.L_x_200) ;  /* 0x0000000400a08947 */ /* 0x000fea0003800000 */
[----:B------:R-:W0:Y:S01]  /*0430*/  LDC.64 R6, c[0x0][0x3a0] ;  /* 0x0000e800ff067b82 */ /* 0x000e220000000a00 */
[----:B------:R-:W-:Y:S01]  /*0440*/  HFMA2 R26, -RZ, RZ, 0, 0 ;  /* 0x00000000ff1a7431 */ /* 0x000fe200000001ff */
[----:B------:R-:W-:Y:S02]  /*0450*/  IADD3 R28, PT, PT, R11, 0x1, RZ ;  /* 0x000000010b1c7810 */ /* 0x000fe40007ffe0ff */
[----:B------:R-:W-:Y:S01]  /*0460*/  CS2R R24, SRZ ;  /* 0x0000000000187805 */ /* 0x000fe2000001ff00 */
[----:B------:R-:W-:Y:S02]  /*0470*/  IMAD.MOV.U32 R16, RZ, RZ, RZ ;  /* 0x000000ffff107224 */ /* 0x000fe400078e00ff */
[----:B0-----:R-:W-:-:S04]  /*0480*/  IMAD.WIDE R6, R12, 0x4, R6 ;  /* 0x000000040c067825 */ /* 0x001fc800078e0206 */
[----:B------:R-:W-:-:S04]  /*0490*/  IMAD.WIDE R4, R13, 0x4, R6 ;  /* 0x000000040d047825 */ /* 0x000fc800078e0206 */
[----:B------:R-:W-:-:S07]  /*04a0*/  IMAD.WIDE R2, R13, 0x4, R4 ;  /* 0x000000040d027825 */ /* 0x000fce00078e0204 */
.L_x_206:
        /* <DEDUP_REMOVED lines=8> */
[----:B------:R-:W-:Y:S01]  /*0530*/  BSSY.RECONVERGENT B2, `(.L_x_203) ;  /* 0x0000032000027945 */ /* 0x000fe20003800200 */
[----:B------:R-:W-:-:S02]  /*0540*/  LOP3.LUT R21, R28, 0x3, RZ, 0xc0, !PT ;  /* 0x000000031c157812 */ /* 0x000fc400078ec0ff */
[----:B------:R-:W-:Y:S01]  /*0550*/  ISETP.GE.U32.AND P0, PT, R0, 0x3, PT ;  /* 0x000000030000780c */ /* 0x000fe20003f06070 */
[----:B------:R-:W-:Y:S01]  /*0560*/  FMUL R20, R20, R15 ;  /* 0x0000000f14147220 */ /* 0x000fe20000400000 */
[----:B------:R-:W-:-:S03]  /*0570*/  MOV R17, RZ ;  /* 0x000000ff00117202 */ /* 0x000fc60000000f00 */
[C---:B------:R-:W-:Y:S01]  /*0580*/  FADD R22, -R20.reuse, 1 ;  /* 0x3f80000014167421 */ /* 0x040fe20000000100 */
[----:B--2---:R-:W-:-:S07]  /*0590*/  FMUL R23, R20, R23 ;  /* 0x0000001714177220 */ /* 0x004fce0000400000 */
[----:B0-----:R-:W-:Y:S05]  /*05a0*/  @!P0 BRA `(.L_x_204) ;  /* 0x0000000000a88947 */ /* 0x001fea0003800000 */
[----:B------:R-:W-:Y:S01]  /*05b0*/  BSSY.RECONVERGENT B3, `(.L_x_204) ;  /* 0x0000029000037945 */ /* 0x000fe20003800200 */
[----:B------:R-:W-:Y:S01]  /*05c0*/  IMAD.MOV.U32 R0, RZ, RZ, RZ ;  /* 0x000000ffff007224 */ /* 0x000fe200078e00ff */
[----:B------:R-:W-:-:S07]  /*05d0*/  LOP3.LUT R17, R28, 0xfffffffc, RZ, 0xc0, !PT ;  /* 0xfffffffc1c117812 */ /* 0x000fce00078ec0ff */
.L_x_205:
[----:B------:R-:W-:Y:S02]  /*05e0*/  I2FP.F32.U32 R30, R0 ;  /* 0x00000000001e7245 */ /* 0x000fe40000201000 */
[----:B------:R-:W-:-:S03]  /*05f0*/  IADD3 R27, PT, PT, R0, 0x1, RZ ;  /* 0x00000001001b7810 */ /* 0x000fc60007ffe0ff */
[----:B------:R-:W-:Y:S01]  /*0600*/  FMUL R31, R30, R15 ;  /* 0x0000000f1e1f7220 */ /* 0x000fe20000400000 */
[----:B------:R-:W-:-:S03]  /*0610*/  I2FP.F32.U32 R32, R27 ;  /* 0x0000001b00207245 */ /* 0x000fc60000201000 */
[----:B------:R-:W-:Y:S01]  /*0620*/  FADD R33, R22, -R31 ;  /* 0x8000001f16217221 */ /* 0x000fe20000000000 */
[----:B-----5:R-:W-:Y:S01]  /*0630*/  FFMA R30, R18, R31, R23 ;  /* 0x0000001f121e7223 */ /* 0x020fe20000000017 */
[----:B------:R-:W-:-:S03]  /*0640*/  FMUL R27, R32, R15 ;  /* 0x0000000f201b7220 */ /* 0x000fc60000400000 */
[----:B------:R-:W-:Y:S01]  /*0650*/  FFMA R29, R19, R33, R30 ;  /* 0x00000021131d7223 */ /* 0x000fe2000000001e */
[----:B------:R-:W-:-:S03]  /*0660*/  FFMA R30, R18, R27, R23 ;  /* 0x0000001b121e7223 */ /* 0x000fc60000000017 */
[-C--:B------:R-:W-:Y:S01]  /*0670*/  FFMA R26, R31, R29.reuse, R26 ;  /* 0x0000001d1f1a7223 */ /* 0x080fe2000000001a */
[----:B------:R-:W-:Y:S02]  /*0680*/  VIADD R31, R0, 0x2 ;  /* 0x00000002001f7836 */ /* 0x000fe40000000000 */
[-C--:B------:R-:W-:Y:S01]  /*0690*/  FFMA R33, R33, R29.reuse, R24 ;  /* 0x0000001d21217223 */ /* 0x080fe20000000018 */
[----:B------:R-:W-:Y:S01]  /*06a0*/  FADD R24, R22, -R27 ;  /* 0x8000001b16187221 */ /* 0x000fe20000000000 */
[----:B------:R-:W-:Y:S01]  /*06b0*/  FFMA R29, R20, R29, R25 ;  /* 0x0000001d141d7223 */ /* 0x000fe20000000019 */
[----:B------:R-:W-:Y:S02]  /*06c0*/  I2FP.F32.U32 R32, R31 ;  /* 0x0000001f00207245 */ /* 0x000fe40000201000 */
[----:B------:R-:W-:-:S04]  /*06d0*/  FFMA R31, R19, R24, R30 ;  /* 0x00000018131f7223 */ /* 0x000fc8000000001e */
[----:B------:R-:W-:Y:S01]  /*06e0*/  FFMA R26, R27, R31, R26 ;  /* 0x0000001f1b1a7223 */ /* 0x000fe2000000001a */
[----:B------:R-:W-:Y:S01]  /*06f0*/  FMUL R25, R32, R15 ;  /* 0x0000000f20197220 */ /* 0x000fe20000400000 */
[C---:B------:R-:W-:Y:S01]  /*0700*/  IADD3 R27, PT, PT, R0.reuse, 0x3, RZ ;  /* 0x00000003001b7810 */ /* 0x040fe20007ffe0ff */
[----:B------:R-:W-:Y:S02]  /*0710*/  VIADD R0, R0, 0x4 ;  /* 0x0000000400007836 */ /* 0x000fe40000000000 */
[----:B------:R-:W-:Y:S01]  /*0720*/  FFMA R33, R24, R31, R33 ;  /* 0x0000001f18217223 */ /* 0x000fe20000000021 */
[----:B------:R-:W-:Y:S01]  /*0730*/  FADD R24, R22, -R25 ;  /* 0x8000001916187221 */ /* 0x000fe20000000000 */
[----:B------:R-:W-:Y:S01]  /*0740*/  FFMA R30, R18, R25, R23 ;  /* 0x00000019121e7223 */ /* 0x000fe20000000017 */
[----:B------:R-:W-:Y:S01]  /*0750*/  I2FP.F32.U32 R32, R27 ;  /* 0x0000001b00207245 */ /* 0x000fe20000201000 */
[----:B------:R-:W-:Y:S01]  /*0760*/  FFMA R29, R20, R31, R29 ;  /* 0x0000001f141d7223 */ /* 0x000fe2000000001d */
[----:B------:R-:W-:Y:S01]  /*0770*/  ISETP.NE.AND P0, PT, R0, R17, PT ;  /* 0x000000110000720c */ /* 0x000fe20003f05270 */
[----:B------:R-:W-:-:S02]  /*0780*/  FFMA R30, R19, R24, R30 ;  /* 0x00000018131e7223 */ /* 0x000fc4000000001e */
[----:B------:R-:W-:Y:S02]  /*0790*/  FMUL R27, R32, R15 ;  /* 0x0000000f201b7220 */ /* 0x000fe40000400000 */
[-C--:B------:R-:W-:Y:S01]  /*07a0*/  FFMA R26, R25, R30.reuse, R26 ;  /* 0x0000001e191a7223 */ /* 0x080fe2000000001a */
[-C--:B------:R-:W-:Y:S01]  /*07b0*/  FFMA R24, R24, R30.reuse, R33 ;  /* 0x0000001e18187223 */ /* 0x080fe20000000021 */
[----:B------:R-:W-:Y:S01]  /*07c0*/  FADD R25, R22, -R27 ;  /* 0x8000001b16197221 */ /* 0x000fe20000000000 */
[----:B------:R-:W-:Y:S01]  /*07d0*/  FFMA R32, R18, R27, R23 ;  /* 0x0000001b12207223 */ /* 0x000fe20000000017 */
[----:B------:R-:W-:-:S03]  /*07e0*/  FFMA R29, R20, R30, R29 ;  /* 0x0000001e141d7223 */ /* 0x000fc6000000001d */
[----:B------:R-:W-:-:S04]  /*07f0*/  FFMA R32, R19, R25, R32 ;  /* 0x0000001913207223 */ /* 0x000fc80000000020 */
[-C--:B------:R-:W-:Y:S01]  /*0800*/  FFMA R24, R25, R32.reuse, R24 ;  /* 0x0000002019187223 */ /* 0x080fe20000000018 */
[-C--:B------:R-:W-:Y:S01]  /*0810*/  FFMA R26, R27, R32.reuse, R26 ;  /* 0x000000201b1a7223 */ /* 0x080fe2000000001a */
[----:B------:R-:W-:Y:S01]  /*0820*/  FFMA R25, R20, R32, R29 ;  /* 0x0000002014197223 */ /* 0x000fe2000000001d */
[----:B------:R-:W-:Y:S06]  /*0830*/  @P0 BRA `(.L_x_205) ;  /* 0xfffffffc00680947 */ /* 0x000fec000383ffff */
[----:B------:R-:W-:Y:S05]  /*0840*/  BSYNC.RECONVERGENT B3 ;  /* 0x0000000000037941 */ /* 0x000fea0003800200 */
.L_x_204:
[----:B------:R-:W-:Y:S05]  /*0850*/  BSYNC.RECONVERGENT B2 ;  /* 0x0000000000027941 */ /* 0x000fea0003800200 */
.L_x_203:
[----:B------:R-:W-:-:S13]  /*0860*/  ISETP.NE.AND P0, PT, R21, RZ, PT ;  /* 0x000000ff1500720c */ /* 0x000fda0003f05270 */
        /* <DEDUP_REMOVED lines=31> */
.L_x_202:
[----:B------:R-:W-:Y:S05]  /*0a60*/  BSYNC.RECONVERGENT B1 ;  /* 0x0000000000017941 */ /* 0x000fea0003800200 */
.L_x_201:
[----:B------:R-:W-:Y:S01]  /*0a70*/  ISETP.NE.AND P0, PT, R11, R16, PT ;  /* 0x000000100b00720c */ /* 0x000fe20003f05270 */
[----:B------:R-:W-:Y:S01]  /*0a80*/  VIADD R28, R28, 0xffffffff ;  /* 0xffffffff1c1c7836 */ /* 0x000fe20000000000 */
[----:B------:R-:W-:-:S11]  /*0a90*/  IADD3 R16, PT, PT, R16, 0x1, RZ ;  /* 0x0000000110107810 */ /* 0x000fd60007ffe0ff */
[----:B------:R-:W-:Y:S05]  /*0aa0*/  @P0 BRA `(.L_x_206) ;  /* 0xfffffff800800947 */ /* 0x000fea000383ffff */
.L_x_200:
[----:B------:R-:W-:Y:S05]  /*0ab0*/  BSYNC.RECONVERGENT B0 ;  /* 0x0000000000007941 */ /* 0x000fea0003800200 */
.L_x_199:
[----:B------:R-:W0:Y:S01]  /*0ac0*/  LDC.64 R4, c[0x0][0x3a8] ;  /* 0x0000ea00ff047b82 */ /* 0x000e220000000a00 */
[----:B------:R-:W-:Y:S01]  /*0ad0*/  IMAD R13, R13, R14, R12 ;  /* 0x0000000e0d0d7224 */ /* 0x000fe200078e020c */
[----:B------:R-:W1:Y:S06]  /*0ae0*/  LDCU UR6, c[0x0][0x384] ;  /* 0x00007080ff0677ac */ /* 0x000e6c0008000800 */
[----:B------:R-:W2:Y:S01]  /*0af0*/  LDC R15, c[0x0][0x388] ;  /* 0x0000e200ff0f7b82 */ /* 0x000ea20000000800 */
[----:B0-----:R-:W-:-:S05]  /*0b00*/  IMAD.WIDE R4, R13, 0x4, R4 ;  /* 0x000000040d047825 */ /* 0x001fca00078e0204 */
[----:B------:R-:W3:Y:S01]  /*0b10*/  LDG.E R0, desc[UR4][R4.64] ;  /* 0x0000000404007981 */ /* 0x000ee2000c1e1900 */
[----:B------:R-:W-:Y:S01]  /*0b20*/  BSSY.RECONVERGENT B0, `(.L_x_207) ;  /* 0x000002c000007945 */ /* 0x000fe20003800200 */
[----:B--2---:R-:W-:-:S04]  /*0b30*/  IABS R13, R15 ;  /* 0x0000000f000d7213 */ /* 0x004fc80000000000 */
[----:B------:R-:W0:Y:S08]  /*0b40*/  I2F.RP R6, R13 ;  /* 0x0000000d00067306 */ /* 0x000e300000209400 */
[----:B0-----:R-:W0:Y:S02]  /*0b50*/  MUFU.RCP R6, R6 ;  /* 0x0000000600067308 */ /* 0x001e240000001000 */
[----:B0-----:R-:W-:-:S02]  /*0b60*/  IADD3 R2, PT, PT, R6, 0xffffffe, RZ ;  /* 0x0ffffffe06027810 */ /* 0x001fc40007ffe0ff */
[----:B------:R-:W-:-:S04]  /*0b70*/  IADD3 R6, PT, PT, R11, 0x2, RZ ;  /* 0x000000020b067810 */ /* 0x000fc80007ffe0ff */
[----:B------:R0:W2:Y:S01]  /*0b80*/  F2I.FTZ.U32.TRUNC.NTZ R3, R2 ;  /* 0x0000000200037305 */ /* 0x0000a2000021f000 */
[----:B------:R-:W-:-:S05]  /*0b90*/  IMAD R6, R11, R6, R6 ;  /* 0x000000060b067224 */ /* 0x000fca00078e0206 */
[----:B------:R-:W-:Y:S01]  /*0ba0*/  LEA.HI R6, R6, R6, RZ, 0x1 ;  /* 0x0000000606067211 */ /* 0x000fe200078f08ff */
[----:B0-----:R-:W-:Y:S02]  /*0bb0*/  HFMA2 R2, -RZ, RZ, 0, 0 ;  /* 0x00000000ff027431 */ /* 0x001fe400000001ff */
[----:B--2---:R-:W-:-:S04]  /*0bc0*/  IMAD.MOV R14, RZ, RZ, -R3 ;  /* 0x000000ffff0e7224 */ /* 0x004fc800078e0a03 */
[----:B------:R-:W-:Y:S01]  /*0bd0*/  IMAD R7, R14, R13, RZ ;  /* 0x0000000d0e077224 */ /* 0x000fe200078e02ff */
[----:B------:R-:W-:Y:S02]  /*0be0*/  IABS R14, R12 ;  /* 0x0000000c000e7213 */ /* 0x000fe40000000000 */
[----:B------:R-:W-:Y:S01]  /*0bf0*/  LOP3.LUT R12, R12, R15, RZ, 0x3c, !PT ;  /* 0x0000000f0c0c7212 */ /* 0x000fe200078e3cff */
[----:B------:R-:W-:-:S03]  /*0c00*/  IMAD.HI.U32 R3, R3, R7, R2 ;  /* 0x0000000703037227 */ /* 0x000fc600078e0002 */
[----:B------:R-:W-:-:S03]  /*0c10*/  ISETP.GE.AND P1, PT, R12, RZ, PT ;  /* 0x000000ff0c00720c */ /* 0x000fc60003f26270 */
[----:B------:R-:W-:-:S04]  /*0c20*/  IMAD.HI.U32 R7, R3, R14, RZ ;  /* 0x0000000e03077227 */ /* 0x000fc800078e00ff */
[----:B------:R-:W-:-:S04]  /*0c30*/  IMAD.MOV R3, RZ, RZ, -R7 ;  /* 0x000000ffff037224 */ /* 0x000fc800078e0a07 */
[----:B------:R-:W-:Y:S01]  /*0c40*/  IMAD R2, R13, R3, R14 ;  /* 0x000000030d027224 */ /* 0x000fe200078e020e */
[----:B------:R-:W-:-:S04]  /*0c50*/  SHF.R.S32.HI R3, RZ, 0x1, R6 ;  /* 0x00000001ff037819 */ /* 0x000fc80000011406 */
[----:B------:R-:W-:Y:S02]  /*0c60*/  ISETP.GT.U32.AND P2, PT, R13, R2, PT ;  /* 0x000000020d00720c */ /* 0x000fe40003f44070 */
[----:B------:R-:W-:-:S04]  /*0c70*/  I2FP.F32.S32 R3, R3 ;  /* 0x0000000300037245 */ /* 0x000fc80000201400 */
[----:B------:R-:W0:Y:S07]  /*0c80*/  MUFU.RCP R6, R3 ;  /* 0x0000000300067308 */ /* 0x000e2e0000001000 */
[----:B------:R-:W-:Y:S01]  /*0c90*/  @!P2 IMAD.IADD R2, R2, 0x1, -R13 ;  /* 0x000000010202a824 */ /* 0x000fe200078e0a0d */
[----:B------:R-:W-:Y:S02]  /*0ca0*/  @!P2 IADD3 R7, PT, PT, R7, 0x1, RZ ;  /* 0x000000010707a810 */ /* 0x000fe40007ffe0ff */
[----:B------:R-:W-:-:S02]  /*0cb0*/  ISETP.NE.AND P2, PT, R15, RZ, PT ;  /* 0x000000ff0f00720c */ /* 0x000fc40003f45270 */
[----:B------:R-:W-:Y:S02]  /*0cc0*/  ISETP.GE.U32.AND P0, PT, R2, R13, PT ;  /* 0x0000000d0200720c */ /* 0x000fe40003f06070 */
[----:B------:R-:W2:Y:S01]  /*0cd0*/  LDC.64 R12, c[0x0][0x3b0] ;  /* 0x0000ec00ff0c7b82 */ /* 0x000ea20000000a00 */
[----:B0-----:R-:W-:-:S04]  /*0ce0*/  FFMA R11, -R3, R6, 1 ;  /* 0x3f800000030b7423 */ /* 0x001fc80000000106 */
[----:B------:R-:W-:-:S06]  /*0cf0*/  FFMA R17, R6, R11, R6 ;  /* 0x0000000b06117223 */ /* 0x000fcc0000000006 */
[----:B------:R-:W-:-:S05]  /*0d00*/  @P0 VIADD R7, R7, 0x1 ;  /* 0x0000000107070836 */ /* 0x000fca0000000000 */
[----:B------:R-:W-:Y:S02]  /*0d10*/  @!P1 IADD3 R7, PT, PT, -R7, RZ, RZ ;  /* 0x000000ff07079210 */ /* 0x000fe40007ffe1ff */
[----:B------:R-:W-:-:S05]  /*0d20*/  @!P2 LOP3.LUT R7, RZ, R15, RZ, 0x33, !PT ;  /* 0x0000000fff07a212 */ /* 0x000fca00078e33ff */
[----:B-1---5:R-:W-:-:S04]  /*0d30*/  IMAD R11, R10, UR6, R7 ;  /* 0x000000060a0b7c24 */ /* 0x022fc8000f8e0207 */
[----:B--2---:R-:W-:-:S04]  /*0d40*/  IMAD.WIDE R12, R11, 0x4, R12 ;  /* 0x000000040b0c7825 */ /* 0x004fc800078e020c */
[----:B---3--:R-:W-:-:S04]  /*0d50*/  FMUL R0, R0, R25 ;  /* 0x0000001900007220 */ /* 0x008fc80000400000 */
[----:B------:R-:W0:Y:S01]  /*0d60*/  FCHK P0, R0, R3 ;  /* 0x0000000300007302 */ /* 0x000e220000000000 */
[----:B------:R-:W-:-:S04]  /*0d70*/  FFMA R2, R0, R17, RZ ;  /* 0x0000001100027223 */ /* 0x000fc800000000ff */
[----:B------:R-:W-:-:S04]  /*0d80*/  FFMA R6, -R3, R2, R0 ;  /* 0x0000000203067223 */ /* 0x000fc80000000100 */
[----:B------:R-:W-:Y:S01]  /*0d90*/  FFMA R17, R17, R6, R2 ;  /* 0x0000000611117223 */ /* 0x000fe20000000002 */
[----:B0-----:R-:W-:Y:S06]  /*0da0*/  @!P0 BRA `(.L_x_208) ;  /* 0x00000000000c8947 */ /* 0x001fec0003800000 */
[----:B------:R-:W-:-:S07]  /*0db0*/  MOV R2, 0xdd0 ;  /* 0x00000dd000027802 */ /* 0x000fce0000000f00 */
[----:B------:R-:W-:Y:S05]  /*0dc0*/  CALL.REL.NOINC `($__internal_7_$__cuda_sm3x_div_rn_noftz_f32_slowpath) ;  /* 0x00000004008c7944 */ /* 0x000fea0003c00000 */
[----:B------:R-:W-:-:S07]  /*0dd0*/  IMAD.MOV.U32 R17, RZ, RZ, R0 ;  /* 0x000000ffff117224 */ /* 0x000fce00078e0000 */
.L_x_208:
[----:B------:R-:W-:Y:S05]  /*0de0*/  BSYNC.RECONVERGENT B0 ;  /* 0x0000000000007941 */ /* 0x000fea0003800200 */
.L_x_207:
[----:B------:R0:W-:Y:S01]  /*0df0*/  REDG.E.ADD.F32.FTZ.RN.STRONG.GPU desc[UR4][R12.64], R17 ;  /* 0x000000110c0079a6 */ /* 0x0001e2000c12f304 */
[----:B------:R-:W1:Y:S01]  /*0e00*/  MUFU.RCP R0, R3 ;  /* 0x0000000300007308 */ /* 0x000e620000001000 */
[----:B------:R-:W2:Y:S01]  /*0e10*/  LDC.64 R10, c[0x0][0x3b0] ;  /* 0x0000ec00ff0a7b82 */ /* 0x000ea20000000a00 */
[----:B------:R-:W3:Y:S01]  /*0e20*/  LDCU UR6, c[0x0][0x384] ;  /* 0x00007080ff0677ac */ /* 0x000ee20008000800 */
[----:B------:R-:W4:Y:S01]  /*0e30*/  LDG.E R15, desc[UR4][R4.64] ;  /* 0x00000004040f7981 */ /* 0x000f22000c1e1900 */
[----:B------:R-:W-:Y:S01]  /*0e40*/  BSSY.RECONVERGENT B0, `(.L_x_209) ;  /* 0x000000f000007945 */ /* 0x000fe20003800200 */
[----:B-1----:R-:W-:Y:S01]  /*0e50*/  FFMA R19, -R3, R0, 1 ;  /* 0x3f80000003137423 */ /* 0x002fe20000000100 */
[----:B---3--:R-:W-:-:S03]  /*0e60*/  IMAD R9, R9, UR6, R7 ;  /* 0x0000000609097c24 */ /* 0x008fc6000f8e0207 */
[----:B------:R-:W-:Y:S01]  /*0e70*/  FFMA R0, R0, R19, R0 ;  /* 0x0000001300007223 */ /* 0x000fe20000000000 */
[----:B--2---:R-:W-:-:S04]  /*0e80*/  IMAD.WIDE R10, R9, 0x4, R10 ;  /* 0x00000004090a7825 */ /* 0x004fc800078e020a */
[----:B----4-:R-:W-:-:S04]  /*0e90*/  FMUL R26, R15, R26 ;  /* 0x0000001a0f1a7220 */ /* 0x010fc80000400000 */
[----:B------:R-:W1:Y:S01]  /*0ea0*/  FCHK P0, R26, R3 ;  /* 0x000000031a007302 */ /* 0x000e620000000000 */
[----:B------:R-:W-:-:S04]  /*0eb0*/  FFMA R15, R0, R26, RZ ;  /* 0x0000001a000f7223 */ /* 0x000fc800000000ff */
[----:B------:R-:W-:-:S04]  /*0ec0*/  FFMA R2, -R3, R15, R26 ;  /* 0x0000000f03027223 */ /* 0x000fc8000000011a */
[----:B------:R-:W-:Y:S01]  /*0ed0*/  FFMA R15, R0, R2, R15 ;  /* 0x00000002000f7223 */ /* 0x000fe2000000000f */
[----:B01----:R-:W-:Y:S06]  /*0ee0*/  @!P0 BRA `(.L_x_210) ;  /* 0x0000000000108947 */ /* 0x003fec0003800000 */
[----:B------:R-:W-:Y:S02]  /*0ef0*/  MOV R0, R26 ;  /* 0x0000001a00007202 */ /* 0x000fe40000000f00 */
[----:B------:R-:W-:-:S07]  /*0f00*/  MOV R2, 0xf20 ;  /* 0x00000f2000027802 */ /* 0x000fce0000000f00 */
[----:B------:R-:W-:Y:S05]  /*0f10*/  CALL.REL.NOINC `($__internal_7_$__cuda_sm3x_div_rn_noftz_f32_slowpath) ;  /* 0x0000000400387944 */ /* 0x000fea0003c00000 */
[----:B------:R-:W-:-:S07]  /*0f20*/  IMAD.MOV.U32 R15, RZ, RZ, R0 ;  /* 0x000000ffff0f7224 */ /* 0x000fce00078e0000 */
.L_x_210:
[----:B------:R-:W-:Y:S05]  /*0f30*/  BSYNC.RECONVERGENT B0 ;  /* 0x0000000000007941 */ /* 0x000fea0003800200 */
.L_x_209:
        /* <DEDUP_REMOVED lines=9> */
[----:B----4-:R-:W-:Y:S01]  /*0fd0*/  FMUL R24, R5, R24 ;  /* 0x0000001805187220 */ /* 0x010fe20000400000 */
[----:B--2---:R-:W-:-:S03]  /*0fe0*/  IMAD.WIDE R4, R7, 0x4, R12 ;  /* 0x0000000407047825 */ /* 0x004fc600078e020c */
        /* <DEDUP_REMOVED lines=9> */
.L_x_212:
[----:B------:R-:W-:Y:S05]  /*1080*/  BSYNC.RECONVERGENT B0 ;  /* 0x0000000000007941 */ /* 0x000fea0003800200 */
.L_x_211:
[----:B------:R-:W-:Y:S01]  /*1090*/  REDG.E.ADD.F32.FTZ.RN.STRONG.GPU desc[UR4][R4.64], R9 ;  /* 0x00000009040079a6 */ /* 0x000fe2000c12f304 */
[----:B------:R-:W-:Y:S05]  /*10a0*/  EXIT ;  /* 0x000000000000794d */ /* 0x000fea0003800000 */
        .weak           $__internal_6_$__cuda_sm20_rcp_rn_f32_slowpath
        .type           $__internal_6_$__cuda_sm20_rcp_rn_f32_slowpath,@function
        .size           $__internal_6_$__cuda_sm20_rcp_rn_f32_slowpath,($__internal_7_$__cuda_sm3x_div_rn_noftz_f32_slowpath - $__internal_6_$__cuda_sm20_rcp_rn_f32_slowpath)
$__internal_6_$__cuda_sm20_rcp_rn_f32_slowpath:
[----:B------:R-:W-:Y:S01]  /*10b0*/  SHF.L.U32 R0, R6, 0x1, RZ ;  /* 0x0000000106007819 */ /* 0x000fe200000006ff */
[----:B------:R-:W-:Y:S03]  /*10c0*/  BSSY.RECONVERGENT B1, `(.L_x_213) ;  /* 0x0000031000017945 */ /* 0x000fe60003800200 */
[----:B------:R-:W-:Y:S01]  /*10d0*/  SHF.R.U32.HI R7, RZ, 0x18, R0 ;  /* 0x00000018ff077819 */ /* 0x000fe20000011600 */
[----:B------:R-:W-:-:S03]  /*10e0*/  IMAD.MOV.U32 R0, RZ, RZ, R6 ;  /* 0x000000ffff007224 */ /* 0x000fc600078e0006 */
[----:B------:R-:W-:-:S13]  /*10f0*/  ISETP.NE.U32.AND P0, PT, R7, RZ, PT ;  /* 0x000000ff0700720c */ /* 0x000fda0003f05070 */
[----:B------:R-:W-:Y:S05]  /*1100*/  @P0 BRA `(.L_x_214) ;  /* 0x0000000000280947 */ /* 0x000fea0003800000 */
[----:B------:R-:W-:-:S04]  /*1110*/  SHF.L.U32 R2, R0, 0x1, RZ ;  /* 0x0000000100027819 */ /* 0x000fc800000006ff */
        /* <DEDUP_REMOVED lines=9> */
.L_x_214:
[----:B------:R-:W-:-:S05]  /*11b0*/  VIADD R15, R7, 0xffffff03 ;  /* 0xffffff03070f7836 */ /* 0x000fca0000000000 */
[----:B------:R-:W-:-:S13]  /*11c0*/  ISETP.GT.U32.AND P0, PT, R15, 0x1, PT ;  /* 0x000000010f00780c */ /* 0x000fda0003f04070 */
[----:B------:R-:W-:Y:S05]  /*11d0*/  @P0 BRA `(.L_x_216) ;  /* 0x0000000000780947 */ /* 0x000fea0003800000 */
[----:B------:R-:W-:Y:S01]  /*11e0*/  LOP3.LUT R2, R0, 0x7fffff, RZ, 0xc0, !PT ;  /* 0x007fffff00027812 */ /* 0x000fe200078ec0ff */
[----:B------:R-:W-:-:S03]  /*11f0*/  HFMA2 R16, -RZ, RZ, 0, 1.78813934326171875e-07 ;  /* 0x00000003ff107431 */ /* 0x000fc600000001ff */
[----:B------:R-:W-:-:S04]  /*1200*/  LOP3.LUT R2, R2, 0x3f800000, RZ, 0xfc, !PT ;  /* 0x3f80000002027812 */ /* 0x000fc800078efcff */
[----:B------:R-:W0:Y:S01]  /*1210*/  MUFU.RCP R3, R2 ;  /* 0x0000000200037308 */ /* 0x000e220000001000 */
[----:B------:R-:W-:Y:S01]  /*1220*/  SHF.L.U32 R16, R16, R15, RZ ;  /* 0x0000000f10107219 */ /* 0x000fe200000006ff */
        /* <DEDUP_REMOVED lines=8> */
[----:B------:R-:W-:-:S03]  /*12b0*/  LOP3.LUT R16, R16, R3, RZ, 0xc0, !PT ;  /* 0x0000000310107212 */ /* 0x000fc600078ec0ff */
[----:B------:R-:W-:Y:S01]  /*12c0*/  IMAD.MOV R2, RZ, RZ, -R5 ;  /* 0x000000ffff027224 */ /* 0x000fe200078e0a05 */
[----:B------:R-:W-:-:S04]  /*12d0*/  SHF.R.U32.HI R16, RZ, R15, R16 ;  /* 0x0000000fff107219 */ /* 0x000fc80000011610 */
[----:B------:R-:W-:Y:S02]  /*12e0*/  LOP3.LUT P1, RZ, R2, R15, R3, 0xf8, !PT ;  /* 0x0000000f02ff7212 */ /* 0x000fe4000782f803 */
[C---:B------:R-:W-:Y:S02]  /*12f0*/  LOP3.LUT P0, RZ, R16.reuse, 0x1, RZ, 0xc0, !PT ;  /* 0x0000000110ff7812 */ /* 0x040fe4000780c0ff */
[----:B------:R-:W-:-:S04]  /*1300*/  LOP3.LUT P2, RZ, R16, 0x2, RZ, 0xc0, !PT ;  /* 0x0000000210ff7812 */ /* 0x000fc8000784c0ff */
[----:B------:R-:W-:Y:S02]  /*1310*/  PLOP3.LUT P0, PT, P0, P1, P2, 0xe0, 0x0 ;  /* 0x000000000000781c */ /* 0x000fe40000703c20 */
[----:B------:R-:W-:Y:S02]  /*1320*/  LOP3.LUT P1, RZ, R0, 0x7fffff, RZ, 0xc0, !PT ;  /* 0x007fffff00ff7812 */ /* 0x000fe4000782c0ff */
[----:B------:R-:W-:-:S04]  /*1330*/  SEL R2, RZ, 0x1, !P0 ;  /* 0x00000001ff027807 */ /* 0x000fc80004000000 */
[----:B------:R-:W-:-:S04]  /*1340*/  IADD3 R2, PT, PT, -R2, RZ, RZ ;  /* 0x000000ff02027210 */ /* 0x000fc80007ffe1ff */
[----:B------:R-:W-:Y:S01]  /*1350*/  ISETP.GE.AND P0, PT, R2, RZ, PT ;  /* 0x000000ff0200720c */ /* 0x000fe20003f06270 */
[----:B------:R-:W-:-:S05]  /*1360*/  VIADD R2, R7, 0xffffff04 ;  /* 0xffffff0407027836 */ /* 0x000fca0000000000 */
[----:B------:R-:W-:-:S07]  /*1370*/  SHF.R.U32.HI R3, RZ, R2, R3 ;  /* 0x00000002ff037219 */ /* 0x000fce0000011603 */
[----:B------:R-:W-:-:S05]  /*1380*/  @!P0 IADD3 R3, PT, PT, R3, 0x1, RZ ;  /* 0x0000000103038810 */ /* 0x000fca0007ffe0ff */
[----:B------:R-:W-:-:S05]  /*1390*/  @!P1 IMAD.SHL.U32 R3, R3, 0x2, RZ ;  /* 0x0000000203039824 */ /* 0x000fca00078e00ff */
[----:B------:R-:W-:Y:S01]  /*13a0*/  LOP3.LUT R3, R3, 0x80000000, R0, 0xf8, !PT ;  /* 0x8000000003037812 */ /* 0x000fe200078ef800 */
[----:B------:R-:W-:Y:S06]  /*13b0*/  BRA `(.L_x_215) ;  /* 0x0000000000047947 */ /* 0x000fec0003800000 */
.L_x_216:
[----:B------:R0:W1:Y:S02]  /*13c0*/  MUFU.RCP R3, R0 ;  /* 0x0000000000037308 */ /* 0x0000640000001000 */
.L_x_215:
[----:B------:R-:W-:Y:S05]  /*13d0*/  BSYNC.RECONVERGENT B1 ;  /* 0x0000000000017941 */ /* 0x000fea0003800200 */
.L_x_213:
[----:B------:R-:W-:-:S04]  /*13e0*/  MOV R5, 0x0 ;  /* 0x0000000000057802 */ /* 0x000fc80000000f00 */
[----:B01----:R-:W-:Y:S05]  /*13f0*/  RET.REL.NODEC R4 `(_Z27vertex2facet_input_backwardiiiPKiS0_PKfS2_Pf) ;  /* 0xffffffec04007950 */ /* 0x003fea0003c3ffff */
        .weak           $__internal_7_$__cuda_sm3x_div_rn_noftz_f32_slowpath
        .type           $__internal_7_$__cuda_sm3x_div_rn_noftz_f32_slowpath,@function
        .size           $__internal_7_$__cuda_sm3x_div_rn_noftz_f32_slowpath,(.L_x_363 - $__internal_7_$__cuda_sm3x_div_rn_noftz_f32_slowpath)
$__internal_7_$__cuda_sm3x_div_rn_noftz_f32_slowpath:
        /* <DEDUP_REMOVED lines=35> */
.L_x_218:
[----:B------:R-:W-:Y:S01]  /*1630*/  LEA R16, R14, 0xc0800000, 0x17 ;  /* 0xc08000000e107811 */ /* 0x000fe200078eb8ff */
[----:B------:R-:W-:Y:S03]  /*1640*/  BSSY.RECONVERGENT B2, `(.L_x_223) ;  /* 0x0000036000027945 */ /* 0x000fe60003800200 */
[----:B------:R-:W-:Y:S02]  /*1650*/  IADD3 R16, PT, PT, -R16, R15, RZ ;  /* 0x0000000f10107210 */ /* 0x000fe40007ffe1ff */
[----:B------:R-:W-:Y:S02]  /*1660*/  IADD3 R15, PT, PT, R18, -0x7f, RZ ;  /* 0xffffff81120f7810 */ /* 0x000fe40007ffe0ff */
[----:B------:R-:W0:Y:S01]  /*1670*/  MUFU.RCP R17, R16 ;  /* 0x0000001000117308 */ /* 0x000e220000001000 */
[----:B------:R-:W-:Y:S02]  /*1680*/  FADD.FTZ R19, -R16, -RZ ;  /* 0x800000ff10137221 */ /* 0x000fe40000010100 */
[C---:B------:R-:W-:Y:S01]  /*1690*/  IMAD R0, R15.reuse, -0x800000, R0 ;  /* 0xff8000000f007824 */ /* 0x040fe200078e0200 */
[----:B------:R-:W-:-:S05]  /*16a0*/  IADD3 R15, PT, PT, R15, 0x7f, -R14 ;  /* 0x0000007f0f0f7810 */ /* 0x000fca0007ffe80e */
[----:B------:R-:W-:Y:S02]  /*16b0*/  IMAD.IADD R15, R15, 0x1, R6 ;  /* 0x000000010f0f7824 */ /* 0x000fe400078e0206 */
        /* <DEDUP_REMOVED lines=21> */
[-CC-:B------:R-:W-:Y:S01]  /*1810*/  FFMA.RM R15, R20, R18.reuse, R17.reuse ;  /* 0x00000012140f7223 */ /* 0x180fe20000004011 */
        /* <DEDUP_REMOVED lines=20> */
.L_x_225:
[----:B------:R-:W-:-:S04]  /*1960*/  LOP3.LUT R0, R0, 0x80000000, RZ, 0xc0, !PT ;  /* 0x8000000000007812 */ /* 0x000fc800078ec0ff */
[----:B------:R-:W-:Y:S01]  /*1970*/  LOP3.LUT R0, R0, 0x7f800000, RZ, 0xfc, !PT ;  /* 0x7f80000000007812 */ /* 0x000fe200078efcff */
[----:B------:R-:W-:Y:S06]  /*1980*/  BRA `(.L_x_226) ;  /* 0x0000000000047947 */ /* 0x000fec0003800000 */
.L_x_224:
[----:B------:R-:W-:-:S07]  /*1990*/  IMAD R0, R15, 0x800000, R0 ;  /* 0x008000000f007824 */ /* 0x000fce00078e0200 */
.L_x_226:
[----:B------:R-:W-:Y:S05]  /*19a0*/  BSYNC.RECONVERGENT B2 ;  /* 0x0000000000027941 */ /* 0x000fea0003800200 */
.L_x_223:
[----:B------:R-:W-:Y:S05]  /*19b0*/  BRA `(.L_x_227) ;  /* 0x0000000000207947 */ /* 0x000fea0003800000 */
.L_x_222:
[----:B------:R-:W-:-:S04]  /*19c0*/  LOP3.LUT R0, R15, 0x80000000, R0, 0x48, !PT ;  /* 0x800000000f007812 */ /* 0x000fc800078e4800 */
[----:B------:R-:W-:Y:S01]  /*19d0*/  LOP3.LUT R0, R0, 0x7f800000, RZ, 0xfc, !PT ;  /* 0x7f80000000007812 */ /* 0x000fe200078efcff */
[----:B------:R-:W-:Y:S06]  /*19e0*/  BRA `(.L_x_227) ;  /* 0x0000000000147947 */ /* 0x000fec0003800000 */
.L_x_221:
[----:B------:R-:W-:Y:S01]  /*19f0*/  LOP3.LUT R0, R15, 0x80000000, R0, 0x48, !PT ;  /* 0x800000000f007812 */ /* 0x000fe200078e4800 */
[----:B------:R-:W-:Y:S06]  /*1a00*/  BRA `(.L_x_227) ;  /* 0x00000000000c7947 */ /* 0x000fec0003800000 */
.L_x_220:
[----:B------:R-:W0:Y:S01]  /*1a10*/  MUFU.RSQ R0, -QNAN ;  /* 0xffc0000000007908 */ /* 0x000e220000001400 */
[----:B------:R-:W-:Y:S05]  /*1a20*/  BRA `(.L_x_227) ;  /* 0x0000000000047947 */ /* 0x000fea0003800000 */
.L_x_219:
[----:B------:R-:W-:-:S07]  /*1a30*/  FADD.FTZ R0, R0, R3 ;  /* 0x0000000300007221 */ /* 0x000fce0000010000 */
.L_x_227:
[----:B------:R-:W-:Y:S05]  /*1a40*/  BSYNC.RECONVERGENT B1 ;  /* 0x0000000000017941 */ /* 0x000fea0003800200 */
.L_x_217:
[----:B------:R-:W-:Y:S01]  /*1a50*/  HFMA2 R15, -RZ, RZ, 0, 0 ;  /* 0x00000000ff0f7431 */ /* 0x000fe200000001ff */
[----:B------:R-:W-:-:S04]  /*1a60*/  MOV R14, R2 ;  /* 0x00000002000e7202 */ /* 0x000fc80000000f00 */
[----:B0-----:R-:W-:Y:S05]  /*1a70*/  RET.REL.NODEC R14 `(_Z27vertex2facet_input_backwardiiiPKiS0_PKfS2_Pf) ;  /* 0xffffffe40e607950 */ /* 0x001fea0003c3ffff */
.L_x_228:
        /* <DEDUP_REMOVED lines=16> */
.L_x_363:


//--------------------- .text._Z27vertex2facet_conv3d_forwardiiiPKiS0_PKfS2_Pf --------------------------
	.section	.text._Z27vertex2facet_conv3d_forwardiiiPKiS0_PKfS2_Pf,"ax",@progbits
	.align	128
        .global         _Z27vertex2facet_conv3d_forwardiiiPKiS0_PKfS2_Pf
        .type           _Z27vertex2facet_conv3d_forwardiiiPKiS0_PKfS2_Pf,@function
        .size           _Z27vertex2facet_conv3d_forwardiiiPKiS0_PKfS2_Pf,(.L_x_365 - _Z27vertex2facet_conv3d_forwardiiiPKiS0_PKfS2_Pf)
        .other          _Z27vertex2facet_conv3d_forwardiiiPKiS0_PKfS2_Pf,@"STO_CUDA_ENTRY STV_DEFAULT"
_Z27vertex2facet_conv3d_forwardiiiPKiS0_PKfS2_Pf:
.text._Z27vertex2facet_conv3d_forwardiiiPKiS0_PKfS2_Pf:
        /* <DEDUP_REMOVED lines=38> */
[----:B0-----:R-:W-:-:S06]  /*0260*/  IMAD.WIDE R16, R3, 0x4, R16 ;  /* 0x0000000403107825 */ /* 0x001fcc00078e0210 */
[----:B-1----:R-:W3:Y:S01]  /*0270*/  LDG.E R16, desc[UR4][R16.64] ;  /* 0x0000000410107981 */ /* 0x002ee2000c1e1900 */
[----:B------:R-:W-:Y:S01]  /*0280*/  IMAD.MOV R2, RZ, RZ, -R3 ;  /* 0x000000ffff027224 */ /* 0x000fe200078e0a03 */
[----:B------:R-:W-:Y:S01]  /*0290*/  BSSY.RECONVERGENT B0, `(.L_x_229) ;  /* 0x0000010000007945 */ /* 0x000fe20003800200 */
[----:B------:R-:W-:Y:S02]  /*02a0*/  IMAD R5, R3, 0x3, RZ ;  /* 0x0000000303057824 */ /* 0x000fe400078e02ff */
[----:B------:R-:W-:Y:S02]  /*02b0*/  IMAD R10, R15, R2, R10 ;  /* 0x000000020f0a7224 */ /* 0x000fe400078e020a */
[----:B--2---:R-:W-:Y:S01]  /*02c0*/  IMAD.WIDE R6, R5, 0x4, R6 ;  /* 0x0000000405067825 */ /* 0x004fe200078e0206 */
[----:B---3--:R-:W-:-:S04]  /*02d0*/  I2FP.F32.S32 R9, R16 ;  /* 0x0000001000097245 */ /* 0x008fc80000201400 */
[----:B------:R-:W-:-:S04]  /*02e0*/  IADD3 R0, PT, PT, R9, 0x1800000, RZ ;  /* 0x0180000009007810 */ /* 0x000fc80007ffe0ff */
[----:B------:R-:W-:-:S04]  /*02f0*/  LOP3.LUT R0, R0, 0x7f800000, RZ, 0xc0, !PT ;  /* 0x7f80000000007812 */ /* 0x000fc800078ec0ff */
[----:B------:R-:W-:-:S13]  /*0300*/  ISETP.GT.U32.AND P0, PT, R0, 0x1ffffff, PT ;  /* 0x01ffffff0000780c */ /* 0x000fda0003f04070 */
[----:B------:R-:W-:Y:S05]  /*0310*/  @P0 BRA `(.L_x_230) ;  /* 0x00000000000c0947 */ /* 0x000fea0003800000 */
[----:B------:R-:W-:-:S07]  /*0320*/  MOV R4, 0x340 ;  /* 0x0000034000047802 */ /* 0x000fce0000000f00 */
[----:B------:R-:W-:Y:S05]  /*0330*/  CALL.REL.NOINC `($__internal_8_$__cuda_sm20_rcp_rn_f32_slowpath) ;  /* 0x0000000c009c7944 */ /* 0x000fea0003c00000 */
[----:B------:R-:W-:Y:S05]  /*0340*/  BRA `(.L_x_231) ;  /* 0x0000000000107947 */ /* 0x000fea0003800000 */
.L_x_230:
[----:B------:R-:W0:Y:S02]  /*0350*/  MUFU.RCP R0, R9 ;  /* 0x0000000900007308 */ /* 0x000e240000001000 */
[----:B0-----:R-:W-:-:S04]  /*0360*/  FFMA R2, R9, R0, -1 ;  /* 0xbf80000009027423 */ /* 0x001fc80000000000 */
[----:B------:R-:W-:-:S04]  /*0370*/  FADD.FTZ R5, -R2, -RZ ;  /* 0x800000ff02057221 */ /* 0x000fc80000010100 */
[----:B------:R-:W-:-:S07]  /*0380*/  FFMA R0, R0, R5, R0 ;  /* 0x0000000500007223 */ /* 0x000fce0000000000 */
.L_x_231:
[----:B------:R-:W-:Y:S05]  /*0390*/  BSYNC.RECONVERGENT B0 ;  /* 0x0000000000007941 */ /* 0x000fea0003800200 */
.L_x_229:
[----:B------:R-:W0:Y:S01]  /*03a0*/  LDC.64 R4, c[0x0][0x3b0] ;  /* 0x0000ec00ff047b82 */ /* 0x000e220000000a00 */
[C---:B------:R-:W-:Y:S01]  /*03b0*/  ISETP.GE.AND P0, PT, R16.reuse, RZ, PT ;  /* 0x000000ff1000720c */ /* 0x040fe20003f06270 */
[----:B------:R-:W-:Y:S01]  /*03c0*/  IMAD R3, R15, R3, R10 ;  /* 0x000000030f037224 */ /* 0x000fe200078e020a */
[----:B------:R-:W-:Y:S01]  /*03d0*/  BSSY.RECONVERGENT B0, `(.L_x_232) ;  /* 0x00000c8000007945 */ /* 0x000fe20003800200 */
[----:B------:R-:W-:Y:S02]  /*03e0*/  IADD3 R17, PT, PT, R16, 0x1, RZ ;  /* 0x0000000110117810 */ /* 0x000fe40007ffe0ff */
[----:B0-----:R-:W-:-:S08]  /*03f0*/  IMAD.WIDE R4, R3, 0x4, R4 ;  /* 0x0000000403047825 */ /* 0x001fd000078e0204 */
[----:B------:R-:W-:Y:S05]  /*0400*/  @!P0 BRA `(.L_x_233) ;  /* 0x0000000c00108947 */ /* 0x000fea0003800000 */
[----:B------:R-:W2:Y:S01]  /*0410*/  LDG.E R18, desc[UR4][R6.64] ;  /* 0x0000000406127981 */ /* 0x000ea2000c1e1900 */
[----:B------:R-:W0:Y:S01]  /*0420*/  LDC R19, c[0x0][0x388] ;  /* 0x0000e200ff137b82 */ /* 0x000e220000000800 */
[----:B------:R-:W2:Y:S02]  /*0430*/  LDCU UR6, c[0x0][0x384] ;  /* 0x00007080ff0677ac */ /* 0x000ea40008000800 */
[----:B------:R-:W3:Y:S04]  /*0440*/  LDG.E R2, desc[UR4][R6.64+0x4] ;  /* 0x0000040406027981 */ /* 0x000ee8000c1e1900 */
[----:B------:R1:W4:Y:S02]  /*0450*/  LDG.E R14, desc[UR4][R6.64+0x8] ;  /* 0x00000804060e7981 */ /* 0x000324000c1e1900 */
[----:B-1----:R-:W-:-:S02]  /*0460*/  IABS R6, R10 ;  /* 0x0000000a00067213 */ /* 0x002fc40000000000 */
[----:B0-----:R-:W-:-:S04]  /*0470*/  IABS R12, R19 ;  /* 0x00000013000c7213 */ /* 0x001fc80000000000 */
[----:B------:R-:W0:Y:S08]  /*0480*/  I2F.RP R3, R12 ;  /* 0x0000000c00037306 */ /* 0x000e300000209400 */
[----:B0-----:R-:W0:Y:S02]  /*0490*/  MUFU.RCP R3, R3 ;  /* 0x0000000300037308 */ /* 0x001e240000001000 */
[----:B0-----:R-:W-:-:S06]  /*04a0*/  VIADD R8, R3, 0xffffffe ;  /* 0x0ffffffe03087836 */ /* 0x001fcc0000000000 */
[----:B------:R0:W1:Y:S02]  /*04b0*/  F2I.FTZ.U32.TRUNC.NTZ R9, R8 ;  /* 0x0000000800097305 */ /* 0x000064000021f000 */
[----:B0-----:R-:W-:Y:S01]  /*04c0*/  IMAD.MOV.U32 R8, RZ, RZ, RZ ;  /* 0x000000ffff087224 */ /* 0x001fe200078e00ff */
[----:B-1----:R-:W-:-:S05]  /*04d0*/  IADD3 R11, PT, PT, RZ, -R9, RZ ;  /* 0x80000009ff0b7210 */ /* 0x002fca0007ffe0ff */
[----:B------:R-:W-:-:S04]  /*04e0*/  IMAD R11, R11, R12, RZ ;  /* 0x0000000c0b0b7224 */ /* 0x000fc800078e02ff */
[----:B------:R-:W-:-:S06]  /*04f0*/  IMAD.HI.U32 R9, R9, R11, R8 ;  /* 0x0000000b09097227 */ /* 0x000fcc00078e0008 */
[----:B------:R-:W-:-:S05]  /*0500*/  IMAD.HI.U32 R9, R9, R6, RZ ;  /* 0x0000000609097227 */ /* 0x000fca00078e00ff */
[----:B------:R-:W-:-:S05]  /*0510*/  IADD3 R3, PT, PT, -R9, RZ, RZ ;  /* 0x000000ff09037210 */ /* 0x000fca0007ffe1ff */
[C---:B------:R-:W-:Y:S02]  /*0520*/  IMAD R3, R12.reuse, R3, R6 ;  /* 0x000000030c037224 */ /* 0x040fe400078e0206 */
[----:B------:R-:W0:Y:S03]  /*0530*/  LDC.64 R6, c[0x0][0x3a8] ;  /* 0x0000ea00ff067b82 */ /* 0x000e260000000a00 */
[----:B------:R-:W-:-:S13]  /*0540*/  ISETP.GT.U32.AND P2, PT, R12, R3, PT ;  /* 0x000000030c00720c */ /* 0x000fda0003f44070 */
[----:B------:R-:W-:Y:S01]  /*0550*/  @!P2 IMAD.IADD R3, R3, 0x1, -R12 ;  /* 0x000000010303a824 */ /* 0x000fe200078e0a0c */
[----:B------:R-:W-:Y:S02]  /*0560*/  @!P2 IADD3 R9, PT, PT, R9, 0x1, RZ ;  /* 0x000000010909a810 */ /* 0x000fe40007ffe0ff */
[----:B------:R-:W-:Y:S02]  /*0570*/  ISETP.NE.AND P2, PT, R19, RZ, PT ;  /* 0x000000ff1300720c */ /* 0x000fe40003f45270 */
[----:B------:R-:W-:Y:S02]  /*0580*/  ISETP.GE.U32.AND P0, PT, R3, R12, PT ;  /* 0x0000000c0300720c */ /* 0x000fe40003f06070 */
[C---:B------:R-:W-:Y:S01]  /*0590*/  LOP3.LUT R3, R10.reuse, R19, RZ, 0x3c, !PT ;  /* 0x000000130a037212 */ /* 0x040fe200078e3cff */
[----:B------:R-:W1:Y:S01]  /*05a0*/  LDC.64 R12, c[0x0][0x3a0] ;  /* 0x0000e800ff0c7b82 */ /* 0x000e620000000a00 */
[----:B0-----:R-:W-:Y:S02]  /*05b0*/  IMAD.WIDE R10, R10, 0x4, R6 ;  /* 0x000000040a0a7825 */ /* 0x001fe400078e0206 */
[----:B------:R-:W-:-:S07]  /*05c0*/  ISETP.GE.AND P1, PT, R3, RZ, PT ;  /* 0x000000ff0300720c */ /* 0x000fce0003f26270 */
[----:B------:R-:W-:-:S06]  /*05d0*/  @P0 VIADD R9, R9, 0x1 ;  /* 0x0000000109090836 */ /* 0x000fcc0000000000 */
[----:B------:R-:W-:Y:S02]  /*05e0*/  @!P1 IADD3 R9, PT, PT, -R9, RZ, RZ ;  /* 0x000000ff09099210 */ /* 0x000fe40007ffe1ff */
[----:B------:R-:W-:-:S05]  /*05f0*/  @!P2 LOP3.LUT R9, RZ, R19, RZ, 0x33, !PT ;  /* 0x00000013ff09a212 */ /* 0x000fca00078e33ff */
[--C-:B--2---:R-:W-:Y:S01]  /*0600*/  IMAD R7, R18, UR6, R9.reuse ;  /* 0x0000000612077c24 */ /* 0x104fe2000f8e0209 */
[----:B------:R-:W-:Y:S01]  /*0610*/  MOV R18, R17 ;  /* 0x0000001100127202 */ /* 0x000fe20000000f00 */
[----:B---3--:R-:W-:Y:S02]  /*0620*/  IMAD R3, R2, UR6, R9 ;  /* 0x0000000602037c24 */ /* 0x008fe4000f8e0209 */
[----:B-1----:R-:W-:-:S04]  /*0630*/  IMAD.WIDE R6, R7, 0x4, R12 ;  /* 0x0000000407067825 */ /* 0x002fc800078e020c */
[----:B----4-:R-:W-:Y:S02]  /*0640*/  IMAD R19, R14, UR6, R9 ;  /* 0x000000060e137c24 */ /* 0x010fe4000f8e0209 */
[----:B------:R-:W-:-:S04]  /*0650*/  IMAD.WIDE R8, R15, 0x4, R10 ;  /* 0x000000040f087825 */ /* 0x000fc800078e020a */
[----:B------:R-:W-:-:S04]  /*0660*/  IMAD.WIDE R2, R3, 0x4, R12 ;  /* 0x0000000403027825 */ /* 0x000fc800078e020c */
[----:B------:R-:W-:-:S04]  /*0670*/  IMAD.WIDE R12, R19, 0x4, R12 ;  /* 0x00000004130c7825 */ /* 0x000fc800078e020c */
[----:B------:R-:W-:Y:S02]  /*0680*/  IMAD.MOV.U32 R19, RZ, RZ, RZ ;  /* 0x000000ffff137224 */ /* 0x000fe400078e00ff */
[----:B------:R-:W-:-:S07]  /*0690*/  IMAD.WIDE R14, R15, 0x4, R8 ;  /* 0x000000040f0e7825 */ /* 0x000fce00078e0208 */
.L_x_239:
[----:B------:R-:W-:Y:S01]  /*06a0*/  ISETP.GE.AND P0, PT, R16, R19, PT ;  /* 0x000000131000720c */ /* 0x000fe20003f06270 */
[----:B------:R-:W-:-:S12]  /*06b0*/  BSSY.RECONVERGENT B1, `(.L_x_234) ;  /* 0x0000095000017945 */ /* 0x000fd80003800200 */
[----:B01234-:R-:W-:Y:S05]  /*06c0*/  @!P0 BRA `(.L_x_235) ;  /* 0x00000008004c8947 */ /* 0x01ffea0003800000 */
[----:B------:R-:W-:Y:S01]  /*06d0*/  IMAD.IADD R20, R16, 0x1, -R19 ;  /* 0x0000000110147824 */ /* 0x000fe200078e0a13 */
[----:B------:R-:W-:Y:S01]  /*06e0*/  I2FP.F32.U32 R21, R19 ;  /* 0x0000001300157245 */ /* 0x000fe20000201000 */
[----:B------:R-:W-:Y:S01]  /*06f0*/  BSSY.RECONVERGENT B2, `(.L_x_236) ;  /* 0x0000055000027945 */ /* 0x000fe20003800200 */
[----:B------:R-:W-:Y:S02]  /*0700*/  LOP3.LUT R28, R18, 0x3, RZ, 0xc0, !PT ;  /* 0x00000003121c7812 */ /* 0x000fe400078ec0ff */
[----:B------:R-:W-:Y:S01]  /*0710*/  ISETP.GE.U32.AND P0, PT, R20, 0x3, PT ;  /* 0x000000031400780c */ /* 0x000fe20003f06070 */
[----:B------:R-:W-:Y:S01]  /*0720*/  FMUL R20, R21, R0 ;  /* 0x0000000015147220 */ /* 0x000fe20000400000 */
[----:B------:R-:W-:Y:S01]  /*0730*/  HFMA2 R21, -RZ, RZ, 0, 0 ;  /* 0x00000000ff157431 */ /* 0x000fe200000001ff */
[----:B------:R-:W-:Y:S02]  /*0740*/  ISETP.NE.AND P1, PT, R28, RZ, PT ;  /* 0x000000ff1c00720c */ /* 0x000fe40003f25270 */
[----:B------:R-:W-:-:S08]  /*0750*/  FADD R22, -R20, 1 ;  /* 0x3f80000014167421 */ /* 0x000fd00000000100 */
[----:B------:R-:W-:Y:S05]  /*0760*/  @!P0 BRA `(.L_x_237) ;  /* 0x0000000400348947 */ /* 0x000fea0003800000 */
[----:B------:R0:W5:Y:S01]  /*0770*/  LDG.E R23, desc[UR4][R4.64] ;  /* 0x0000000404177981 */ /* 0x000162000c1e1900 */
[----:B------:R-:W-:Y:S01]  /*0780*/  LOP3.LUT R21, R18, 0xfffffffc, RZ, 0xc0, !PT ;  /* 0xfffffffc12157812 */ /* 0x000fe200078ec0ff */
[----:B------:R-:W-:-:S07]  /*0790*/  IMAD.MOV.U32 R24, RZ, RZ, RZ ;  /* 0x000000ffff187224 */ /* 0x000fce00078e00ff */
.L_x_238:
[----:B------:R-:W2:Y:S04]  /*07a0*/  LDG.E R30, desc[UR4][R8.64] ;  /* 0x00000004081e7981 */ /* 0x000ea8000c1e1900 */
[----:B------:R-:W3:Y:S04]  /*07b0*/  LDG.E R32, desc[UR4][R2.64] ;  /* 0x0000000402207981 */ /* 0x000ee8000c1e1900 */
[----:B------:R-:W4:Y:S04]  /*07c0*/  LDG.E R29, desc[UR4][R10.64] ;  /* 0x000000040a1d7981 */ /* 0x000f28000c1e1900 */
[----:B------:R-:W4:Y:S04]  /*07d0*/  LDG.E R33, desc[UR4][R6.64] ;  /* 0x0000000406217981 */ /* 0x000f28000c1e1900 */
[----:B------:R-:W4:Y:S04]  /*07e0*/  LDG.E R26, desc[UR4][R14.64] ;  /* 0x000000040e1a7981 */ /* 0x000f28000c1e1900 */
[----:B------:R-:W4:Y:S01]  /*07f0*/  LDG.E R25, desc[UR4][R12.64] ;  /* 0x000000040c197981 */ /* 0x000f22000c1e1900 */
[----:B------:R-:W-:-:S05]  /*0800*/  I2FP.F32.U32 R27, R24 ;  /* 0x00000018001b7245 */ /* 0x000fca0000201000 */
[----:B------:R-:W-:-:S04]  /*0810*/  FMUL R27, R27, R0 ;  /* 0x000000001b1b7220 */ /* 0x000fc80000400000 */
[C---:B--2---:R-:W-:Y:S01]  /*0820*/  FMUL R31, R27.reuse, R30 ;  /* 0x0000001e1b1f7220 */ /* 0x044fe20000400000 */
[----:B---3--:R-:W-:Y:S01]  /*0830*/  FMUL R32, R27, R32 ;  /* 0x000000201b207220 */ /* 0x008fe20000400000 */
[----:B------:R-:W-:Y:S02]  /*0840*/  FADD R27, R22, -R27 ;  /* 0x8000001b161b7221 */ /* 0x000fe40000000000 */
[C---:B----4-:R-:W-:Y:S01]  /*0850*/  FFMA R30, R20.reuse, R29, R31 ;  /* 0x0000001d141e7223 */ /* 0x050fe2000000001f */
[----:B------:R-:W-:-:S03]  /*0860*/  FFMA R32, R20, R33, R32 ;  /* 0x0000002114207223 */ /* 0x000fc60000000020 */
[C---:B------:R-:W-:Y:S01]  /*0870*/  FFMA R26, R27.reuse, R26, R30 ;  /* 0x0000001a1b1a7223 */ /* 0x040fe2000000001e */
[----:B------:R-:W-:-:S04]  /*0880*/  FFMA R25, R27, R25, R32 ;  /* 0x000000191b197223 */ /* 0x000fc80000000020 */
[----:B-1---5:R-:W-:-:S05]  /*0890*/  FFMA R23, R26, R25, R23 ;  /* 0x000000191a177223 */ /* 0x022fca0000000017 */
[----:B------:R1:W-:Y:S04]  /*08a0*/  STG.E desc[UR4][R4.64], R23 ;  /* 0x0000001704007986 */ /* 0x0003e8000c101904 */
[----:B------:R-:W2:Y:S04]  /*08b0*/  LDG.E R30, desc[UR4][R8.64] ;  /* 0x00000004081e7981 */ /* 0x000ea8000c1e1900 */
[----:B------:R-:W3:Y:S04]  /*08c0*/  LDG.E R32, desc[UR4][R2.64] ;  /* 0x0000000402207981 */ /* 0x000ee8000c1e1900 */
[----:B------:R-:W4:Y:S04]  /*08d0*/  LDG.E R31, desc[UR4][R10.64] ;  /* 0x000000040a1f7981 */ /* 0x000f28000c1e1900 */
[----:B------:R-:W4:Y:S04]  /*08e0*/  LDG.E R27, desc[UR4][R6.64] ;  /* 0x00000004061b7981 */ /* 0x000f28000c1e1900 */
[----:B------:R-:W4:Y:S04]  /*08f0*/  LDG.E R26, desc[UR4][R14.64] ;  /* 0x000000040e1a7981 */ /* 0x000f28000c1e1900 */
[----:B------:R-:W4:Y:S01]  /*0900*/  LDG.E R25, desc[UR4][R12.64] ;  /* 0x000000040c197981 */ /* 0x000f22000c1e1900 */
[----:B------:R-:W-:-:S04]  /*0910*/  IADD3 R29, PT, PT, R24, 0x1, RZ ;  /* 0x00000001181d7810 */ /* 0x000fc80007ffe0ff */
        /* <DEDUP_REMOVED lines=9> */
[----:B-1----:R-:W-:-:S05]  /*09b0*/  FFMA R23, R26, R25, R23 ;  /* 0x000000191a177223 */ /* 0x002fca0000000017 */
[----:B------:R1:W-:Y:S04]  /*09c0*/  STG.E desc[UR4][R4.64], R23 ;  /* 0x0000001704007986 */ /* 0x0003e8000c101904 */
[----:B------:R-:W2:Y:S04]  /*09d0*/  LDG.E R30, desc[UR4][R8.64] ;  /* 0x00000004081e7981 */ /* 0x000ea8000c1e1900 */
[----:B------:R-:W3:Y:S04]  /*09e0*/  LDG.E R32, desc[UR4][R2.64] ;  /* 0x0000000402207981 */ /* 0x000ee8000c1e1900 */
[----:B------:R-:W4:Y:S04]  /*09f0*/  LDG.E R31, desc[UR4][R10.64] ;  /* 0x000000040a1f7981 */ /* 0x000f28000c1e1900 */
[----:B------:R-:W4:Y:S04]  /*0a00*/  LDG.E R27, desc[UR4][R6.64] ;  /* 0x00000004061b7981 */ /* 0x000f28000c1e1900 */
[----:B------:R-:W4:Y:S04]  /*0a10*/  LDG.E R26, desc[UR4][R14.64] ;  /* 0x000000040e1a7981 */ /* 0x000f28000c1e1900 */
[----:B------:R-:W4:Y:S01]  /*0a20*/  LDG.E R25, desc[UR4][R12.64] ;  /* 0x000000040c197981 */ /* 0x000f22000c1e1900 */
[----:B------:R-:W-:-:S05]  /*0a30*/  VIADD R29, R24, 0x2 ;  /* 0x00000002181d7836 */ /* 0x000fca0000000000 */
        /* <DEDUP_REMOVED lines=17> */
[C---:B------:R-:W-:Y:S01]  /*0b50*/  IADD3 R29, PT, PT, R24.reuse, 0x3, RZ ;  /* 0x00000003181d7810 */ /* 0x040fe20007ffe0ff */
[----:B------:R-:W-:-:S03]  /*0b60*/  VIADD R24, R24, 0x4 ;  /* 0x0000000418187836 */ /* 0x000fc60000000000 */
[----:B------:R-:W-:Y:S02]  /*0b70*/  I2FP.F32.U32 R29, R29 ;  /* 0x0000001d001d7245 */ /* 0x000fe40000201000 */
[----:B------:R-:W-:-:S03]  /*0b80*/  ISETP.NE.AND P0, PT, R24, R21, PT ;  /* 0x000000151800720c */ /* 0x000fc60003f05270 */
        /* <DEDUP_REMOVED lines=9> */
[----:B------:R1:W-:Y:S01]  /*0c20*/  STG.E desc[UR4][R4.64], R23 ;  /* 0x0000001704007986 */ /* 0x0003e2000c101904 */
[----:B------:R-:W-:Y:S05]  /*0c30*/  @P0 BRA `(.L_x_238) ;  /* 0xfffffff800d80947 */ /* 0x000fea000383ffff */
.L_x_237:
[----:B------:R-:W-:Y:S05]  /*0c40*/  BSYNC.RECONVERGENT B2 ;  /* 0x0000000000027941 */ /* 0x000fea0003800200 */
.L_x_236:
[----:B------:R-:W-:Y:S05]  /*0c50*/  @!P1 BRA `(.L_x_235) ;  /* 0x0000000000e89947 */ /* 0x000fea0003800000 */
[----:B------:R-:W2:Y:S04]  /*0c60*/  LDG.E R26, desc[UR4][R8.64] ;  /* 0x00000004081a7981 */ /* 0x000ea8000c1e1900 */
[----:B------:R-:W3:Y:S04]  /*0c70*/  LDG.E R32, desc[UR4][R2.64] ;  /* 0x0000000402207981 */ /* 0x000ee8000c1e1900 */
[----:B------:R-:W4:Y:S04]  /*0c80*/  LDG.E R27, desc[UR4][R10.64] ;  /* 0x000000040a1b7981 */ /* 0x000f28000c1e1900 */
[----:B------:R-:W5:Y:S04]  /*0c90*/  LDG.E R31, desc[UR4][R6.64] ;  /* 0x00000004061f7981 */ /* 0x000f68000c1e1900 */
[----:B------:R-:W5:Y:S04]  /*0ca0*/  LDG.E R30, desc[UR4][R14.64] ;  /* 0x000000040e1e7981 */ /* 0x000f68000c1e1900 */
[----:B------:R-:W5:Y:S04]  /*0cb0*/  LDG.E R24, desc[UR4][R12.64] ;  /* 0x000000040c187981 */ /* 0x000f68000c1e1900 */
[----:B-1----:R-:W5:Y:S01]  /*0cc0*/  LDG.E R23, desc[UR4][R4.64] ;  /* 0x0000000404177981 */ /* 0x002f62000c1e1900 */
[----:B------:R-:W-:-:S02]  /*0cd0*/  I2FP.F32.U32 R25, R21 ;  /* 0x0000001500197245 */ /* 0x000fc40000201000 */
[----:B------:R-:W-:-:S03]  /*0ce0*/  ISETP.NE.AND P0, PT, R28, 0x1, PT ;  /* 0x000000011c00780c */ /* 0x000fc60003f05270 */
[----:B------:R-:W-:-:S04]  /*0cf0*/  FMUL R25, R25, R0 ;  /* 0x0000000019197220 */ /* 0x000fc80000400000 */
[C---:B--2---:R-:W-:Y:S01]  /*0d00*/  FMUL R29, R25.reuse, R26 ;  /* 0x0000001a191d7220 */ /* 0x044fe20000400000 */
[----:B---3--:R-:W-:Y:S01]  /*0d10*/  FMUL R32, R25, R32 ;  /* 0x0000002019207220 */ /* 0x008fe20000400000 */
[----:B------:R-:W-:Y:S02]  /*0d20*/  FADD R25, R22, -R25 ;  /* 0x8000001916197221 */ /* 0x000fe40000000000 */
[C---:B----4-:R-:W-:Y:S01]  /*0d30*/  FFMA R26, R20.reuse, R27, R29 ;  /* 0x0000001b141a7223 */ /* 0x050fe2000000001d */
[----:B-----5:R-:W-:-:S03]  /*0d40*/  FFMA R31, R20, R31, R32 ;  /* 0x0000001f141f7223 */ /* 0x020fc60000000020 */
[C---:B------:R-:W-:Y:S01]  /*0d50*/  FFMA R26, R25.reuse, R30, R26 ;  /* 0x0000001e191a7223 */ /* 0x040fe2000000001a */
[----:B------:R-:W-:-:S04]  /*0d60*/  FFMA R24, R25, R24, R31 ;  /* 0x0000001819187223 */ /* 0x000fc8000000001f */
[----:B------:R-:W-:-:S05]  /*0d70*/  FFMA R23, R26, R24, R23 ;  /* 0x000000181a177223 */ /* 0x000fca0000000017 */
[----:B------:R2:W-:Y:S01]  /*0d80*/  STG.E desc[UR4][R4.64], R23 ;  /* 0x0000001704007986 */ /* 0x0005e2000c101904 */
[----:B------:R-:W-:Y:S05]  /*0d90*/  @!P0 BRA `(.L_x_235) ;  /* 0x0000000000988947 */ /* 0x000fea0003800000 */
[----:B------:R-:W3:Y:S04]  /*0da0*/  LDG.E R30, desc[UR4][R8.64] ;  /* 0x00000004081e7981 */ /* 0x000ee8000c1e1900 */
[----:B------:R-:W4:Y:S04]  /*0db0*/  LDG.E R32, desc[UR4][R2.64] ;  /* 0x0000000402207981 */ /* 0x000f28000c1e1900 */
[----:B------:R-:W5:Y:S04]  /*0dc0*/  LDG.E R29, desc[UR4][R10.64] ;  /* 0x000000040a1d7981 */ /* 0x000f68000c1e1900 */
[----:B------:R-:W2:Y:S04]  /*0dd0*/  LDG.E R33, desc[UR4][R6.64] ;  /* 0x0000000406217981 */ /* 0x000ea8000c1e1900 */
[----:B------:R-:W2:Y:S04]  /*0de0*/  LDG.E R25, desc[UR4][R14.64] ;  /* 0x000000040e197981 */ /* 0x000ea8000c1e1900 */
[----:B------:R-:W2:Y:S01]  /*0df0*/  LDG.E R24, desc[UR4][R12.64] ;  /* 0x000000040c187981 */ /* 0x000ea2000c1e1900 */
[----:B------:R-:W-:-:S02]  /*0e00*/  IADD3 R26, PT, PT, R21, 0x1, RZ ;  /* 0x00000001151a7810 */ /* 0x000fc40007ffe0ff */
[----:B------:R-:W-:Y:S02]  /*0e10*/  ISETP.NE.AND P0, PT, R28, 0x2, PT ;  /* 0x000000021c00780c */ /* 0x000fe40003f05270 */
[----:B------:R-:W-:-:S05]  /*0e20*/  I2FP.F32.U32 R27, R26 ;  /* 0x0000001a001b7245 */ /* 0x000fca0000201000 */
[----:B------:R-:W-:-:S04]  /*0e30*/  FMUL R27, R27, R0 ;  /* 0x000000001b1b7220 */ /* 0x000fc80000400000 */
[C---:B---3--:R-:W-:Y:S01]  /*0e40*/  FMUL R31, R27.reuse, R30 ;  /* 0x0000001e1b1f7220 */ /* 0x048fe20000400000 */
[----:B----4-:R-:W-:Y:S01]  /*0e50*/  FMUL R32, R27, R32 ;  /* 0x000000201b207220 */ /* 0x010fe20000400000 */
[----:B------:R-:W-:Y:S02]  /*0e60*/  FADD R27, R22, -R27 ;  /* 0x8000001b161b7221 */ /* 0x000fe40000000000 */
[C---:B-----5:R-:W-:Y:S01]  /*0e70*/  FFMA R26, R20.reuse, R29, R31 ;  /* 0x0000001d141a7223 */ /* 0x060fe2000000001f */
[----:B--2---:R-:W-:-:S03]  /*0e80*/  FFMA R33, R20, R33, R32 ;  /* 0x0000002114217223 */ /* 0x004fc60000000020 */
[C---:B------:R-:W-:Y:S01]  /*0e90*/  FFMA R26, R27.reuse, R25, R26 ;  /* 0x000000191b1a7223 */ /* 0x040fe2000000001a */
[----:B------:R-:W-:-:S04]  /*0ea0*/  FFMA R24, R27, R24, R33 ;  /* 0x000000181b187223 */ /* 0x000fc80000000021 */
[----:B------:R-:W-:-:S05]  /*0eb0*/  FFMA R23, R26, R24, R23 ;  /* 0x000000181a177223 */ /* 0x000fca0000000017 */
[----:B------:R3:W-:Y:S01]  /*0ec0*/  STG.E desc[UR4][R4.64], R23 ;  /* 0x0000001704007986 */ /* 0x0007e2000c101904 */
[----:B------:R-:W-:Y:S05]  /*0ed0*/  @!P0 BRA `(.L_x_235) ;  /* 0x0000000000488947 */ /* 0x000fea0003800000 */
[----:B------:R-:W2:Y:S04]  /*0ee0*/  LDG.E R26, desc[UR4][R8.64] ;  /* 0x00000004081a7981 */ /* 0x000ea8000c1e1900 */
[----:B------:R-:W4:Y:S04]  /*0ef0*/  LDG.E R30, desc[UR4][R2.64] ;  /* 0x00000004021e7981 */ /* 0x000f28000c1e1900 */
[----:B------:R-:W5:Y:S04]  /*0f00*/  LDG.E R25, desc[UR4][R10.64] ;  /* 0x000000040a197981 */ /* 0x000f68000c1e1900 */
[----:B------:R-:W3:Y:S04]  /*0f10*/  LDG.E R29, desc[UR4][R6.64] ;  /* 0x00000004061d7981 */ /* 0x000ee8000c1e1900 */
[----:B------:R-:W3:Y:S04]  /*0f20*/  LDG.E R28, desc[UR4][R14.64] ;  /* 0x000000040e1c7981 */ /* 0x000ee8000c1e1900 */
[----:B------:R-:W3:Y:S01]  /*0f30*/  LDG.E R24, desc[UR4][R12.64] ;  /* 0x000000040c187981 */ /* 0x000ee2000c1e1900 */
[----:B------:R-:W-:-:S05]  /*0f40*/  VIADD R21, R21, 0x2 ;  /* 0x0000000215157836 */ /* 0x000fca0000000000 */
[----:B------:R-:W-:-:S05]  /*0f50*/  I2FP.F32.U32 R21, R21 ;  /* 0x0000001500157245 */ /* 0x000fca0000201000 */
[----:B------:R-:W-:-:S04]  /*0f60*/  FMUL R21, R21, R0 ;  /* 0x0000000015157220 */ /* 0x000fc80000400000 */
[C---:B--2---:R-:W-:Y:S01]  /*0f70*/  FMUL R27, R21.reuse, R26 ;  /* 0x0000001a151b7220 */ /* 0x044fe20000400000 */
[----:B----4-:R-:W-:Y:S01]  /*0f80*/  FMUL R30, R21, R30 ;  /* 0x0000001e151e7220 */ /* 0x010fe20000400000 */
[----:B------:R-:W-:Y:S02]  /*0f90*/  FADD R21, R22, -R21 ;  /* 0x8000001516157221 */ /* 0x000fe40000000000 */
[C---:B-----5:R-:W-:Y:S01]  /*0fa0*/  FFMA R22, R20.reuse, R25, R27 ;  /* 0x0000001914167223 */ /* 0x060fe2000000001b */
[----:B---3--:R-:W-:-:S03]  /*0fb0*/  FFMA R29, R20, R29, R30 ;  /* 0x0000001d141d7223 */ /* 0x008fc6000000001e */
[C---:B------:R-:W-:Y:S01]  /*0fc0*/  FFMA R22, R21.reuse, R28, R22 ;  /* 0x0000001c15167223 */ /* 0x040fe20000000016 */
[----:B------:R-:W-:-:S04]  /*0fd0*/  FFMA R24, R21, R24, R29 ;  /* 0x0000001815187223 */ /* 0x000fc8000000001d */
[----:B------:R-:W-:-:S05]  /*0fe0*/  FFMA R23, R22, R24, R23 ;  /* 0x0000001816177223 */ /* 0x000fca0000000017 */
[----:B------:R4:W-:Y:S02]  /*0ff0*/  STG.E desc[UR4][R4.64], R23 ;  /* 0x0000001704007986 */ /* 0x0009e4000c101904 */
.L_x_235:
[----:B------:R-:W-:Y:S05]  /*1000*/  BSYNC.RECONVERGENT B1 ;  /* 0x0000000000017941 */ /* 0x000fea0003800200 */
.L_x_234:
[----:B------:R-:W-:Y:S01]  /*1010*/  ISETP.NE.AND P0, PT, R16, R19, PT ;  /* 0x000000131000720c */ /* 0x000fe20003f05270 */
[----:B------:R-:W-:Y:S01]  /*1020*/  VIADD R18, R18, 0xffffffff ;  /* 0xffffffff12127836 */ /* 0x000fe20000000000 */
[----:B------:R-:W-:-:S11]  /*1030*/  IADD3 R19, PT, PT, R19, 0x1, RZ ;  /* 0x0000000113137810 */ /* 0x000fd60007ffe0ff */
[----:B------:R-:W-:Y:S05]  /*1040*/  @P0 BRA `(.L_x_239) ;  /* 0xfffffff400940947 */ /* 0x000fea000383ffff */
.L_x_233:
[----:B------:R-:W-:Y:S05]  /*1050*/  BSYNC.RECONVERGENT B0 ;  /* 0x0000000000007941 */ /* 0x000fea0003800200 */
.L_x_232:
[----:B------:R-:W5:Y:S01]  /*1060*/  LDG.E R0, desc[UR4][R4.64] ;  /* 0x0000000404007981 */ /* 0x000f62000c1e1900 */
[----:B------:R-:W-:Y:S01]  /*1070*/  IADD3 R16, PT, PT, R16, 0x2, RZ ;  /* 0x0000000210107810 */ /* 0x000fe20007ffe0ff */
[----:B------:R-:W-:Y:S04]  /*1080*/  BSSY.RECONVERGENT B0, `(.L_x_240) ;  /* 0x0000010000007945 */ /* 0x000fe80003800200 */
[----:B------:R-:W-:-:S05]  /*1090*/  IMAD R16, R17, R16, RZ ;  /* 0x0000001011107224 */ /* 0x000fca00078e02ff */
[----:B------:R-:W-:-:S04]  /*10a0*/  LEA.HI R16, R16, R16, RZ, 0x1 ;  /* 0x0000001010107211 */ /* 0x000fc800078f08ff */
[----:B------:R-:W-:-:S04]  /*10b0*/  SHF.R.S32.HI R16, RZ, 0x1, R16 ;  /* 0x00000001ff107819 */ /* 0x000fc80000011410 */
[----:B------:R-:W-:-:S04]  /*10c0*/  I2FP.F32.S32 R7, R16 ;  /* 0x0000001000077245 */ /* 0x000fc80000201400 */
[----:B------:R-:W0:Y:S02]  /*10d0*/  MUFU.RCP R2, R7 ;  /* 0x0000000700027308 */ /* 0x000e240000001000 */
[----:B0-----:R-:W-:-:S04]  /*10e0*/  FFMA R3, -R7, R2, 1 ;  /* 0x3f80000007037423 */ /* 0x001fc80000000102 */
[----:B------:R-:W-:Y:S02]  /*10f0*/  FFMA R3, R2, R3, R2 ;  /* 0x0000000302037223 */ /* 0x000fe40000000002 */
[----:B-----5:R-:W0:Y:S02]  /*1100*/  FCHK P0, R0, R7 ;  /* 0x0000000700007302 */ /* 0x020e240000000000 */
[----:B------:R-:W-:-:S04]  /*1110*/  FFMA R2, R0, R3, RZ ;  /* 0x0000000300027223 */ /* 0x000fc800000000ff */
[----:B------:R-:W-:-:S04]  /*1120*/  FFMA R6, -R7, R2, R0 ;  /* 0x0000000207067223 */ /* 0x000fc80000000100 */
[----:B------:R-:W-:Y:S01]  /*1130*/  FFMA R3, R3, R6, R2 ;  /* 0x0000000603037223 */ /* 0x000fe20000000002 */
[----:B0-----:R-:W-:Y:S06]  /*1140*/  @!P0 BRA `(.L_x_241) ;  /* 0x00000000000c8947 */ /* 0x001fec0003800000 */
[----:B------:R-:W-:-:S07]  /*1150*/  MOV R2, 0x1170 ;  /* 0x0000117000027802 */ /* 0x000fce0000000f00 */
[----:B-1234-:R-:W-:Y:S05]  /*1160*/  CALL.REL.NOINC `($__internal_9_$__cuda_sm3x_div_rn_noftz_f32_slowpath) ;  /* 0x0000000000e87944 */ /* 0x01efea0003c00000 */
[----:B------:R-:W-:-:S07]  /*1170*/  IMAD.MOV.U32 R3, RZ, RZ, R6 ;  /* 0x000000ffff037224 */ /* 0x000fce00078e0006 */
.L_x_241:
[----:B------:R-:W-:Y:S05]  /*1180*/  BSYNC.RECONVERGENT B0 ;  /* 0x0000000000007941 */ /* 0x000fea0003800200 */
.L_x_240:
[----:B------:R-:W-:Y:S01]  /*1190*/  STG.E desc[UR4][R4.64], R3 ;  /* 0x0000000304007986 */ /* 0x000fe2000c101904 */
[----:B------:R-:W-:Y:S05]  /*11a0*/  EXIT ;  /* 0x000000000000794d */ /* 0x000fea0003800000 */
        .weak           $__internal_8_$__cuda_sm20_rcp_rn_f32_slowpath
        .type           $__internal_8_$__cuda_sm20_rcp_rn_f32_slowpath,@function
        .size           $__internal_8_$__cuda_sm20_rcp_rn_f32_slowpath,($__internal_9_$__cuda_sm3x_div_rn_noftz_f32_slowpath - $__internal_8_$__cuda_sm20_rcp_rn_f32_slowpath)
$__internal_8_$__cuda_sm20_rcp_rn_f32_slowpath:
        /* <DEDUP_REMOVED lines=16> */
.L_x_243:
[----:B------:R-:W-:-:S05]  /*12b0*/  VIADD R13, R11, 0xffffff03 ;  /* 0xffffff030b0d7836 */ /* 0x000fca0000000000 */
[----:B------:R-:W-:-:S13]  /*12c0*/  ISETP.GT.U32.AND P0, PT, R13, 0x1, PT ;  /* 0x000000010d00780c */ /* 0x000fda0003f04070 */
[----:B------:R-:W-:Y:S05]  /*12d0*/  @P0 BRA `(.L_x_245) ;  /* 0x0000000000780947 */ /* 0x000fea0003800000 */
[----:B------:R-:W-:Y:S02]  /*12e0*/  LOP3.LUT R2, R0, 0x7fffff, RZ, 0xc0, !PT ;  /* 0x007fffff00027812 */ /* 0x000fe400078ec0ff */
[----:B------:R-:W-:Y:S02]  /*12f0*/  MOV R12, 0x3 ;  /* 0x00000003000c7802 */ /* 0x000fe40000000f00 */
        /* <DEDUP_REMOVED lines=16> */
[----:B------:R-:W-:-:S04]  /*1400*/  LOP3.LUT P2, RZ, R12, 0x2, RZ, 0xc0, !PT ;  /* 0x000000020cff7812 */ /* 0x000fc8000784c0ff */
[----:B------:R-:W-:Y:S02]  /*1410*/  PLOP3.LUT P0, PT, P0, P1, P2, 0xe0, 0x0 ;  /* 0x000000000000781c */ /* 0x000fe40000703c20 */
[----:B------:R-:W-:Y:S02]  /*1420*/  LOP3.LUT P1, RZ, R0, 0x7fffff, RZ, 0xc0, !PT ;  /* 0x007fffff00ff7812 */ /* 0x000fe4000782c0ff */
[----:B------:R-:W-:-:S05]  /*1430*/  SEL R2, RZ, 0x1, !P0 ;  /* 0x00000001ff027807 */ /* 0x000fca0004000000 */
[----:B------:R-:W-:-:S05]  /*1440*/  IMAD.MOV R2, RZ, RZ, -R2 ;  /* 0x000000ffff027224 */ /* 0x000fca00078e0a02 */
[----:B------:R-:W-:Y:S02]  /*1450*/  ISETP.GE.AND P0, PT, R2, RZ, PT ;  /* 0x000000ff0200720c */ /* 0x000fe40003f06270 */
[----:B------:R-:W-:-:S04]  /*1460*/  IADD3 R2, PT, PT, R11, -0xfc, RZ ;  /* 0xffffff040b027810 */ /* 0x000fc80007ffe0ff */
[----:B------:R-:W-:-:S07]  /*1470*/  SHF.R.U32.HI R5, RZ, R2, R5 ;  /* 0x00000002ff057219 */ /* 0x000fce0000011605 */
[----:B------:R-:W-:-:S05]  /*1480*/  @!P0 IADD3 R5, PT, PT, R5, 0x1, RZ ;  /* 0x0000000105058810 */ /* 0x000fca0007ffe0ff */
[----:B------:R-:W-:-:S05]  /*1490*/  @!P1 IMAD.SHL.U32 R5, R5, 0x2, RZ ;  /* 0x0000000205059824 */ /* 0x000fca00078e00ff */
[----:B------:R-:W-:Y:S01]  /*14a0*/  LOP3.LUT R5, R5, 0x80000000, R0, 0xf8, !PT ;  /* 0x8000000005057812 */ /* 0x000fe200078ef800 */
[----:B------:R-:W-:Y:S06]  /*14b0*/  BRA `(.L_x_244) ;  /* 0x0000000000047947 */ /* 0x000fec0003800000 */
.L_x_245:
[----:B------:R0:W1:Y:S02]  /*14c0*/  MUFU.RCP R5, R0 ;  /* 0x0000000000057308 */ /* 0x0000640000001000 */
.L_x_244:
[----:B------:R-:W-:Y:S05]  /*14d0*/  BSYNC.RECONVERGENT B1 ;  /* 0x0000000000017941 */ /* 0x000fea0003800200 */
.L_x_242:
[----:B01----:R-:W-:Y:S01]  /*14e0*/  MOV R0, R5 ;  /* 0x0000000500007202 */ /* 0x003fe20000000f00 */
[----:B------:R-:W-:-:S04]  /*14f0*/  HFMA2 R5, -RZ, RZ, 0, 0 ;  /* 0x00000000ff057431 */ /* 0x000fc800000001ff */
[----:B------:R-:W-:Y:S05]  /*1500*/  RET.REL.NODEC R4 `(_Z27vertex2facet_conv3d_forwardiiiPKiS0_PKfS2_Pf) ;  /* 0xffffffe804bc7950 */ /* 0x000fea0003c3ffff */
        .weak           $__internal_9_$__cuda_sm3x_div_rn_noftz_f32_slowpath
        .type           $__internal_9_$__cuda_sm3x_div_rn_noftz_f32_slowpath,@function
        .size           $__internal_9_$__cuda_sm3x_div_rn_noftz_f32_slowpath,(.L_x_365 - $__internal_9_$__cuda_sm3x_div_rn_noftz_f32_slowpath)
$__internal_9_$__cuda_sm3x_div_rn_noftz_f32_slowpath:
[----:B------:R-:W-:Y:S01]  /*1510*/  SHF.R.U32.HI R6, RZ, 0x17, R7 ;  /* 0x00000017ff067819 */ /* 0x000fe20000011607 */
[----:B------:R-:W-:Y:S01]  /*1520*/  BSSY.RECONVERGENT B1, `(.L_x_246) ;  /* 0x0000064000017945 */ /* 0x000fe20003800200 */
[----:B------:R-:W-:Y:S02]  /*1530*/  SHF.R.U32.HI R3, RZ, 0x17, R0 ;  /* 0x00000017ff037819 */ /* 0x000fe40000011600 */
[----:B------:R-:W-:Y:S02]  /*1540*/  LOP3.LUT R12, R6, 0xff, RZ, 0xc0, !PT ;  /* 0x000000ff060c7812 */ /* 0x000fe400078ec0ff */
[----:B------:R-:W-:Y:S02]  /*1550*/  LOP3.LUT R10, R3, 0xff, RZ, 0xc0, !PT ;  /* 0x000000ff030a7812 */ /* 0x000fe400078ec0ff */
[----:B------:R-:W-:Y:S01]  /*1560*/  MOV R6, R0 ;  /* 0x0000000000067202 */ /* 0x000fe20000000f00 */
[----:B------:R-:W-:Y:S01]  /*1570*/  VIADD R11, R12, 0xffffffff ;  /* 0xffffffff0c0b7836 */ /* 0x000fe20000000000 */
[----:B------:R-:W-:-:S04]  /*1580*/  IADD3 R9, PT, PT, R10, -0x1, RZ ;  /* 0xffffffff0a097810 */ /* 0x000fc80007ffe0ff */
[----:B------:R-:W-:-:S04]  /*1590*/  ISETP.GT.U32.AND P0, PT, R11, 0xfd, PT ;  /* 0x000000fd0b00780c */ /* 0x000fc80003f04070 */
[----:B------:R-:W-:-:S13]  /*15a0*/  ISETP.GT.U32.OR P0, PT, R9, 0xfd, P0 ;  /* 0x000000fd0900780c */ /* 0x000fda0000704470 */
[----:B------:R-:W-:Y:S01]  /*15b0*/  @!P0 IMAD.MOV.U32 R8, RZ, RZ, RZ ;  /* 0x000000ffff088224 */ /* 0x000fe200078e00ff */
[----:B------:R-:W-:Y:S06]  /*15c0*/  @!P0 BRA `(.L_x_247) ;  /* 0x0000000000608947 */ /* 0x000fec0003800000 */
[----:B------:R-:W-:Y:S02]  /*15d0*/  FSETP.GTU.FTZ.AND P0, PT, |R0|, +INF , PT ;  /* 0x7f8000000000780b */ /* 0x000fe40003f1c200 */
[----:B------:R-:W-:Y:S02]  /*15e0*/  FSETP.GTU.FTZ.AND P1, PT, |R7|, +INF , PT ;  /* 0x7f8000000700780b */ /* 0x000fe40003f3c200 */
[----:B------:R-:W-:Y:S02]  /*15f0*/  MOV R3, R7 ;  /* 0x0000000700037202 */ /* 0x000fe40000000f00 */
        /* <DEDUP_REMOVED lines=21> */
.L_x_247:
        /* <DEDUP_REMOVED lines=30> */
[----:B------:R-:W-:Y:S01]  /*1930*/  IADD3 R8, PT, PT, R9, 0x20, RZ ;  /* 0x0000002009087810 */ /* 0x000fe20007ffe0ff */
[-CC-:B------:R-:W-:Y:S01]  /*1940*/  FFMA.RM R3, R13, R11.reuse, R10.reuse ;  /* 0x0000000b0d037223 */ /* 0x180fe2000000400a */
[----:B------:R-:W-:Y:S02]  /*1950*/  ISETP.NE.AND P2, PT, R9, RZ, PT ;  /* 0x000000ff0900720c */ /* 0x000fe40003f45270 */
[----:B------:R-:W-:Y:S01]  /*1960*/  LOP3.LUT R7, R0, 0x7fffff, RZ, 0xc0, !PT ;  /* 0x007fffff00077812 */ /* 0x000fe200078ec0ff */
[----:B------:R-:W-:Y:S01]  /*1970*/  FFMA.RP R0, R13, R11, R10 ;  /* 0x0000000b0d007223 */ /* 0x000fe2000000800a */
[----:B------:R-:W-:Y:S02]  /*1980*/  ISETP.NE.AND P1, PT, R9, RZ, PT ;  /* 0x000000ff0900720c */ /* 0x000fe40003f25270 */
[----:B------:R-:W-:Y:S02]  /*1990*/  LOP3.LUT R7, R7, 0x800000, RZ, 0xfc, !PT ;  /* 0x0080000007077812 */ /* 0x000fe400078efcff */
[----:B------:R-:W-:-:S02]  /*19a0*/  IADD3 R9, PT, PT, -R9, RZ, RZ ;  /* 0x000000ff09097210 */ /* 0x000fc40007ffe1ff */
[----:B------:R-:W-:Y:S02]  /*19b0*/  SHF.L.U32 R8, R7, R8, RZ ;  /* 0x0000000807087219 */ /* 0x000fe400000006ff */
[----:B------:R-:W-:Y:S02]  /*19c0*/  FSETP.NEU.FTZ.AND P0, PT, R0, R3, PT ;  /* 0x000000030000720b */ /* 0x000fe40003f1d000 */
        /* <DEDUP_REMOVED lines=11> */
.L_x_254:
[----:B------:R-:W-:-:S04]  /*1a80*/  LOP3.LUT R6, R6, 0x80000000, RZ, 0xc0, !PT ;  /* 0x8000000006067812 */ /* 0x000fc800078ec0ff */
[----:B------:R-:W-:Y:S01]  /*1a90*/  LOP3.LUT R6, R6, 0x7f800000, RZ, 0xfc, !PT ;  /* 0x7f80000006067812 */ /* 0x000fe200078efcff */
[----:B------:R-:W-:Y:S06]  /*1aa0*/  BRA `(.L_x_255) ;  /* 0x0000000000047947 */ /* 0x000fec0003800000 */
.L_x_253:
[----:B------:R-:W-:-:S07]  /*1ab0*/  LEA R6, R3, R6, 0x17 ;  /* 0x0000000603067211 */ /* 0x000fce00078eb8ff */
.L_x_255:
[----:B------:R-:W-:Y:S05]  /*1ac0*/  BSYNC.RECONVERGENT B2 ;  /* 0x0000000000027941 */ /* 0x000fea0003800200 */
.L_x_252:
[----:B------:R-:W-:Y:S05]  /*1ad0*/  BRA `(.L_x_256) ;  /* 0x0000000000207947 */ /* 0x000fea0003800000 */
.L_x_251:
[----:B------:R-:W-:-:S04]  /*1ae0*/  LOP3.LUT R6, R7, 0x80000000, R6, 0x48, !PT ;  /* 0x8000000007067812 */ /* 0x000fc800078e4806 */
[----:B------:R-:W-:Y:S01]  /*1af0*/  LOP3.LUT R6, R6, 0x7f800000, RZ, 0xfc, !PT ;  /* 0x7f80000006067812 */ /* 0x000fe200078efcff */
[----:B------:R-:W-:Y:S06]  /*1b00*/  BRA `(.L_x_256) ;  /* 0x0000000000147947 */ /* 0x000fec0003800000 */
.L_x_250:
[----:B------:R-:W-:Y:S01]  /*1b10*/  LOP3.LUT R6, R7, 0x80000000, R6, 0x48, !PT ;  /* 0x8000000007067812 */ /* 0x000fe200078e4806 */
[----:B------:R-:W-:Y:S06]  /*1b20*/  BRA `(.L_x_256) ;  /* 0x00000000000c7947 */ /* 0x000fec0003800000 */
.L_x_249:
[----:B------:R-:W0:Y:S01]  /*1b30*/  MUFU.RSQ R6, -QNAN ;  /* 0xffc0000000067908 */ /* 0x000e220000001400 */
[----:B------:R-:W-:Y:S05]  /*1b40*/  BRA `(.L_x_256) ;  /* 0x0000000000047947 */ /* 0x000fea0003800000 */
.L_x_248:
[----:B------:R-:W-:-:S07]  /*1b50*/  FADD.FTZ R6, R0, R3 ;  /* 0x0000000300067221 */ /* 0x000fce0000010000 */
.L_x_256:
[----:B------:R-:W-:Y:S05]  /*1b60*/  BSYNC.RECONVERGENT B1 ;  /* 0x0000000000017941 */ /* 0x000fea0003800200 */
.L_x_246:
[----:B------:R-:W-:-:S04]  /*1b70*/  HFMA2 R3, -RZ, RZ, 0, 0 ;  /* 0x00000000ff037431 */ /* 0x000fc800000001ff */
[----:B0-----:R-:W-:Y:S05]  /*1b80*/  RET.REL.NODEC R2 `(_Z27vertex2facet_conv3d_forwardiiiPKiS0_PKfS2_Pf) ;  /* 0xffffffe4021c7950 */ /* 0x001fea0003c3ffff */
.L_x_257:
        /* <DEDUP_REMOVED lines=15> */
.L_x_365:


//--------------------- .text._Z27facet2facet_filter_backwardiiiPKiPKfS2_S2_Pfii --------------------------
	.section	.text._Z27facet2facet_filter_backwardiiiPKiPKfS2_S2_Pfii,"ax",@progbits
	.align	128
        .global         _Z27facet2facet_filter_backwardiiiPKiPKfS2_S2_Pfii
        .type           _Z27facet2facet_filter_backwardiiiPKiPKfS2_S2_Pfii,@function
        .size           _Z27facet2facet_filter_backwardiiiPKiPKfS2_S2_Pfii,(.L_x_366 - _Z27facet2facet_filter_backwardiiiPKiPKfS2_S2_Pfii)
        .other          _Z27facet2facet_filter_backwardiiiPKiPKfS2_S2_Pfii,@"STO_CUDA_ENTRY STV_DEFAULT"
_Z27facet2facet_filter_backwardiiiPKiPKfS2_S2_Pfii:
.text._Z27facet2facet_filter_backwardiiiPKiPKfS2_S2_Pfii:
        /* <DEDUP_REMOVED lines=9> */
[----:B------:R-:W-:Y:S02]  /*0090*/  MOV R4, 0x400 ;  /* 0x0000040000047802 */ /* 0x000fe40000000f00 */
[----:B------:R-:W-:Y:S02]  /*00a0*/  MOV R0, R3 ;  /* 0x0000000300007202 */ /* 0x000fe40000000f00 */
[----:B0-----:R-:W-:-:S07]  /*00b0*/  LEA R5, R5, R4, 0x18 ;  /* 0x0000000405057211 */ /* 0x001fce00078ec0ff */
.L_x_260:
[----:B------:R-:W-:Y:S01]  /*00c0*/  IMAD R4, R0, 0x4, R5 ;  /* 0x0000000400047824 */ /* 0x000fe200078e0205 */
[----:B--2---:R-:W-:-:S04]  /*00d0*/  IADD3 R0, PT, PT, R7, R0, RZ ;  /* 0x0000000007007210 */ /* 0x004fc80007ffe0ff */
[----:B------:R0:W-:Y:S01]  /*00e0*/  STS [R4], RZ ;  /* 0x000000ff04007388 */ /* 0x0001e20000000800 */
[----:B------:R-:W-:-:S13]  /*00f0*/  ISETP.GE.AND P0, PT, R0, UR8, PT ;  /* 0x0000000800007c0c */ /* 0x000fda000bf06270 */
[----:B0-----:R-:W-:Y:S05]  /*0100*/  @!P0 BRA `(.L_x_260) ;  /* 0xfffffffc00ec8947 */ /* 0x001fea000383ffff */
.L_x_259:
[----:B------:R-:W-:Y:S05]  /*0110*/  BSYNC.RECONVERGENT B0 ;  /* 0x0000000000007941 */ /* 0x000fea0003800200 */
.L_x_258:
[----:B------:R-:W0:Y:S01]  /*0120*/  LDCU UR4, c[0x0][0x384] ;  /* 0x00007080ff0477ac */ /* 0x000e220008000800 */
[----:B------:R-:W2:Y:S01]  /*0130*/  LDC R6, c[0x0][0x360] ;  /* 0x0000d800ff067b82 */ /* 0x000ea20000000800 */
[----:B------:R-:W-:Y:S01]  /*0140*/  BSSY.RECONVERGENT B1, `(.L_x_261) ;  /* 0x0000148000017945 */ /* 0x000fe20003800200 */
[----:B------:R-:W3:Y:S01]  /*0150*/  LDCU.64 UR6, c[0x0][0x358] ;  /* 0x00006b00ff0677ac */ /* 0x000ee20008000a00 */
[----:B------:R-:W4:Y:S01]  /*0160*/  LDCU UR10, c[0x0][0x384] ;  /* 0x00007080ff0a77ac */ /* 0x000f220008000800 */
[----:B0-----:R-:W-:-:S04]  /*0170*/  IMAD.U32 R0, RZ, RZ, UR4 ;  /* 0x00000004ff007e24 */ /* 0x001fc8000f8e00ff */
[----:B------:R-:W2:Y:S01]  /*0180*/  S2UR UR4, SR_CTAID.X ;  /* 0x00000000000479c3 */ /* 0x000ea20000002500 */
[----:B-1----:R-:W-:-:S05]  /*0190*/  IMAD R4, R2, R0, RZ ;  /* 0x0000000002047224 */ /* 0x002fca00078e02ff */
[-C--:B------:R-:W-:Y:S02]  /*01a0*/  IABS R10, R4.reuse ;  /* 0x00000004000a7213 */ /* 0x080fe40000000000 */
[----:B------:R-:W-:Y:S02]  /*01b0*/  IABS R11, R4 ;  /* 0x00000004000b7213 */ /* 0x000fe40000000000 */
[----:B------:R-:W0:Y:S01]  /*01c0*/  I2F.RP R5, R10 ;  /* 0x0000000a00057306 */ /* 0x000e220000209400 */
[----:B--2---:R-:W-:Y:S01]  /*01d0*/  IMAD R13, R6, UR4, R3 ;  /* 0x00000004060d7c24 */ /* 0x004fe2000f8e0203 */
[----:B------:R-:W1:Y:S06]  /*01e0*/  LDCU UR4, c[0x0][0x380] ;  /* 0x00007000ff0477ac */ /* 0x000e6c0008000800 */
[----:B0-----:R-:W0:Y:S02]  /*01f0*/  MUFU.RCP R5, R5 ;  /* 0x0000000500057308 */ /* 0x001e240000001000 */
[----:B0-----:R-:W-:-:S02]  /*0200*/  IADD3 R8, PT, PT, R5, 0xffffffe, RZ ;  /* 0x0ffffffe05087810 */ /* 0x001fc40007ffe0ff */
[----:B------:R-:W-:-:S04]  /*0210*/  IABS R5, R13 ;  /* 0x0000000d00057213 */ /* 0x000fc80000000000 */
[----:B------:R0:W2:Y:S02]  /*0220*/  F2I.FTZ.U32.TRUNC.NTZ R9, R8 ;  /* 0x0000000800097305 */ /* 0x0000a4000021f000 */
[----:B0-----:R-:W-:Y:S02]  /*0230*/  HFMA2 R8, -RZ, RZ, 0, 0 ;  /* 0x00000000ff087431 */ /* 0x001fe400000001ff */
[----:B--2---:R-:W-:-:S04]  /*0240*/  IMAD.MOV R7, RZ, RZ, -R9 ;  /* 0x000000ffff077224 */ /* 0x004fc800078e0a09 */
[----:B------:R-:W-:-:S04]  /*0250*/  IMAD R7, R7, R10, RZ ;  /* 0x0000000a07077224 */ /* 0x000fc800078e02ff */
[----:B------:R-:W-:Y:S01]  /*0260*/  IMAD.HI.U32 R9, R9, R7, R8 ;  /* 0x0000000709097227 */ /* 0x000fe200078e0008 */
[----:B------:R-:W-:-:S03]  /*0270*/  IABS R7, R2 ;  /* 0x0000000200077213 */ /* 0x000fc60000000000 */
[----:B------:R-:W-:Y:S01]  /*0280*/  IMAD.MOV R8, RZ, RZ, -R11 ;  /* 0x000000ffff087224 */ /* 0x000fe200078e0a0b */
[----:B------:R-:W-:Y:S01]  /*0290*/  MOV R11, R7 ;  /* 0x00000007000b7202 */ /* 0x000fe20000000f00 */
[----:B------:R-:W-:-:S03]  /*02a0*/  IMAD.HI.U32 R12, R9, R5, RZ ;  /* 0x00000005090c7227 */ /* 0x000fc600078e00ff */
[----:B------:R-:W0:Y:S01]  /*02b0*/  I2F.RP R7, R11 ;  /* 0x0000000b00077306 */ /* 0x000e220000209400 */
[----:B------:R-:W-:Y:S01]  /*02c0*/  IMAD R5, R12, R8, R5 ;  /* 0x000000080c057224 */ /* 0x000fe200078e0205 */
[----:B------:R-:W-:Y:S04]  /*02d0*/  BAR.SYNC.DEFER_BLOCKING 0x0 ;  /* 0x0000000000007b1d */ /* 0x000fe80000010000 */
[----:B------:R-:W-:Y:S02]  /*02e0*/  ISETP.GT.U32.AND P2, PT, R10, R5, PT ;  /* 0x000000050a00720c */ /* 0x000fe40003f44070 */
[----:B0-----:R-:W0:Y:S11]  /*02f0*/  MUFU.RCP R7, R7 ;  /* 0x0000000700077308 */ /* 0x001e360000001000 */
[----:B------:R-:W-:-:S02]  /*0300*/  @!P2 IMAD.IADD R5, R5, 0x1, -R10 ;  /* 0x000000010505a824 */ /* 0x000fc400078e0a0a */
[----:B------:R-:W-:Y:S01]  /*0310*/  @!P2 VIADD R12, R12, 0x1 ;  /* 0x000000010c0ca836 */ /* 0x000fe20000000000 */
[----:B------:R-:W-:Y:S02]  /*0320*/  ISETP.NE.AND P2, PT, R4, RZ, PT ;  /* 0x000000ff0400720c */ /* 0x000fe40003f45270 */
[----:B------:R-:W-:Y:S02]  /*0330*/  ISETP.GE.U32.AND P0, PT, R5, R10, PT ;  /* 0x0000000a0500720c */ /* 0x000fe40003f06070 */
[----:B------:R-:W-:-:S04]  /*0340*/  LOP3.LUT R5, R13, R4, RZ, 0x3c, !PT ;  /* 0x000000040d057212 */ /* 0x000fc800078e3cff */
[----:B------:R-:W-:Y:S02]  /*0350*/  ISETP.GE.AND P1, PT, R5, RZ, PT ;  /* 0x000000ff0500720c */ /* 0x000fe40003f26270 */
[----:B0-----:R-:W-:-:S04]  /*0360*/  IADD3 R8, PT, PT, R7, 0xffffffe, RZ ;  /* 0x0ffffffe07087810 */ /* 0x001fc80007ffe0ff */
[----:B------:R0:W2:Y:S01]  /*0370*/  F2I.FTZ.U32.TRUNC.NTZ R9, R8 ;  /* 0x0000000800097305 */ /* 0x0000a2000021f000 */
[----:B------:R-:W-:-:S06]  /*0380*/  @P0 IADD3 R12, PT, PT, R12, 0x1, RZ ;  /* 0x000000010c0c0810 */ /* 0x000fcc0007ffe0ff */
[----:B------:R-:W-:Y:S01]  /*0390*/  @!P1 IMAD.MOV R12, RZ, RZ, -R12 ;  /* 0x000000ffff0c9224 */ /* 0x000fe200078e0a0c */
[----:B------:R-:W-:Y:S01]  /*03a0*/  @!P2 LOP3.LUT R12, RZ, R4, RZ, 0x33, !PT ;  /* 0x00000004ff0ca212 */ /* 0x000fe200078e33ff */
[----:B0-----:R-:W-:-:S04]  /*03b0*/  HFMA2 R8, -RZ, RZ, 0, 0 ;  /* 0x00000000ff087431 */ /* 0x001fc800000001ff */
[----:B------:R-:W-:Y:S01]  /*03c0*/  IMAD.MOV R5, RZ, RZ, -R12 ;  /* 0x000000ffff057224 */ /* 0x000fe200078e0a0c */
[----:B--2---:R-:W-:-:S03]  /*03d0*/  IADD3 R10, PT, PT, RZ, -R9, RZ ;  /* 0x80000009ff0a7210 */ /* 0x004fc60007ffe0ff */
[----:B------:R-:W-:Y:S02]  /*03e0*/  IMAD R5, R4, R5, R13 ;  /* 0x0000000504057224 */ /* 0x000fe400078e020d */
[----:B------:R-:W-:-:S03]  /*03f0*/  IMAD R7, R10, R11, RZ ;  /* 0x0000000b0a077224 */ /* 0x000fc600078e02ff */
[----:B------:R-:W-:Y:S01]  /*0400*/  IABS R10, R5 ;  /* 0x00000005000a7213 */ /* 0x000fe20000000000 */
[----:B------:R-:W-:-:S04]  /*0410*/  IMAD.HI.U32 R8, R9, R7, R8 ;  /* 0x0000000709087227 */ /* 0x000fc800078e0008 */
[----:B------:R-:W-:-:S04]  /*0420*/  IMAD.MOV.U32 R9, RZ, RZ, R10 ;  /* 0x000000ffff097224 */ /* 0x000fc800078e000a */
        /* <DEDUP_REMOVED lines=11> */
[----:B-1----:R-:W-:-:S05]  /*04e0*/  ISETP.GE.AND P0, PT, R12, UR4, PT ;  /* 0x000000040c007c0c */ /* 0x002fca000bf06270 */
[----:B------:R-:W-:Y:S02]  /*04f0*/  @!P1 IADD3 R7, PT, PT, -R7, RZ, RZ ;  /* 0x000000ff07079210 */ /* 0x000fe40007ffe1ff */
[----:B------:R-:W-:-:S06]  /*0500*/  @!P2 LOP3.LUT R7, RZ, R2, RZ, 0x33, !PT ;  /* 0x00000002ff07a212 */ /* 0x000fcc00078e33ff */
[----:B---34-:R-:W-:Y:S05]  /*0510*/  @P0 BRA `(.L_x_262) ;  /* 0x0000001000280947 */ /* 0x018fea0003800000 */
[----:B------:R-:W0:Y:S01]  /*0520*/  LDC.64 R16, c[0x0][0x390] ;  /* 0x0000e400ff107b82 */ /* 0x000e220000000a00 */
[----:B------:R-:W-:Y:S02]  /*0530*/  ISETP.GE.AND P0, PT, R12, 0x1, PT ;  /* 0x000000010c00780c */ /* 0x000fe40003f06270 */
[----:B------:R-:W-:-:S05]  /*0540*/  MOV R8, RZ ;  /* 0x000000ff00087202 */ /* 0x000fca0000000f00 */
[----:B------:R-:W1:Y:S06]  /*0550*/  LDC R10, c[0x0][0x3bc] ;  /* 0x0000ef00ff0a7b82 */ /* 0x000e6c0000000800 */
[C---:B------:R-:W-:Y:S02]  /*0560*/  @P0 VIADD R9, R12.reuse, 0xffffffff ;  /* 0xffffffff0c090836 */ /* 0x040fe40000000000 */
[----:B0-----:R-:W-:-:S04]  /*0570*/  IMAD.WIDE R14, R12, 0x4, R16 ;  /* 0x000000040c0e7825 */ /* 0x001fc800078e0210 */
[----:B------:R-:W-:Y:S02]  /*0580*/  @P0 IMAD.WIDE.U32 R16, R9, 0x4, R16 ;  /* 0x0000000409100825 */ /* 0x000fe400078e0010 */
[----:B------:R-:W2:Y:S04]  /*0590*/  LDG.E R15, desc[UR6][R14.64] ;  /* 0x000000060e0f7981 */ /* 0x000ea8000c1e1900 */
[----:B------:R-:W2:Y:S01]  /*05a0*/  @P0 LDG.E R8, desc[UR6][R16.64] ;  /* 0x0000000610080981 */ /* 0x000ea2000c1e1900 */
[----:B------:R-:W-:Y:S01]  /*05b0*/  BSSY.RECONVERGENT B0, `(.L_x_263) ;  /* 0x00000d5000007945 */ /* 0x000fe20003800200 */
[----:B------:R-:W-:Y:S01]  /*05c0*/  IMAD.MOV.U32 R9, RZ, RZ, RZ ;  /* 0x000000ffff097224 */ /* 0x000fe200078e00ff */
[----:B------:R-:W-:Y:S01]  /*05d0*/  MOV R11, RZ ;  /* 0x000000ff000b7202 */ /* 0x000fe20000000f00 */
[----:B------:R-:W-:Y:S01]  /*05e0*/  IMAD.MOV.U32 R32, RZ, RZ, RZ ;  /* 0x000000ffff207224 */ /* 0x000fe200078e00ff */
[----:B-1----:R-:W-:-:S02]  /*05f0*/  IADD3 R10, PT, PT, R10, UR8, RZ ;  /* 0x000000080a0a7c10 */ /* 0x002fc4000fffe0ff */
[----:B--2---:R-:W-:-:S13]  /*0600*/  ISETP.GT.AND P0, PT, R15, R8, PT ;  /* 0x000000080f00720c */ /* 0x004fda0003f04270 */
[----:B------:R-:W-:Y:S05]  /*0610*/  @!P0 BRA `(.L_x_264) ;  /* 0x0000000c00388947 */ /* 0x000fea0003800000 */
[----:B------:R-:W0:Y:S01]  /*0620*/  LDC.64 R16, c[0x0][0x3a8] ;  /* 0x0000ea00ff107b82 */ /* 0x000e220000000a00 */
[----:B------:R-:W-:-:S04]  /*0630*/  IMAD R9, R4, R12, R5 ;  /* 0x0000000c04097224 */ /* 0x000fc800078e0205 */
[----:B0-----:R-:W-:-:S05]  /*0640*/  IMAD.WIDE R16, R9, 0x4, R16 ;  /* 0x0000000409107825 */ /* 0x001fca00078e0210 */
[----:B------:R0:W5:Y:S01]  /*0650*/  LDG.E R12, desc[UR6][R16.64] ;  /* 0x00000006100c7981 */ /* 0x000162000c1e1900 */
[----:B------:R-:W-:Y:S01]  /*0660*/  IMAD.IADD R2, R8, 0x1, -R15 ;  /* 0x0000000108027824 */ /* 0x000fe200078e0a0f */
[----:B------:R-:W-:Y:S01]  /*0670*/  IADD3 R13, PT, PT, R15, -R8, RZ ;  /* 0x800000080f0d7210 */ /* 0x000fe20007ffe0ff */
[----:B------:R-:W-:Y:S01]  /*0680*/  BSSY.RECONVERGENT B4, `(.L_x_265) ;  /* 0x0000071000047945 */ /* 0x000fe20003800200 */
[----:B------:R-:W-:Y:S02]  /*0690*/  IMAD.MOV.U32 R9, RZ, RZ, RZ ;  /* 0x000000ffff097224 */ /* 0x000fe400078e00ff */
[----:B------:R-:W-:Y:S02]  /*06a0*/  ISETP.GT.U32.AND P0, PT, R2, -0x4, PT ;  /* 0xfffffffc0200780c */ /* 0x000fe40003f04070 */
[----:B------:R-:W-:-:S11]  /*06b0*/  I2FP.F32.S32 R14, R13 ;  /* 0x0000000d000e7245 */ /* 0x000fd60000201400 */
[----:B0-----:R-:W-:Y:S05]  /*06c0*/  @P0 BRA `(.L_x_266) ;  /* 0x0000000400b00947 */ /* 0x001fea0003800000 */
[----:B------:R-:W-:Y:S01]  /*06d0*/  LOP3.LUT R17, R13, 0xfffffffc, RZ, 0xc0, !PT ;  /* 0xfffffffc0d117812 */ /* 0x000fe200078ec0ff */
[----:B------:R-:W-:Y:S02]  /*06e0*/  HFMA2 R11, -RZ, RZ, 0, 0 ;  /* 0x00000000ff0b7431 */ /* 0x000fe400000001ff */
[C---:B------:R-:W-:Y:S01]  /*06f0*/  IMAD R15, R8.reuse, R0, R7 ;  /* 0x00000000080f7224 */ /* 0x040fe200078e0207 */
[----:B------:R-:W-:Y:S01]  /*0700*/  MOV R9, RZ ;  /* 0x000000ff00097202 */ /* 0x000fe20000000f00 */
[----:B------:R-:W-:Y:S01]  /*0710*/  IMAD R16, R8, 0x3, RZ ;  /* 0x0000000308107824 */ /* 0x000fe200078e02ff */
[----:B------:R-:W-:Y:S01]  /*0720*/  IADD3 R17, PT, PT, -R17, RZ, RZ ;  /* 0x000000ff11117210 */ /* 0x000fe20007ffe1ff */
[----:B------:R-:W-:-:S07]  /*0730*/  IMAD.MOV.U32 R32, RZ, RZ, RZ ;  /* 0x000000ffff207224 */ /* 0x000fce00078e00ff */
.L_x_275:
[----:B------:R-:W0:Y:S08]  /*0740*/  LDC.64 R20, c[0x0][0x3a0] ;  /* 0x0000e800ff147b82 */ /* 0x000e300000000a00 */
[----:B------:R-:W1:Y:S01]  /*0750*/  LDC.64 R18, c[0x0][0x398] ;  /* 0x0000e600ff127b82 */ /* 0x000e620000000a00 */
[----:B0-----:R-:W-:-:S05]  /*0760*/  IMAD.WIDE R20, R15, 0x4, R20 ;  /* 0x000000040f147825 */ /* 0x001fca00078e0214 */
[----:B------:R-:W2:Y:S01]  /*0770*/  LDG.E R35, desc[UR6][R20.64] ;  /* 0x0000000614237981 */ /* 0x000ea2000c1e1900 */
[----:B-1----:R-:W-:-:S05]  /*0780*/  IMAD.WIDE R18, R16, 0x4, R18 ;  /* 0x0000000410127825 */ /* 0x002fca00078e0212 */
[----:B-----5:R0:W5:Y:S04]  /*0790*/  LDG.E R31, desc[UR6][R18.64] ;  /* 0x00000006121f7981 */ /* 0x020168000c1e1900 */
[----:B------:R0:W5:Y:S04]  /*07a0*/  LDG.E R22, desc[UR6][R18.64+0x4] ;  /* 0x0000040612167981 */ /* 0x000168000c1e1900 */
[----:B------:R0:W5:Y:S01]  /*07b0*/  LDG.E R24, desc[UR6][R18.64+0x8] ;  /* 0x0000080612187981 */ /* 0x000162000c1e1900 */
[----:B------:R-:W1:Y:S01]  /*07c0*/  MUFU.RCP R23, R14 ;  /* 0x0000000e00177308 */ /* 0x000e620000001000 */
[----:B------:R-:W-:Y:S01]  /*07d0*/  BSSY.RECONVERGENT B5, `(.L_x_267) ;  /* 0x000000c000057945 */ /* 0x000fe20003800200 */
[----:B-1----:R-:W-:-:S04]  /*07e0*/  FFMA R0, -R14, R23, 1 ;  /* 0x3f8000000e007423 */ /* 0x002fc80000000117 */
[----:B------:R-:W-:Y:S01]  /*07f0*/  FFMA R0, R23, R0, R23 ;  /* 0x0000000017007223 */ /* 0x000fe20000000017 */
[----:B--2---:R-:W-:-:S04]  /*0800*/  FMUL R35, R12, R35 ;  /* 0x000000230c237220 */ /* 0x004fc80000400000 */
[----:B------:R-:W1:Y:S01]  /*0810*/  FCHK P0, R35, R14 ;  /* 0x0000000e23007302 */ /* 0x000e620000000000 */
[----:B------:R-:W-:-:S04]  /*0820*/  FFMA R23, R35, R0, RZ ;  /* 0x0000000023177223 */ /* 0x000fc800000000ff */
[----:B------:R-:W-:-:S04]  /*0830*/  FFMA R2, -R14, R23, R35 ;  /* 0x000000170e027223 */ /* 0x000fc80000000123 */
[----:B------:R-:W-:Y:S01]  /*0840*/  FFMA R2, R0, R2, R23 ;  /* 0x0000000200027223 */ /* 0x000fe20000000017 */
[----:B01----:R-:W-:Y:S06]  /*0850*/  @!P0 BRA `(.L_x_268) ;  /* 0x00000000000c8947 */ /* 0x003fec0003800000 */
[----:B------:R-:W-:-:S07]  /*0860*/  MOV R2, 0x880 ;  /* 0x0000088000027802 */ /* 0x000fce0000000f00 */
[----:B-----5:R-:W-:Y:S05]  /*0870*/  CALL.REL.NOINC `($__internal_10_$__cuda_sm3x_div_rn_noftz_f32_slowpath) ;  /* 0x0000000c009c7944 */ /* 0x020fea0003c00000 */
[----:B------:R-:W-:-:S07]  /*0880*/  MOV R2, R0 ;  /* 0x0000000000027202 */ /* 0x000fce0000000f00 */
.L_x_268:
[----:B------:R-:W-:Y:S05]  /*0890*/  BSYNC.RECONVERGENT B5 ;  /* 0x0000000000057941 */ /* 0x000fea0003800200 */
.L_x_267:
[----:B------:R-:W0:Y:S01]  /*08a0*/  LDC R23, c[0x0][0x384] ;  /* 0x0000e100ff177b82 */ /* 0x000e220000000800 */
[----:B------:R1:W5:Y:S04]  /*08b0*/  LDG.E R25, desc[UR6][R18.64+0x10] ;  /* 0x0000100612197981 */ /* 0x000368000c1e1900 */
[----:B------:R1:W5:Y:S01]  /*08c0*/  LDG.E R26, desc[UR6][R18.64+0x14] ;  /* 0x00001406121a7981 */ /* 0x000362000c1e1900 */
[----:B0-----:R-:W-:-:S03]  /*08d0*/  IMAD.WIDE R20, R23, 0x4, R20 ;  /* 0x0000000417147825 */ /* 0x001fc600078e0214 */
[----:B------:R1:W5:Y:S04]  /*08e0*/  LDG.E R23, desc[UR6][R18.64+0xc] ;  /* 0x00000c0612177981 */ /* 0x000368000c1e1900 */
[----:B------:R-:W2:Y:S01]  /*08f0*/  LDG.E R27, desc[UR6][R20.64] ;  /* 0x00000006141b7981 */ /* 0x000ea2000c1e1900 */
[----:B------:R-:W0:Y:S01]  /*0900*/  MUFU.RCP R29, R14 ;  /* 0x0000000e001d7308 */ /* 0x000e220000001000 */
[----:B------:R-:W-:Y:S01]  /*0910*/  BSSY.RECONVERGENT B5, `(.L_x_269) ;  /* 0x000000f000057945 */ /* 0x000fe20003800200 */
[----:B-----5:R-:W-:Y:S01]  /*0920*/  FFMA R32, R31, R2, R32 ;  /* 0x000000021f207223 */ /* 0x020fe20000000020 */
[----:B0-----:R-:W-:-:S04]  /*0930*/  FFMA R0, -R14, R29, 1 ;  /* 0x3f8000000e007423 */ /* 0x001fc8000000011d */
[----:B------:R-:W-:Y:S01]  /*0940*/  FFMA R0, R29, R0, R29 ;  /* 0x000000001d007223 */ /* 0x000fe2000000001d */
[-C--:B------:R-:W-:Y:S01]  /*0950*/  FFMA R22, R22, R2.reuse, R11 ;  /* 0x0000000216167223 */ /* 0x080fe2000000000b */
[----:B------:R-:W-:Y:S01]  /*0960*/  FFMA R9, R24, R2, R9 ;  /* 0x0000000218097223 */ /* 0x000fe20000000009 */
[----:B--2---:R-:W-:-:S04]  /*0970*/  FMUL R35, R12, R27 ;  /* 0x0000001b0c237220 */ /* 0x004fc80000400000 */
[----:B------:R-:W0:Y:S01]  /*0980*/  FCHK P0, R35, R14 ;  /* 0x0000000e23007302 */ /* 0x000e220000000000 */
[----:B------:R-:W-:-:S04]  /*0990*/  FFMA R27, R0, R35, RZ ;  /* 0x00000023001b7223 */ /* 0x000fc800000000ff */
[----:B------:R-:W-:-:S04]  /*09a0*/  FFMA R28, -R14, R27, R35 ;  /* 0x0000001b0e1c7223 */ /* 0x000fc80000000123 */
[----:B------:R-:W-:Y:S01]  /*09b0*/  FFMA R2, R0, R28, R27 ;  /* 0x0000001c00027223 */ /* 0x000fe2000000001b */
[----:B01----:R-:W-:Y:S06]  /*09c0*/  @!P0 BRA `(.L_x_270) ;  /* 0x00000000000c8947 */ /* 0x003fec0003800000 */
[----:B------:R-:W-:-:S07]  /*09d0*/  MOV R2, 0x9f0 ;  /* 0x000009f000027802 */ /* 0x000fce0000000f00 */
[----:B------:R-:W-:Y:S05]  /*09e0*/  CALL.REL.NOINC `($__internal_10_$__cuda_sm3x_div_rn_noftz_f32_slowpath) ;  /* 0x0000000c00407944 */ /* 0x000fea0003c00000 */
[----:B------:R-:W-:-:S07]  /*09f0*/  IMAD.MOV.U32 R2, RZ, RZ, R0 ;  /* 0x000000ffff027224 */ /* 0x000fce00078e0000 */
.L_x_270:
[----:B------:R-:W-:Y:S05]  /*0a00*/  BSYNC.RECONVERGENT B5 ;  /* 0x0000000000057941 */ /* 0x000fea0003800200 */
.L_x_269:
[----:B------:R-:W0:Y:S01]  /*0a10*/  LDC R37, c[0x0][0x384] ;  /* 0x0000e100ff257b82 */ /* 0x000e220000000800 */
[----:B------:R1:W5:Y:S01]  /*0a20*/  LDG.E R11, desc[UR6][R18.64+0x1c] ;  /* 0x00001c06120b7981 */ /* 0x000362000c1e1900 */
[----:B0-----:R-:W-:-:S03]  /*0a30*/  IMAD.WIDE R36, R37, 0x4, R20 ;  /* 0x0000000425247825 */ /* 0x001fc600078e0214 */
[----:B------:R1:W5:Y:S04]  /*0a40*/  LDG.E R21, desc[UR6][R18.64+0x18] ;  /* 0x0000180612157981 */ /* 0x000368000c1e1900 */
[----:B------:R-:W2:Y:S04]  /*0a50*/  LDG.E R27, desc[UR6][R36.64] ;  /* 0x00000006241b7981 */ /* 0x000ea8000c1e1900 */
[----:B------:R1:W5:Y:S01]  /*0a60*/  LDG.E R20, desc[UR6][R18.64+0x20] ;  /* 0x0000200612147981 */ /* 0x000362000c1e1900 */
[----:B------:R-:W0:Y:S01]  /*0a70*/  MUFU.RCP R29, R14 ;  /* 0x0000000e001d7308 */ /* 0x000e220000001000 */
[----:B------:R-:W-:Y:S01]  /*0a80*/  BSSY.RECONVERGENT B5, `(.L_x_271) ;  /* 0x000000f000057945 */ /* 0x000fe20003800200 */
[----:B------:R-:W-:Y:S01]  /*0a90*/  FFMA R32, R23, R2, R32 ;  /* 0x0000000217207223 */ /* 0x000fe20000000020 */
        /* <DEDUP_REMOVED lines=11> */
[----:B-----5:R-:W-:Y:S05]  /*0b50*/  CALL.REL.NOINC `($__internal_10_$__cuda_sm3x_div_rn_noftz_f32_slowpath) ;  /* 0x0000000800e47944 */ /* 0x020fea0003c00000 */
[----:B------:R-:W-:-:S07]  /*0b60*/  MOV R2, R0 ;  /* 0x0000000000027202 */ /* 0x000fce0000000f00 */
.L_x_272:
[----:B------:R-:W-:Y:S05]  /*0b70*/  BSYNC.RECONVERGENT B5 ;  /* 0x0000000000057941 */ /* 0x000fea0003800200 */
.L_x_271:
        /* <DEDUP_REMOVED lines=8> */
[----:B0-----:R-:W-:-:S04]  /*0c00*/  FFMA R0, -R14, R27, 1 ;  /* 0x3f8000000e007423 */ /* 0x001fc8000000011b */
[----:B------:R-:W-:Y:S01]  /*0c10*/  FFMA R0, R27, R0, R27 ;  /* 0x000000001b007223 */ /* 0x000fe2000000001b */
[-C--:B-----5:R-:W-:Y:S01]  /*0c20*/  FFMA R32, R21, R2.reuse, R32 ;  /* 0x0000000215207223 */ /* 0x0a0fe20000000020 */
        /* <DEDUP_REMOVED lines=10> */
[----:B------:R-:W-:-:S07]  /*0cd0*/  MOV R26, R0 ;  /* 0x00000000001a7202 */ /* 0x000fce0000000f00 */
.L_x_274:
[----:B------:R-:W-:Y:S05]  /*0ce0*/  BSYNC.RECONVERGENT B5 ;  /* 0x0000000000057941 */ /* 0x000fea0003800200 */
.L_x_273:
[----:B------:R-:W-:Y:S01]  /*0cf0*/  VIADD R17, R17, 0x4 ;  /* 0x0000000411117836 */ /* 0x000fe20000000000 */
[----:B------:R-:W-:Y:S01]  /*0d00*/  MOV R0, UR10 ;  /* 0x0000000a00007c02 */ /* 0x000fe20008000f00 */
[-C--:B------:R-:W-:Y:S01]  /*0d10*/  FFMA R32, R25, R26.reuse, R32 ;  /* 0x0000001a19207223 */ /* 0x080fe20000000020 */
[-C--:B------:R-:W-:Y:S01]  /*0d20*/  FFMA R11, R23, R26.reuse, R22 ;  /* 0x0000001a170b7223 */ /* 0x080fe20000000016 */
[----:B------:R-:W-:Y:S01]  /*0d30*/  FFMA R9, R24, R26, R9 ;  /* 0x0000001a18097223 */ /* 0x000fe20000000009 */
[----:B------:R-:W-:Y:S01]  /*0d40*/  ISETP.NE.AND P0, PT, R17, RZ, PT ;  /* 0x000000ff1100720c */ /* 0x000fe20003f05270 */
[----:B------:R-:W-:Y:S01]  /*0d50*/  VIADD R16, R16, 0xc ;  /* 0x0000000c10107836 */ /* 0x000fe20000000000 */
[----:B------:R-:W-:Y:S02]  /*0d60*/  IADD3 R8, PT, PT, R8, 0x4, RZ ;  /* 0x0000000408087810 */ /* 0x000fe40007ffe0ff */
[----:B------:R-:W-:-:S09]  /*0d70*/  LEA R15, R0, R15, 0x2 ;  /* 0x0000000f000f7211 */ /* 0x000fd200078e10ff */
[----:B------:R-:W-:Y:S05]  /*0d80*/  @P0 BRA `(.L_x_275) ;  /* 0xfffffff8006c0947 */ /* 0x000fea000383ffff */
.L_x_266:
[----:B------:R-:W-:Y:S05]  /*0d90*/  BSYNC.RECONVERGENT B4 ;  /* 0x0000000000047941 */ /* 0x000fea0003800200 */
.L_x_265:
[----:B------:R-:W-:-:S13]  /*0da0*/  LOP3.LUT P0, R2, R13, 0x3, RZ, 0xc0, !PT ;  /* 0x000000030d027812 */ /* 0x000fda000780c0ff */
[----:B------:R-:W-:Y:S05]  /*0db0*/  @!P0 BRA `(.L_x_264) ;  /* 0x0000000400508947 */ /* 0x000fea0003800000 */
[----:B------:R-:W-:Y:S01]  /*0dc0*/  ISETP.NE.AND P0, PT, R2, 0x1, PT ;  /* 0x000000010200780c */ /* 0x000fe20003f05270 */
[----:B------:R-:W-:-:S12]  /*0dd0*/  BSSY.RECONVERGENT B4, `(.L_x_276) ;  /* 0x0000034000047945 */ /* 0x000fd80003800200 */
[----:B------:R-:W-:Y:S05]  /*0de0*/  @!P0 BRA `(.L_x_277) ;  /* 0x0000000000c88947 */ /* 0x000fea0003800000 */
[----:B------:R-:W0:Y:S01]  /*0df0*/  LDC.64 R16, c[0x0][0x3a0] ;  /* 0x0000e800ff107b82 */ /* 0x000e220000000a00 */
[----:B------:R-:W-:-:S07]  /*0e00*/  IMAD R15, R8, R0, R7 ;  /* 0x00000000080f7224 */ /* 0x000fce00078e0207 */
[----:B------:R-:W1:Y:S01]  /*0e10*/  LDC.64 R22, c[0x0][0x398] ;  /* 0x0000e600ff167b82 */ /* 0x000e620000000a00 */
[----:B0-----:R-:W-:-:S05]  /*0e20*/  IMAD.WIDE R16, R15, 0x4, R16 ;  /* 0x000000040f107825 */ /* 0x001fca00078e0210 */
[----:B------:R-:W2:Y:S01]  /*0e30*/  LDG.E R15, desc[UR6][R16.64] ;  /* 0x00000006100f7981 */ /* 0x000ea2000c1e1900 */
[----:B------:R-:W-:-:S04]  /*0e40*/  IMAD R19, R8, 0x3, RZ ;  /* 0x0000000308137824 */ /* 0x000fc800078e02ff */
[----:B-1----:R-:W-:-:S05]  /*0e50*/  IMAD.WIDE R22, R19, 0x4, R22 ;  /* 0x0000000413167825 */ /* 0x002fca00078e0216 */
[----:B------:R0:W5:Y:S04]  /*0e60*/  LDG.E R19, desc[UR6][R22.64] ;  /* 0x0000000616137981 */ /* 0x000168000c1e1900 */
[----:B------:R0:W5:Y:S04]  /*0e70*/  LDG.E R20, desc[UR6][R22.64+0x4] ;  /* 0x0000040616147981 */ /* 0x000168000c1e1900 */
[----:B------:R0:W5:Y:S01]  /*0e80*/  LDG.E R18, desc[UR6][R22.64+0x8] ;  /* 0x0000080616127981 */ /* 0x000162000c1e1900 */
[----:B------:R-:W1:Y:S01]  /*0e90*/  MUFU.RCP R21, R14 ;  /* 0x0000000e00157308 */ /* 0x000e620000001000 */
[----:B------:R-:W-:Y:S01]  /*0ea0*/  BSSY.RECONVERGENT B5, `(.L_x_278) ;  /* 0x000000c000057945 */ /* 0x000fe20003800200 */
[----:B-1----:R-:W-:-:S04]  /*0eb0*/  FFMA R0, -R14, R21, 1 ;  /* 0x3f8000000e007423 */ /* 0x002fc80000000115 */
[----:B------:R-:W-:Y:S01]  /*0ec0*/  FFMA R0, R21, R0, R21 ;  /* 0x0000000015007223 */ /* 0x000fe20000000015 */
[----:B--2--5:R-:W-:-:S04]  /*0ed0*/  FMUL R35, R12, R15 ;  /* 0x0000000f0c237220 */ /* 0x024fc80000400000 */
[----:B------:R-:W1:Y:S01]  /*0ee0*/  FCHK P0, R35, R14 ;  /* 0x0000000e23007302 */ /* 0x000e620000000000 */
[----:B------:R-:W-:-:S04]  /*0ef0*/  FFMA R15, R0, R35, RZ ;  /* 0x00000023000f7223 */ /* 0x000fc800000000ff */
[----:B------:R-:W-:-:S04]  /*0f00*/  FFMA R2, -R14, R15, R35 ;  /* 0x0000000f0e027223 */ /* 0x000fc80000000123 */
[----:B------:R-:W-:Y:S01]  /*0f10*/  FFMA R2, R0, R2, R15 ;  /* 0x0000000200027223 */ /* 0x000fe2000000000f */
[----:B01----:R-:W-:Y:S06]  /*0f20*/  @!P0 BRA `(.L_x_279) ;  /* 0x00000000000c8947 */ /* 0x003fec0003800000 */
[----:B------:R-:W-:-:S07]  /*0f30*/  MOV R2, 0xf50 ;  /* 0x00000f5000027802 */ /* 0x000fce0000000f00 */
[----:B------:R-:W-:Y:S05]  /*0f40*/  CALL.REL.NOINC `($__internal_10_$__cuda_sm3x_div_rn_noftz_f32_slowpath) ;  /* 0x0000000400e87944 */ /* 0x000fea0003c00000 */
[----:B------:R-:W-:-:S07]  /*0f50*/  MOV R2, R0 ;  /* 0x0000000000027202 */ /* 0x000fce0000000f00 */
.L_x_279:
[----:B------:R-:W-:Y:S05]  /*0f60*/  BSYNC.RECONVERGENT B5 ;  /* 0x0000000000057941 */ /* 0x000fea0003800200 */
.L_x_278:
        /* <DEDUP_REMOVED lines=8> */
[----:B0-----:R-:W-:-:S04]  /*0ff0*/  FFMA R0, -R14, R21, 1 ;  /* 0x3f8000000e007423 */ /* 0x001fc80000000115 */
[----:B------:R-:W-:Y:S01]  /*1000*/  FFMA R0, R21, R0, R21 ;  /* 0x0000000015007223 */ /* 0x000fe20000000015 */
[-C--:B------:R-:W-:Y:S01]  /*1010*/  FFMA R32, R19, R2.reuse, R32 ;  /* 0x0000000213207223 */ /* 0x080fe20000000020 */
        /* <DEDUP_REMOVED lines=10> */
.L_x_281:
[----:B------:R-:W-:Y:S05]  /*10c0*/  BSYNC.RECONVERGENT B5 ;  /* 0x0000000000057941 */ /* 0x000fea0003800200 */
.L_x_280:
[-C--:B-----5:R-:W-:Y:S01]  /*10d0*/  FFMA R32, R17, R0.reuse, R32 ;  /* 0x0000000011207223 */ /* 0x0a0fe20000000020 */
[-C--:B------:R-:W-:Y:S01]  /*10e0*/  FFMA R11, R16, R0.reuse, R11 ;  /* 0x00000000100b7223 */ /* 0x080fe2000000000b */
[----:B------:R-:W-:Y:S01]  /*10f0*/  FFMA R9, R15, R0, R18 ;  /* 0x000000000f097223 */ /* 0x000fe20000000012 */
[----:B------:R-:W-:-:S07]  /*1100*/  VIADD R8, R8, 0x2 ;  /* 0x0000000208087836 */ /* 0x000fce0000000000 */
.L_x_277:
[----:B------:R-:W-:Y:S05]  /*1110*/  BSYNC.RECONVERGENT B4 ;  /* 0x0000000000047941 */ /* 0x000fea0003800200 */
.L_x_276:
[----:B------:R-:W-:-:S04]  /*1120*/  LOP3.LUT R13, R13, 0x1, RZ, 0xc0, !PT ;  /* 0x000000010d0d7812 */ /* 0x000fc800078ec0ff */
[----:B------:R-:W-:-:S13]  /*1130*/  ISETP.NE.U32.AND P0, PT, R13, 0x1, PT ;  /* 0x000000010d00780c */ /* 0x000fda0003f05070 */
[----:B------:R-:W-:Y:S05]  /*1140*/  @P0 BRA `(.L_x_264) ;  /* 0x00000000006c0947 */ /* 0x000fea0003800000 */
[----:B------:R-:W0:Y:S01]  /*1150*/  LDC.64 R20, c[0x0][0x3a0] ;  /* 0x0000e800ff147b82 */ /* 0x000e220000000a00 */
[----:B------:R-:W1:Y:S07]  /*1160*/  LDCU UR4, c[0x0][0x384] ;  /* 0x00007080ff0477ac */ /* 0x000e6e0008000800 */
[----:B------:R-:W2:Y:S01]  /*1170*/  LDC.64 R18, c[0x0][0x398] ;  /* 0x0000e600ff127b82 */ /* 0x000ea20000000a00 */
[----:B-1----:R-:W-:-:S04]  /*1180*/  IMAD R7, R8, UR4, R7 ;  /* 0x0000000408077c24 */ /* 0x002fc8000f8e0207 */
[----:B0-----:R-:W-:-:S06]  /*1190*/  IMAD.WIDE R20, R7, 0x4, R20 ;  /* 0x0000000407147825 */ /* 0x001fcc00078e0214 */
[----:B------:R-:W3:Y:S01]  /*11a0*/  LDG.E R21, desc[UR6][R20.64] ;  /* 0x0000000614157981 */ /* 0x000ee2000c1e1900 */
[----:B------:R-:W-:-:S04]  /*11b0*/  IMAD R7, R8, 0x3, RZ ;  /* 0x0000000308077824 */ /* 0x000fc800078e02ff */
[----:B--2---:R-:W-:-:S05]  /*11c0*/  IMAD.WIDE R18, R7, 0x4, R18 ;  /* 0x0000000407127825 */ /* 0x004fca00078e0212 */
[----:B------:R0:W5:Y:S04]  /*11d0*/  LDG.E R7, desc[UR6][R18.64] ;  /* 0x0000000612077981 */ /* 0x000168000c1e1900 */
[----:B------:R0:W5:Y:S04]  /*11e0*/  LDG.E R16, desc[UR6][R18.64+0x4] ;  /* 0x0000040612107981 */ /* 0x000168000c1e1900 */
[----:B------:R0:W5:Y:S01]  /*11f0*/  LDG.E R8, desc[UR6][R18.64+0x8] ;  /* 0x0000080612087981 */ /* 0x000162000c1e1900 */
[----:B------:R-:W1:Y:S01]  /*1200*/  MUFU.RCP R13, R14 ;  /* 0x0000000e000d7308 */ /* 0x000e620000001000 */
[----:B------:R-:W-:Y:S01]  /*1210*/  BSSY.RECONVERGENT B4, `(.L_x_282) ;  /* 0x000000b000047945 */ /* 0x000fe20003800200 */
[----:B-1----:R-:W-:-:S04]  /*1220*/  FFMA R0, -R14, R13, 1 ;  /* 0x3f8000000e007423 */ /* 0x002fc8000000010d */
[----:B------:R-:W-:Y:S01]  /*1230*/  FFMA R0, R13, R0, R13 ;  /* 0x000000000d007223 */ /* 0x000fe2000000000d */
[----:B---3-5:R-:W-:-:S04]  /*1240*/  FMUL R35, R12, R21 ;  /* 0x000000150c237220 */ /* 0x028fc80000400000 */
[----:B------:R-:W1:Y:S01]  /*1250*/  FCHK P0, R35, R14 ;  /* 0x0000000e23007302 */ /* 0x000e620000000000 */
[----:B------:R-:W-:-:S04]  /*1260*/  FFMA R13, R0, R35, RZ ;  /* 0x00000023000d7223 */ /* 0x000fc800000000ff */
[----:B------:R-:W-:-:S04]  /*1270*/  FFMA R2, -R14, R13, R35 ;  /* 0x0000000d0e027223 */ /* 0x000fc80000000123 */
[----:B------:R-:W-:Y:S01]  /*1280*/  FFMA R0, R0, R2, R13 ;  /* 0x0000000200007223 */ /* 0x000fe2000000000d */
[----:B01----:R-:W-:Y:S06]  /*1290*/  @!P0 BRA `(.L_x_283) ;  /* 0x0000000000088947 */ /* 0x003fec0003800000 */
[----:B------:R-:W-:-:S07]  /*12a0*/  MOV R2, 0x12c0 ;  /* 0x000012c000027802 */ /* 0x000fce0000000f00 */
[----:B------:R-:W-:Y:S05]  /*12b0*/  CALL.REL.NOINC `($__internal_10_$__cuda_sm3x_div_rn_noftz_f32_slowpath) ;  /* 0x00000004000c7944 */ /* 0x000fea0003c00000 */
.L_x_283:
[----:B------:R-:W-:Y:S05]  /*12c0*/  BSYNC.RECONVERGENT B4 ;  /* 0x0000000000047941 */ /* 0x000fea0003800200 */
.L_x_282:
[-C--:B------:R-:W-:Y:S01]  /*12d0*/  FFMA R32, R7, R0.reuse, R32 ;  /* 0x0000000007207223 */ /* 0x080fe20000000020 */
[-C--:B------:R-:W-:Y:S01]  /*12e0*/  FFMA R11, R16, R0.reuse, R11 ;  /* 0x00000000100b7223 */ /* 0x080fe2000000000b */
[----:B------:R-:W-:-:S07]  /*12f0*/  FFMA R9, R8, R0, R9 ;  /* 0x0000000008097223 */ /* 0x000fce0000000009 */
.L_x_264:
[----:B------:R-:W-:Y:S05]  /*1300*/  BSYNC.RECONVERGENT B0 ;  /* 0x0000000000007941 */ /* 0x000fea0003800200 */
.L_x_263:
[----:B------:R-:W0:Y:S01]  /*1310*/  LDC R2, c[0x0][0x3bc] ;  /* 0x0000ef00ff027b82 */ /* 0x000e220000000800 */
[----:B------:R-:W-:Y:S01]  /*1320*/  ISETP.GE.AND P1, PT, R5, R10, PT ;  /* 0x0000000a0500720c */ /* 0x000fe20003f26270 */
[----:B------:R-:W-:Y:S01]  /*1330*/  BSSY.RECONVERGENT B0, `(.L_x_284) ;  /* 0x0000012000007945 */ /* 0x000fe20003800200 */
[----:B------:R-:W-:-:S04]  /*1340*/  IADD3 R7, PT, PT, R4, R5, RZ ;  /* 0x0000000504077210 */ /* 0x000fc80007ffe0ff */
[----:B------:R-:W-:Y:S02]  /*1350*/  IADD3 R13, PT, PT, R4, R7, RZ ;  /* 0x00000007040d7210 */ /* 0x000fe40007ffe0ff */
[-C--:B------:R-:W-:Y:S02]  /*1360*/  ISETP.GE.AND P2, PT, R7, R10.reuse, PT ;  /* 0x0000000a0700720c */ /* 0x080fe40003f46270 */
[----:B------:R-:W-:Y:S02]  /*1370*/  ISETP.GE.AND P0, PT, R13, R10, PT ;  /* 0x0000000a0d00720c */ /* 0x000fe40003f06270 */
[-C--:B0-----:R-:W-:Y:S02]  /*1380*/  ISETP.GE.AND P1, PT, R5, R2.reuse, !P1 ;  /* 0x000000020500720c */ /* 0x081fe40004f26270 */
[-C--:B------:R-:W-:Y:S02]  /*1390*/  ISETP.LT.OR P2, PT, R7, R2.reuse, P2 ;  /* 0x000000020700720c */ /* 0x080fe40001741670 */
[----:B------:R-:W-:-:S09]  /*13a0*/  ISETP.LT.OR P0, PT, R13, R2, P0 ;  /* 0x000000020d00720c */ /* 0x000fd20000701670 */
[----:B------:R-:W-:Y:S05]  /*13b0*/  @!P1 BRA `(.L_x_285) ;  /* 0x0000000000249947 */ /* 0x000fea0003800000 */
[----:B------:R-:W0:Y:S01]  /*13c0*/  S2UR UR5, SR_CgaCtaId ;  /* 0x00000000000579c3 */ /* 0x000e220000008800 */
[----:B------:R-:W-:Y:S01]  /*13d0*/  UMOV UR4, 0x400 ;  /* 0x0000040000047882 */ /* 0x000fe20000000000 */
[----:B------:R-:W-:Y:S01]  /*13e0*/  IMAD.IADD R5, R5, 0x1, -R2 ;  /* 0x0000000105057824 */ /* 0x000fe200078e0a02 */
[----:B0-----:R-:W-:-:S06]  /*13f0*/  ULEA UR4, UR5, UR4, 0x18 ;  /* 0x0000000405047291 */ /* 0x001fcc000f8ec0ff */
[----:B------:R-:W-:-:S07]  /*1400*/  LEA R0, R5, UR4, 0x2 ;  /* 0x0000000405007c11 */ /* 0x000fce000f8e10ff */
.L_x_286:
[----:B------:R-:W0:Y:S02]  /*1410*/  LDS R4, [R0] ;  /* 0x0000000000047984 */ /* 0x000e240000000800 */
[----:B0-----:R-:W-:-:S05]  /*1420*/  FADD R5, R32, R4 ;  /* 0x0000000420057221 */ /* 0x001fca0000000000 */
[----:B------:R-:W0:Y:S02]  /*1430*/  ATOMS.CAST.SPIN P1, [R0], R4, R5 ;  /* 0x000000040000758d */ /* 0x000e240001820005 */
[----:B0-----:R-:W-:Y:S05]  /*1440*/  @!P1 BRA `(.L_x_286) ;  /* 0xfffffffc00f09947 */ /* 0x001fea000383ffff */
.L_x_285:
[----:B------:R-:W-:Y:S05]  /*1450*/  BSYNC.RECONVERGENT B0 ;  /* 0x0000000000007941 */ /* 0x000fea0003800200 */
.L_x_284:
[----:B------:R-:W-:Y:S04]  /*1460*/  BSSY.RECONVERGENT B0, `(.L_x_287) ;  /* 0x000000b000007945 */ /* 0x000fe80003800200 */
[----:B------:R-:W-:Y:S05]  /*1470*/  @P2 BRA `(.L_x_288) ;  /* 0x0000000000242947 */ /* 0x000fea0003800000 */
[----:B------:R-:W0:Y:S01]  /*1480*/  S2UR UR5, SR_CgaCtaId ;  /* 0x00000000000579c3 */ /* 0x000e220000008800 */
[----:B------:R-:W-:Y:S01]  /*1490*/  UMOV UR4, 0x400 ;  /* 0x0000040000047882 */ /* 0x000fe20000000000 */
[----:B------:R-:W-:Y:S01]  /*14a0*/  IADD3 R0, PT, PT, R7, -R2, RZ ;  /* 0x8000000207007210 */ /* 0x000fe20007ffe0ff */
[----:B0-----:R-:W-:-:S06]  /*14b0*/  ULEA UR4, UR5, UR4, 0x18 ;  /* 0x0000000405047291 */ /* 0x001fcc000f8ec0ff */
[----:B------:R-:W-:-:S07]  /*14c0*/  LEA R0, R0, UR4, 0x2 ;  /* 0x0000000400007c11 */ /* 0x000fce000f8e10ff */
.L_x_289:
[----:B------:R-:W0:Y:S02]  /*14d0*/  LDS R4, [R0] ;  /* 0x0000000000047984 */ /* 0x000e240000000800 */
[----:B0-----:R-:W-:-:S05]  /*14e0*/  FADD R5, R11, R4 ;  /* 0x000000040b057221 */ /* 0x001fca0000000000 */
[----:B------:R-:W0:Y:S02]  /*14f0*/  ATOMS.CAST.SPIN P1, [R0], R4, R5 ;  /* 0x000000040000758d */ /* 0x000e240001820005 */
[----:B0-----:R-:W-:Y:S05]  /*1500*/  @!P1 BRA `(.L_x_289) ;  /* 0xfffffffc00f09947 */ /* 0x001fea000383ffff */
.L_x_288:
[----:B------:R-:W-:Y:S05]  /*1510*/  BSYNC.RECONVERGENT B0 ;  /* 0x0000000000007941 */ /* 0x000fea0003800200 */
.L_x_287:
[----:B------:R-:W-:Y:S05]  /*1520*/  @P0 BRA `(.L_x_262) ;  /* 0x0000000000240947 */ /* 0x000fea0003800000 */
[----:B------:R-:W0:Y:S01]  /*1530*/  S2UR UR5, SR_CgaCtaId ;  /* 0x00000000000579c3 */ /* 0x000e220000008800 */
[----:B------:R-:W-:Y:S01]  /*1540*/  UMOV UR4, 0x400 ;  /* 0x0000040000047882 */ /* 0x000fe20000000000 */
[----:B------:R-:W-:Y:S01]  /*1550*/  IADD3 R0, PT, PT, R13, -R2, RZ ;  /* 0x800000020d007210 */ /* 0x000fe20007ffe0ff */
[----:B0-----:R-:W-:-:S06]  /*1560*/  ULEA UR4, UR5, UR4, 0x18 ;  /* 0x0000000405047291 */ /* 0x001fcc000f8ec0ff */
[----:B------:R-:W-:-:S07]  /*1570*/  LEA R0, R0, UR4, 0x2 ;  /* 0x0000000400007c11 */ /* 0x000fce000f8e10ff */
.L_x_290:
[----:B------:R-:W0:Y:S02]  /*1580*/  LDS R4, [R0] ;  /* 0x0000000000047984 */ /* 0x000e240000000800 */
[----:B0-----:R-:W-:-:S05]  /*1590*/  FADD R5, R9, R4 ;  /* 0x0000000409057221 */ /* 0x001fca0000000000 */
[----:B------:R-:W0:Y:S02]  /*15a0*/  ATOMS.CAST.SPIN P0, [R0], R4, R5 ;  /* 0x000000040000758d */ /* 0x000e240001800005 */
[----:B0-----:R-:W-:Y:S05]  /*15b0*/  @!P0 BRA `(.L_x_290) ;  /* 0xfffffffc00f08947 */ /* 0x001fea000383ffff */
.L_x_262:
[----:B------:R-:W-:Y:S05]  /*15c0*/  BSYNC.RECONVERGENT B1 ;  /* 0x0000000000017941 */ /* 0x000fea0003800200 */
.L_x_261:
        /* <DEDUP_REMOVED lines=9> */
.L_x_291:
        /* <DEDUP_REMOVED lines=9> */
        .weak           $__internal_10_$__cuda_sm3x_div_rn_noftz_f32_slowpath
        .type           $__internal_10_$__cuda_sm3x_div_rn_noftz_f32_slowpath,@function
        .size           $__internal_10_$__cuda_sm3x_div_rn_noftz_f32_slowpath,(.L_x_366 - $__internal_10_$__cuda_sm3x_div_rn_noftz_f32_slowpath)
$__internal_10_$__cuda_sm3x_div_rn_noftz_f32_slowpath:
[----:B------:R-:W-:Y:S01]  /*16f0*/  SHF.R.U32.HI R29, RZ, 0x17, R14 ;  /* 0x00000017ff1d7819 */ /* 0x000fe2000001160e */
[----:B------:R-:W-:Y:S01]  /*1700*/  BSSY.RECONVERGENT B2, `(.L_x_292) ;  /* 0x0000064000027945 */ /* 0x000fe20003800200 */
[----:B------:R-:W-:Y:S02]  /*1710*/  SHF.R.U32.HI R28, RZ, 0x17, R35 ;  /* 0x00000017ff1c7819 */ /* 0x000fe40000011623 */
[----:B------:R-:W-:Y:S02]  /*1720*/  LOP3.LUT R29, R29, 0xff, RZ, 0xc0, !PT ;  /* 0x000000ff1d1d7812 */ /* 0x000fe400078ec0ff */
[----:B------:R-:W-:Y:S02]  /*1730*/  LOP3.LUT R28, R28, 0xff, RZ, 0xc0, !PT ;  /* 0x000000ff1c1c7812 */ /* 0x000fe400078ec0ff */
[----:B------:R-:W-:Y:S02]  /*1740*/  IADD3 R0, PT, PT, R29, -0x1, RZ ;  /* 0xffffffff1d007810 */ /* 0x000fe40007ffe0ff */
[----:B------:R-:W-:Y:S01]  /*1750*/  MOV R34, R14 ;  /* 0x0000000e00227202 */ /* 0x000fe20000000f00 */
        /* <DEDUP_REMOVED lines=21> */
[----:B------:R-:W-:Y:S01]  /*18b0*/  VIADD R27, R28, 0xffffffff ;  /* 0xffffffff1c1b7836 */ /* 0x000fe20000000000 */
[----:B------:R-:W-:-:S04]  /*18c0*/  ISETP.GE.AND P1, PT, R0, RZ, PT ;  /* 0x000000ff0000720c */ /* 0x000fc80003f26270 */
[----:B------:R-:W-:-:S09]  /*18d0*/  ISETP.GE.AND P0, PT, R27, RZ, PT ;  /* 0x000000ff1b00720c */ /* 0x000fd20003f06270 */
[----:B------:R-:W-:-:S04]  /*18e0*/  @!P1 FFMA R34, R14, 1.84467440737095516160e+19, RZ ;  /* 0x5f8000000e229823 */ /* 0x000fc800000000ff */
[----:B------:R-:W-:Y:S01]  /*18f0*/  @P0 MOV R30, RZ ;  /* 0x000000ff001e0202 */ /* 0x000fe20000000f00 */
[----:B------:R-:W-:Y:S01]  /*1900*/  @!P0 FFMA R35, R35, 1.84467440737095516160e+19, RZ ;  /* 0x5f80000023238823 */ /* 0x000fe200000000ff */
[----:B------:R-:W-:-:S05]  /*1910*/  @!P0 MOV R30, 0xffffffc0 ;  /* 0xffffffc0001e8802 */ /* 0x000fca0000000f00 */
[----:B------:R-:W-:-:S07]  /*1920*/  @!P1 VIADD R30, R30, 0x40 ;  /* 0x000000401e1e9836 */ /* 0x000fce0000000000 */
.L_x_293:
[----:B------:R-:W-:Y:S01]  /*1930*/  LEA R27, R29, 0xc0800000, 0x17 ;  /* 0xc08000001d1b7811 */ /* 0x000fe200078eb8ff */
[----:B------:R-:W-:Y:S01]  /*1940*/  BSSY.RECONVERGENT B3, `(.L_x_298) ;  /* 0x0000036000037945 */ /* 0x000fe20003800200 */
[----:B------:R-:W-:Y:S02]  /*1950*/  IADD3 R28, PT, PT, R28, -0x7f, RZ ;  /* 0xffffff811c1c7810 */ /* 0x000fe40007ffe0ff */
[----:B------:R-:W-:Y:S02]  /*1960*/  IADD3 R27, PT, PT, -R27, R34, RZ ;  /* 0x000000221b1b7210 */ /* 0x000fe40007ffe1ff */
[C---:B------:R-:W-:Y:S01]  /*1970*/  IADD3 R29, PT, PT, R28.reuse, 0x7f, -R29 ;  /* 0x0000007f1c1d7810 */ /* 0x040fe20007ffe81d */
[----:B------:R-:W-:Y:S01]  /*1980*/  IMAD R0, R28, -0x800000, R35 ;  /* 0xff8000001c007824 */ /* 0x000fe200078e0223 */
[----:B------:R0:W1:Y:S03]  /*1990*/  MUFU.RCP R34, R27 ;  /* 0x0000001b00227308 */ /* 0x0000660000001000 */
[----:B------:R-:W-:-:S02]  /*19a0*/  IMAD.IADD R29, R29, 0x1, R30 ;  /* 0x000000011d1d7824 */ /* 0x000fc400078e021e */
[----:B0-----:R-:W-:-:S04]  /*19b0*/  FADD.FTZ R27, -R27, -RZ ;  /* 0x800000ff1b1b7221 */ /* 0x001fc80000010100 */
        /* <DEDUP_REMOVED lines=23> */
[C---:B------:R-:W-:Y:S01]  /*1b30*/  VIADD R27, R28.reuse, 0x20 ;  /* 0x000000201c1b7836 */ /* 0x040fe20000000000 */
        /* <DEDUP_REMOVED lines=14> */
[----:B------:R-:W-:-:S04]  /*1c20*/  LOP3.LUT R27, R27, R34, RZ, 0xc0, !PT ;  /* 0x000000221b1b7212 */ /* 0x000fc800078ec0ff */
[----:B------:R-:W-:-:S04]  /*1c30*/  IADD3 R27, PT, PT, R28, R27, RZ ;  /* 0x0000001b1c1b7210 */ /* 0x000fc80007ffe0ff */
[----:B------:R-:W-:Y:S01]  /*1c40*/  LOP3.LUT R0, R27, R0, RZ, 0xfc, !PT ;  /* 0x000000001b007212 */ /* 0x000fe200078efcff */
[----:B------:R-:W-:Y:S06]  /*1c50*/  BRA `(.L_x_301) ;  /* 0x0000000000107947 */ /* 0x000fec0003800000 */
.L_x_300:
[----:B------:R-:W-:-:S04]  /*1c60*/  LOP3.LUT R0, R0, 0x80000000, RZ, 0xc0, !PT ;  /* 0x8000000000007812 */ /* 0x000fc800078ec0ff */
[----:B------:R-:W-:Y:S01]  /*1c70*/  LOP3.LUT R0, R0, 0x7f800000, RZ, 0xfc, !PT ;  /* 0x7f80000000007812 */ /* 0x000fe200078efcff */
[----:B------:R-:W-:Y:S06]  /*1c80*/  BRA `(.L_x_301) ;  /* 0x0000000000047947 */ /* 0x000fec0003800000 */
.L_x_299:
[----:B------:R-:W-:-:S07]  /*1c90*/  IMAD R0, R29, 0x800000, R0 ;  /* 0x008000001d007824 */ /* 0x000fce00078e0200 */
.L_x_301:
[----:B------:R-:W-:Y:S05]  /*1ca0*/  BSYNC.RECONVERGENT B3 ;  /* 0x0000000000037941 */ /* 0x000fea0003800200 */
.L_x_298:
[----:B------:R-:W-:Y:S05]  /*1cb0*/  BRA `(.L_x_302) ;  /* 0x0000000000207947 */ /* 0x000fea0003800000 */
.L_x_297:
[----:B------:R-:W-:-:S04]  /*1cc0*/  LOP3.LUT R34, R34, 0x80000000, R35, 0x48, !PT ;  /* 0x8000000022227812 */ /* 0x000fc800078e4823 */
[----:B------:R-:W-:Y:S01]  /*1cd0*/  LOP3.LUT R0, R34, 0x7f800000, RZ, 0xfc, !PT ;  /* 0x7f80000022007812 */ /* 0x000fe200078efcff */
[----:B------:R-:W-:Y:S06]  /*1ce0*/  BRA `(.L_x_302) ;  /* 0x0000000000147947 */ /* 0x000fec0003800000 */
.L_x_296:
[----:B------:R-:W-:Y:S01]  /*1cf0*/  LOP3.LUT R0, R34, 0x80000000, R35, 0x48, !PT ;  /* 0x8000000022007812 */ /* 0x000fe200078e4823 */
[----:B------:R-:W-:Y:S06]  /*1d00*/  BRA `(.L_x_302) ;  /* 0x00000000000c7947 */ /* 0x000fec0003800000 */
.L_x_295:
[----:B------:R-:W0:Y:S01]  /*1d10*/  MUFU.RSQ R0, -QNAN ;  /* 0xffc0000000007908 */ /* 0x000e220000001400 */
[----:B------:R-:W-:Y:S05]  /*1d20*/  BRA `(.L_x_302) ;  /* 0x0000000000047947 */ /* 0x000fea0003800000 */
.L_x_294:
[----:B------:R-:W-:-:S07]  /*1d30*/  FADD.FTZ R0, R35, R14 ;  /* 0x0000000e23007221 */ /* 0x000fce0000010000 */
.L_x_302:
[----:B------:R-:W-:Y:S05]  /*1d40*/  BSYNC.RECONVERGENT B2 ;  /* 0x0000000000027941 */ /* 0x000fea0003800200 */
.L_x_292:
[----:B------:R-:W-:Y:S01]  /*1d50*/  HFMA2 R29, -RZ, RZ, 0, 0 ;  /* 0x00000000ff1d7431 */ /* 0x000fe200000001ff */
[----:B------:R-:W-:-:S04]  /*1d60*/  MOV R28, R2 ;  /* 0x00000002001c7202 */ /* 0x000fc80000000f00 */
[----:B0-----:R-:W-:Y:S05]  /*1d70*/  RET.REL.NODEC R28 `(_Z27facet2facet_filter_backwardiiiPKiPKfS2_S2_Pfii) ;  /* 0xffffffe01ca07950 */ /* 0x001fea0003c3ffff */
.L_x_303:
        /* <DEDUP_REMOVED lines=16> */
.L_x_366:


//--------------------- .text._Z26facet2facet_input_backwardiiiPKiPKfS2_S2_Pf --------------------------
	.section	.text._Z26facet2facet_input_backwardiiiPKiPKfS2_S2_Pf,"ax",@progbits
	.align	128
        .global         _Z26facet2facet_input_backwardiiiPKiPKfS2_S2_Pf
        .type           _Z26facet2facet_input_backwardiiiPKiPKfS2_S2_Pf,@function
        .size           _Z26facet2facet_input_backwardiiiPKiPKfS2_S2_Pf,(.L_x_367 - _Z26facet2facet_input_backwardiiiPKiPKfS2_S2_Pf)
        .other          _Z26facet2facet_input_backwardiiiPKiPKfS2_S2_Pf,@"STO_CUDA_ENTRY STV_DEFAULT"
_Z26facet2facet_input_backwardiiiPKiPKfS2_S2_Pf:
.text._Z26facet2facet_input_backwardiiiPKiPKfS2_S2_Pf:
        /* <DEDUP_REMOVED lines=16> */
[----:B--2---:R-:W-:-:S04]  /*0100*/  IADD3 R8, PT, PT, RZ, -R3, RZ ;  /* 0x80000003ff087210 */ /* 0x004fc80007ffe0ff */
[----:B------:R-:W-:Y:S02]  /*0110*/  MOV R7, R8 ;  /* 0x0000000800077202 */ /* 0x000fe40000000f00 */
[----:B------:R-:W-:-:S03]  /*0120*/  IABS R8, R17 ;  /* 0x0000001100087213 */ /* 0x000fc60000000000 */
[----:B------:R-:W-:-:S04]  /*0130*/  IMAD R7, R7, R6, RZ ;  /* 0x0000000607077224 */ /* 0x000fc800078e02ff */
        /* <DEDUP_REMOVED lines=16> */
[----:B------:R-:W0:Y:S01]  /*0240*/  LDC.64 R8, c[0x0][0x390] ;  /* 0x0000e400ff087b82 */ /* 0x000e220000000a00 */
[----:B------:R-:W-:Y:S01]  /*0250*/  ISETP.GE.AND P0, PT, R2, 0x1, PT ;  /* 0x000000010200780c */ /* 0x000fe20003f06270 */
[----:B------:R-:W1:Y:S01]  /*0260*/  LDCU.64 UR4, c[0x0][0x358] ;  /* 0x00006b00ff0477ac */ /* 0x000e620008000a00 */
[----:B------:R-:W-:-:S11]  /*0270*/  HFMA2 R26, -RZ, RZ, 0, 0 ;  /* 0x00000000ff1a7431 */ /* 0x000fd600000001ff */
[C---:B------:R-:W-:Y:S02]  /*0280*/  @P0 VIADD R3, R2.reuse, 0xffffffff ;  /* 0xffffffff02030836 */ /* 0x040fe40000000000 */
[----:B0-----:R-:W-:-:S04]  /*0290*/  IMAD.WIDE R6, R2, 0x4, R8 ;  /* 0x0000000402067825 */ /* 0x001fc800078e0208 */
[----:B------:R-:W-:Y:S02]  /*02a0*/  @P0 IMAD.WIDE.U32 R8, R3, 0x4, R8 ;  /* 0x0000000403080825 */ /* 0x000fe400078e0008 */
[----:B-1----:R0:W2:Y:S04]  /*02b0*/  LDG.E R3, desc[UR4][R6.64] ;  /* 0x0000000406037981 */ /* 0x0020a8000c1e1900 */
[----:B------:R1:W2:Y:S01]  /*02c0*/  @P0 LDG.E R26, desc[UR4][R8.64] ;  /* 0x00000004081a0981 */ /* 0x0002a2000c1e1900 */
[----:B------:R-:W-:Y:S01]  /*02d0*/  IABS R13, R0 ;  /* 0x00000000000d7213 */ /* 0x000fe20000000000 */
[----:B------:R-:W-:-:S03]  /*02e0*/  IMAD.MOV R11, RZ, RZ, -R2 ;  /* 0x000000ffff0b7224 */ /* 0x000fc600078e0a02 */
[----:B------:R-:W3:Y:S01]  /*02f0*/  I2F.RP R10, R13 ;  /* 0x0000000d000a7306 */ /* 0x000ee20000209400 */
[----:B------:R-:W-:Y:S01]  /*0300*/  IMAD R11, R17, R11, R4 ;  /* 0x0000000b110b7224 */ /* 0x000fe200078e0204 */
[----:B------:R-:W-:-:S04]  /*0310*/  MOV R4, RZ ;  /* 0x000000ff00047202 */ /* 0x000fc80000000f00 */
[----:B0-----:R-:W-:Y:S02]  /*0320*/  IABS R6, R11 ;  /* 0x0000000b00067213 */ /* 0x001fe40000000000 */
[----:B---3--:R-:W0:Y:S02]  /*0330*/  MUFU.RCP R10, R10 ;  /* 0x0000000a000a7308 */ /* 0x008e240000001000 */
[----:B0-----:R-:W-:-:S06]  /*0340*/  IADD3 R5, PT, PT, R10, 0xffffffe, RZ ;  /* 0x0ffffffe0a057810 */ /* 0x001fcc0007ffe0ff */
[----:B------:R-:W0:Y:S02]  /*0350*/  F2I.FTZ.U32.TRUNC.NTZ R5, R5 ;  /* 0x0000000500057305 */ /* 0x000e24000021f000 */
[----:B0-----:R-:W-:-:S05]  /*0360*/  IADD3 R12, PT, PT, RZ, -R5, RZ ;  /* 0x80000005ff0c7210 */ /* 0x001fca0007ffe0ff */
[----:B------:R-:W-:-:S04]  /*0370*/  IMAD R7, R12, R13, RZ ;  /* 0x0000000d0c077224 */ /* 0x000fc800078e02ff */
[----:B------:R-:W-:-:S06]  /*0380*/  IMAD.HI.U32 R4, R5, R7, R4 ;  /* 0x0000000705047227 */ /* 0x000fcc00078e0004 */
[----:B-1----:R-:W-:-:S05]  /*0390*/  IMAD.HI.U32 R9, R4, R6, RZ ;  /* 0x0000000604097227 */ /* 0x002fca00078e00ff */
[----:B------:R-:W-:-:S05]  /*03a0*/  IADD3 R4, PT, PT, -R9, RZ, RZ ;  /* 0x000000ff09047210 */ /* 0x000fca0007ffe1ff */
[----:B------:R-:W-:-:S05]  /*03b0*/  IMAD R4, R13, R4, R6 ;  /* 0x000000040d047224 */ /* 0x000fca00078e0206 */
[----:B------:R-:W-:Y:S02]  /*03c0*/  ISETP.GT.U32.AND P2, PT, R13, R4, PT ;  /* 0x000000040d00720c */ /* 0x000fe40003f44070 */
[----:B--2---:R-:W-:-:S13]  /*03d0*/  ISETP.GT.AND P0, PT, R3, R26, PT ;  /* 0x0000001a0300720c */ /* 0x004fda0003f04270 */
[----:B------:R-:W-:Y:S05]  /*03e0*/  @!P0 EXIT ;  /* 0x000000000000894d */ /* 0x000fea0003800000 */
[----:B------:R-:W0:Y:S01]  /*03f0*/  LDC.64 R22, c[0x0][0x3a0] ;  /* 0x0000e800ff167b82 */ /* 0x000e220000000a00 */
[-C--:B------:R-:W-:Y:S01]  /*0400*/  @!P2 IADD3 R4, PT, PT, R4, -R13.reuse, RZ ;  /* 0x8000000d0404a210 */ /* 0x080fe20007ffe0ff */
[----:B------:R-:W-:Y:S01]  /*0410*/  @!P2 VIADD R9, R9, 0x1 ;  /* 0x000000010909a836 */ /* 0x000fe20000000000 */
[----:B------:R-:W-:Y:S01]  /*0420*/  ISETP.NE.AND P2, PT, R0, RZ, PT ;  /* 0x000000ff0000720c */ /* 0x000fe20003f45270 */
[----:B------:R-:W-:Y:S01]  /*0430*/  IMAD R5, R17, R2, R11 ;  /* 0x0000000211057224 */ /* 0x000fe200078e020b */
[----:B------:R-:W-:Y:S01]  /*0440*/  ISETP.GE.U32.AND P1, PT, R4, R13, PT ;  /* 0x0000000d0400720c */ /* 0x000fe20003f26070 */
[----:B------:R-:W-:Y:S01]  /*0450*/  BSSY B0, `(.L_x_304) ;  /* 0x0000087000007945 */ /* 0x000fe20003800000 */
[----:B------:R-:W-:Y:S01]  /*0460*/  LOP3.LUT R4, R11, R0, RZ, 0x3c, !PT ;  /* 0x000000000b047212 */ /* 0x000fe200078e3cff */
[----:B------:R-:W1:Y:S01]  /*0470*/  LDC.64 R18, c[0x0][0x3a8] ;  /* 0x0000ea00ff127b82 */ /* 0x000e620000000a00 */
[----:B------:R-:W-:Y:S02]  /*0480*/  IMAD.IADD R8, R3, 0x1, -R26 ;  /* 0x0000000103087824 */ /* 0x000fe400078e0a1a */
[----:B------:R-:W-:-:S02]  /*0490*/  ISETP.GE.AND P0, PT, R4, RZ, PT ;  /* 0x000000ff0400720c */ /* 0x000fc40003f06270 */
[----:B------:R-:W-:-:S05]  /*04a0*/  IADD3 R4, PT, PT, -R3, R26, RZ ;  /* 0x0000001a03047210 */ /* 0x000fca0007ffe1ff */
[----:B------:R-:W-:Y:S02]  /*04b0*/  @P1 IADD3 R9, PT, PT, R9, 0x1, RZ ;  /* 0x0000000109091810 */ /* 0x000fe40007ffe0ff */
[----:B------:R-:W-:Y:S01]  /*04c0*/  ISETP.GT.U32.AND P1, PT, R4, -0x4, PT ;  /* 0xfffffffc0400780c */ /* 0x000fe20003f24070 */
[----:B0-----:R-:W-:-:S03]  /*04d0*/  IMAD.WIDE R22, R11, 0x4, R22 ;  /* 0x000000040b167825 */ /* 0x001fc600078e0216 */
[----:B------:R-:W-:Y:S02]  /*04e0*/  @!P0 IADD3 R9, PT, PT, -R9, RZ, RZ ;  /* 0x000000ff09098210 */ /* 0x000fe40007ffe1ff */
[----:B------:R-:W-:Y:S01]  /*04f0*/  @!P2 LOP3.LUT R9, RZ, R0, RZ, 0x33, !PT ;  /* 0x00000000ff09a212 */ /* 0x000fe200078e33ff */
[----:B------:R-:W-:-:S04]  /*0500*/  IMAD.WIDE R20, R17, 0x4, R22 ;  /* 0x0000000411147825 */ /* 0x000fc800078e0216 */
[----:B-1----:R-:W-:-:S04]  /*0510*/  IMAD.WIDE R18, R5, 0x4, R18 ;  /* 0x0000000405127825 */ /* 0x002fc800078e0212 */
[----:B------:R-:W-:Y:S01]  /*0520*/  IMAD.WIDE R16, R17, 0x4, R20 ;  /* 0x0000000411107825 */ /* 0x000fe200078e0214 */
[----:B------:R-:W-:Y:S06]  /*0530*/  @P1 BRA `(.L_x_305) ;  /* 0x0000000400e01947 */ /* 0x000fec0003800000 */
[----:B------:R-:W0:Y:S01]  /*0540*/  LDC R7, c[0x0][0x384] ;  /* 0x0000e100ff077b82 */ /* 0x000e220000000800 */
[----:B------:R-:W-:Y:S01]  /*0550*/  LOP3.LUT R4, R8, 0xfffffffc, RZ, 0xc0, !PT ;  /* 0xfffffffc08047812 */ /* 0x000fe200078ec0ff */
[C---:B------:R-:W-:Y:S01]  /*0560*/  IMAD R6, R26.reuse, UR6, R9 ;  /* 0x000000061a067c24 */ /* 0x040fe2000f8e0209 */
[----:B------:R-:W-:Y:S01]  /*0570*/  I2FP.F32.S32 R3, R8 ;  /* 0x0000000800037245 */ /* 0x000fe20000201400 */
[----:B------:R-:W-:Y:S01]  /*0580*/  IMAD R5, R26, 0x3, RZ ;  /* 0x000000031a057824 */ /* 0x000fe200078e02ff */
[----:B------:R-:W-:-:S03]  /*0590*/  IADD3 R4, PT, PT, -R4, RZ, RZ ;  /* 0x000000ff04047210 */ /* 0x000fc60007ffe1ff */
[----:B------:R-:W1:Y:S08]  /*05a0*/  LDC.64 R14, c[0x0][0x398] ;  /* 0x0000e600ff0e7b82 */ /* 0x000e700000000a00 */
[----:B------:R-:W2:Y:S02]  /*05b0*/  LDC.64 R12, c[0x0][0x3b0] ;  /* 0x0000ec00ff0c7b82 */ /* 0x000ea40000000a00 */
.L_x_314:
[----:B-1-3--:R-:W-:Y:S01]  /*05c0*/  IMAD.WIDE R10, R5, 0x4, R14 ;  /* 0x00000004050a7825 */ /* 0x00afe200078e020e */
[----:B------:R-:W3:Y:S04]  /*05d0*/  LDG.E R27, desc[UR4][R20.64] ;  /* 0x00000004141b7981 */ /* 0x000ee8000c1e1900 */
[----:B------:R-:W3:Y:S04]  /*05e0*/  LDG.E R2, desc[UR4][R10.64+0x4] ;  /* 0x000004040a027981 */ /* 0x000ee8000c1e1900 */
[----:B------:R-:W4:Y:S04]  /*05f0*/  LDG.E R25, desc[UR4][R22.64] ;  /* 0x0000000416197981 */ /* 0x000f28000c1e1900 */
[----:B------:R-:W4:Y:S04]  /*0600*/  LDG.E R0, desc[UR4][R10.64] ;  /* 0x000000040a007981 */ /* 0x000f28000c1e1900 */
[----:B------:R-:W5:Y:S04]  /*0610*/  LDG.E R28, desc[UR4][R16.64] ;  /* 0x00000004101c7981 */ /* 0x000f68000c1e1900 */
[----:B------:R-:W5:Y:S04]  /*0620*/  LDG.E R24, desc[UR4][R10.64+0x8] ;  /* 0x000008040a187981 */ /* 0x000f68000c1e1900 */
[----:B------:R-:W2:Y:S01]  /*0630*/  LDG.E R29, desc[UR4][R18.64] ;  /* 0x00000004121d7981 */ /* 0x000ea2000c1e1900 */
[----:B------:R-:W1:Y:S01]  /*0640*/  MUFU.RCP R30, R3 ;  /* 0x00000003001e7308 */ /* 0x000e620000001000 */
[----:B------:R-:W-:Y:S05]  /*0650*/  YIELD ;  /* 0x0000000000007946 */ /* 0x000fea0003800000 */
[----:B------:R-:W-:Y:S01]  /*0660*/  BSSY.RECONVERGENT B1, `(.L_x_306) ;  /* 0x000000e000017945 */ /* 0x000fe20003800200 */
[----:B---3--:R-:W-:-:S04]  /*0670*/  FMUL R27, R2, R27 ;  /* 0x0000001b021b7220 */ /* 0x008fc80000400000 */
[----:B----4-:R-:W-:Y:S01]  /*0680*/  FFMA R25, R0, R25, R27 ;  /* 0x0000001900197223 */ /* 0x010fe2000000001b */
[----:B-1----:R-:W-:-:S04]  /*0690*/  FFMA R27, -R3, R30, 1 ;  /* 0x3f800000031b7423 */ /* 0x002fc8000000011e */
[----:B------:R-:W-:Y:S01]  /*06a0*/  FFMA R27, R30, R27, R30 ;  /* 0x0000001b1e1b7223 */ /* 0x000fe2000000001e */
[----:B-----5:R-:W-:-:S04]  /*06b0*/  FFMA R0, R24, R28, R25 ;  /* 0x0000001c18007223 */ /* 0x020fc80000000019 */
[----:B--2---:R-:W-:-:S04]  /*06c0*/  FMUL R0, R0, R29 ;  /* 0x0000001d00007220 */ /* 0x004fc80000400000 */
[----:B------:R-:W1:Y:S01]  /*06d0*/  FCHK P0, R0, R3 ;  /* 0x0000000300007302 */ /* 0x000e620000000000 */
[----:B------:R-:W-:-:S04]  /*06e0*/  FFMA R2, R0, R27, RZ ;  /* 0x0000001b00027223 */ /* 0x000fc800000000ff */
[----:B------:R-:W-:-:S04]  /*06f0*/  FFMA R24, -R3, R2, R0 ;  /* 0x0000000203187223 */ /* 0x000fc80000000100 */
[----:B------:R-:W-:Y:S01]  /*0700*/  FFMA R27, R27, R24, R2 ;  /* 0x000000181b1b7223 */ /* 0x000fe20000000002 */
[----:B-1----:R-:W-:Y:S06]  /*0710*/  @!P0 BRA `(.L_x_307) ;  /* 0x0000000000088947 */ /* 0x002fec0003800000 */
[----:B------:R-:W-:-:S07]  /*0720*/  MOV R28, 0x740 ;  /* 0x00000740001c7802 */ /* 0x000fce0000000f00 */
[----:B0-----:R-:W-:Y:S05]  /*0730*/  CALL.REL.NOINC `($__internal_11_$__cuda_sm3x_div_rn_noftz_f32_slowpath) ;  /* 0x0000000c00087944 */ /* 0x001fea0003c00000 */
.L_x_307:
[----:B------:R-:W-:Y:S05]  /*0740*/  BSYNC.RECONVERGENT B1 ;  /* 0x0000000000017941 */ /* 0x000fea0003800200 */
.L_x_306:
[----:B------:R-:W-:-:S05]  /*0750*/  IMAD.WIDE R24, R6, 0x4, R12 ;  /* 0x0000000406187825 */ /* 0x000fca00078e020c */
[----:B------:R1:W-:Y:S04]  /*0760*/  REDG.E.ADD.F32.FTZ.RN.STRONG.GPU desc[UR4][R24.64], R27 ;  /* 0x0000001b180079a6 */ /* 0x0003e8000c12f304 */
[----:B------:R-:W2:Y:S04]  /*0770*/  LDG.E R2, desc[UR4][R10.64+0x10] ;  /* 0x000010040a027981 */ /* 0x000ea8000c1e1900 */
[----:B------:R-:W2:Y:S04]  /*0780*/  LDG.E R31, desc[UR4][R20.64] ;  /* 0x00000004141f7981 */ /* 0x000ea8000c1e1900 */
[----:B------:R-:W3:Y:S04]  /*0790*/  LDG.E R0, desc[UR4][R10.64+0xc] ;  /* 0x00000c040a007981 */ /* 0x000ee8000c1e1900 */
[----:B------:R-:W3:Y:S04]  /*07a0*/  LDG.E R29, desc[UR4][R22.64] ;  /* 0x00000004161d7981 */ /* 0x000ee8000c1e1900 */
[----:B------:R-:W4:Y:S04]  /*07b0*/  LDG.E R28, desc[UR4][R10.64+0x14] ;  /* 0x000014040a1c7981 */ /* 0x000f28000c1e1900 */
[----:B------:R-:W4:Y:S04]  /*07c0*/  LDG.E R30, desc[UR4][R16.64] ;  /* 0x00000004101e7981 */ /* 0x000f28000c1e1900 */
[----:B------:R-:W5:Y:S01]  /*07d0*/  LDG.E R33, desc[UR4][R18.64] ;  /* 0x0000000412217981 */ /* 0x000f62000c1e1900 */
[----:B------:R-:W1:Y:S01]  /*07e0*/  MUFU.RCP R32, R3 ;  /* 0x0000000300207308 */ /* 0x000e620000001000 */
[----:B------:R-:W-:Y:S01]  /*07f0*/  BSSY.RECONVERGENT B1, `(.L_x_308) ;  /* 0x000000f000017945 */ /* 0x000fe20003800200 */
[----:B-1----:R-:W-:Y:S01]  /*0800*/  FFMA R27, -R3, R32, 1 ;  /* 0x3f800000031b7423 */ /* 0x002fe20000000120 */
[----:B--2---:R-:W-:-:S04]  /*0810*/  FMUL R31, R2, R31 ;  /* 0x0000001f021f7220 */ /* 0x004fc80000400000 */
[----:B---3--:R-:W-:Y:S01]  /*0820*/  FFMA R29, R0, R29, R31 ;  /* 0x0000001d001d7223 */ /* 0x008fe2000000001f */
[----:B------:R-:W-:-:S03]  /*0830*/  FFMA R0, R32, R27, R32 ;  /* 0x0000001b20007223 */ /* 0x000fc60000000020 */
[----:B----4-:R-:W-:-:S04]  /*0840*/  FFMA R28, R28, R30, R29 ;  /* 0x0000001e1c1c7223 */ /* 0x010fc8000000001d */
[----:B-----5:R-:W-:-:S04]  /*0850*/  FMUL R28, R28, R33 ;  /* 0x000000211c1c7220 */ /* 0x020fc80000400000 */
[----:B------:R-:W1:Y:S01]  /*0860*/  FCHK P0, R28, R3 ;  /* 0x000000031c007302 */ /* 0x000e620000000000 */
[----:B------:R-:W-:-:S04]  /*0870*/  FFMA R2, R0, R28, RZ ;  /* 0x0000001c00027223 */ /* 0x000fc800000000ff */
[----:B------:R-:W-:-:S04]  /*0880*/  FFMA R27, -R3, R2, R28 ;  /* 0x00000002031b7223 */ /* 0x000fc8000000011c */
[----:B------:R-:W-:Y:S01]  /*0890*/  FFMA R27, R0, R27, R2 ;  /* 0x0000001b001b7223 */ /* 0x000fe20000000002 */
[----:B-1----:R-:W-:Y:S06]  /*08a0*/  @!P0 BRA `(.L_x_309) ;  /* 0x00000000000c8947 */ /* 0x002fec0003800000 */
[----:B------:R-:W-:Y:S02]  /*08b0*/  MOV R0, R28 ;  /* 0x0000001c00007202 */ /* 0x000fe40000000f00 */
[----:B------:R-:W-:-:S07]  /*08c0*/  MOV R28, 0x8e0 ;  /* 0x000008e0001c7802 */ /* 0x000fce0000000f00 */
[----:B0-----:R-:W-:Y:S05]  /*08d0*/  CALL.REL.NOINC `($__internal_11_$__cuda_sm3x_div_rn_noftz_f32_slowpath) ;  /* 0x0000000800a07944 */ /* 0x001fea0003c00000 */
.L_x_309:
[----:B------:R-:W-:Y:S05]  /*08e0*/  BSYNC.RECONVERGENT B1 ;  /* 0x0000000000017941 */ /* 0x000fea0003800200 */
.L_x_308:
[----:B0-----:R-:W-:-:S05]  /*08f0*/  IMAD.WIDE R24, R7, 0x4, R24 ;  /* 0x0000000407187825 */ /* 0x001fca00078e0218 */
        /* <DEDUP_REMOVED lines=8> */
[----:B------:R-:W0:Y:S01]  /*0980*/  MUFU.RCP R32, R3 ;  /* 0x0000000300207308 */ /* 0x000e220000001000 */
[----:B------:R-:W-:Y:S01]  /*0990*/  BSSY.RECONVERGENT B1, `(.L_x_310) ;  /* 0x000000f000017945 */ /* 0x000fe20003800200 */
[----:B0-----:R-:W-:Y:S01]  /*09a0*/  FFMA R27, -R3, R32, 1 ;  /* 0x3f800000031b7423 */ /* 0x001fe20000000120 */
[----:B--2---:R-:W-:-:S04]  /*09b0*/  FMUL R31, R2, R31 ;  /* 0x0000001f021f7220 */ /* 0x004fc80000400000 */
[----:B---3--:R-:W-:Y:S01]  /*09c0*/  FFMA R29, R0, R29, R31 ;  /* 0x0000001d001d7223 */ /* 0x008fe2000000001f */
[----:B------:R-:W-:-:S03]  /*09d0*/  FFMA R0, R32, R27, R32 ;  /* 0x0000001b20007223 */ /* 0x000fc60000000020 */
[----:B----4-:R-:W-:-:S04]  /*09e0*/  FFMA R28, R28, R30, R29 ;  /* 0x0000001e1c1c7223 */ /* 0x010fc8000000001d */
[----:B-----5:R-:W-:-:S04]  /*09f0*/  FMUL R28, R28, R33 ;  /* 0x000000211c1c7220 */ /* 0x020fc80000400000 */
[----:B------:R-:W0:Y:S01]  /*0a00*/  FCHK P0, R28, R3 ;  /* 0x000000031c007302 */ /* 0x000e220000000000 */
[----:B------:R-:W-:-:S04]  /*0a10*/  FFMA R2, R0, R28, RZ ;  /* 0x0000001c00027223 */ /* 0x000fc800000000ff */
[----:B------:R-:W-:-:S04]  /*0a20*/  FFMA R27, -R3, R2, R28 ;  /* 0x00000002031b7223 */ /* 0x000fc8000000011c */
[----:B------:R-:W-:Y:S01]  /*0a30*/  FFMA R27, R0, R27, R2 ;  /* 0x0000001b001b7223 */ /* 0x000fe20000000002 */
[----:B0-----:R-:W-:Y:S06]  /*0a40*/  @!P0 BRA `(.L_x_311) ;  /* 0x00000000000c8947 */ /* 0x001fec0003800000 */
[----:B------:R-:W-:Y:S02]  /*0a50*/  MOV R0, R28 ;  /* 0x0000001c00007202 */ /* 0x000fe40000000f00 */
[----:B------:R-:W-:-:S07]  /*0a60*/  MOV R28, 0xa80 ;  /* 0x00000a80001c7802 */ /* 0x000fce0000000f00 */
[----:B------:R-:W-:Y:S05]  /*0a70*/  CALL.REL.NOINC `($__internal_11_$__cuda_sm3x_div_rn_noftz_f32_slowpath) ;  /* 0x0000000800387944 */ /* 0x000fea0003c00000 */
.L_x_311:
[----:B------:R-:W-:Y:S05]  /*0a80*/  BSYNC.RECONVERGENT B1 ;  /* 0x0000000000017941 */ /* 0x000fea0003800200 */
.L_x_310:
        /* <DEDUP_REMOVED lines=22> */
[----:B------:R-:W-:Y:S01]  /*0bf0*/  IMAD.MOV.U32 R0, RZ, RZ, R28 ;  /* 0x000000ffff007224 */ /* 0x000fe200078e001c */
[----:B------:R-:W-:-:S07]  /*0c00*/  MOV R28, 0xc20 ;  /* 0x00000c20001c7802 */ /* 0x000fce0000000f00 */
[----:B------:R-:W-:Y:S05]  /*0c10*/  CALL.REL.NOINC `($__internal_11_$__cuda_sm3x_div_rn_noftz_f32_slowpath) ;  /* 0x0000000400d07944 */ /* 0x000fea0003c00000 */
[----:B------:R-:W-:-:S07]  /*0c20*/  MOV R11, R27 ;  /* 0x0000001b000b7202 */ /* 0x000fce0000000f00 */
.L_x_313:
[----:B------:R-:W-:Y:S05]  /*0c30*/  BSYNC.RECONVERGENT B1 ;  /* 0x0000000000017941 */ /* 0x000fea0003800200 */
.L_x_312:
[----:B------:R-:W-:Y:S01]  /*0c40*/  IADD3 R4, PT, PT, R4, 0x4, RZ ;  /* 0x0000000404047810 */ /* 0x000fe20007ffe0ff */
[----:B------:R-:W-:-:S03]  /*0c50*/  IMAD.WIDE R24, R7, 0x4, R24 ;  /* 0x0000000407187825 */ /* 0x000fc600078e0218 */
[----:B------:R-:W-:Y:S02]  /*0c60*/  ISETP.NE.AND P0, PT, R4, RZ, PT ;  /* 0x000000ff0400720c */ /* 0x000fe40003f05270 */
[----:B------:R3:W-:Y:S01]  /*0c70*/  REDG.E.ADD.F32.FTZ.RN.STRONG.GPU desc[UR4][R24.64], R11 ;  /* 0x0000000b180079a6 */ /* 0x0007e2000c12f304 */
[----:B------:R-:W-:Y:S01]  /*0c80*/  IADD3 R26, PT, PT, R26, 0x4, RZ ;  /* 0x000000041a1a7810 */ /* 0x000fe20007ffe0ff */
[----:B------:R-:W-:Y:S01]  /*0c90*/  IMAD R6, R7, 0x4, R6 ;  /* 0x0000000407067824 */ /* 0x000fe200078e0206 */
[----:B------:R-:W-:-:S08]  /*0ca0*/  IADD3 R5, PT, PT, R5, 0xc, RZ ;  /* 0x0000000c05057810 */ /* 0x000fd00007ffe0ff */
[----:B------:R-:W-:Y:S05]  /*0cb0*/  @P0 BRA `(.L_x_314) ;  /* 0xfffffff800400947 */ /* 0x000fea000383ffff */
.L_x_305:
[----:B------:R-:W-:Y:S05]  /*0cc0*/  BSYNC B0 ;  /* 0x0000000000007941 */ /* 0x000fea0003800000 */
.L_x_304:
[----:B------:R-:W-:-:S13]  /*0cd0*/  LOP3.LUT P0, R0, R8, 0x3, RZ, 0xc0, !PT ;  /* 0x0000000308007812 */ /* 0x000fda000780c0ff */
[----:B------:R-:W-:Y:S05]  /*0ce0*/  @!P0 EXIT ;  /* 0x000000000000894d */ /* 0x000fea0003800000 */
[----:B------:R-:W-:Y:S01]  /*0cf0*/  ISETP.NE.AND P0, PT, R0, 0x1, PT ;  /* 0x000000010000780c */ /* 0x000fe20003f05270 */
[----:B------:R-:W-:Y:S01]  /*0d00*/  BSSY.RECONVERGENT B0, `(.L_x_315) ;  /* 0x0000040000007945 */ /* 0x000fe20003800200 */
[----:B------:R-:W-:-:S11]  /*0d10*/  I2FP.F32.S32 R3, R8 ;  /* 0x0000000800037245 */ /* 0x000fd60000201400 */
[----:B------:R-:W-:Y:S05]  /*0d20*/  @!P0 BRA `(.L_x_316) ;  /* 0x0000000000f48947 */ /* 0x000fea0003800000 */
[----:B------:R-:W0:Y:S01]  /*0d30*/  LDC.64 R6, c[0x0][0x398] ;  /* 0x0000e600ff067b82 */ /* 0x000e220000000a00 */
[----:B------:R-:W-:Y:S01]  /*0d40*/  IMAD R5, R26, 0x3, RZ ;  /* 0x000000031a057824 */ /* 0x000fe200078e02ff */
[----:B---3--:R-:W2:Y:S04]  /*0d50*/  LDG.E R11, desc[UR4][R20.64] ;  /* 0x00000004140b7981 */ /* 0x008ea8000c1e1900 */
[----:B------:R-:W3:Y:S04]  /*0d60*/  LDG.E R10, desc[UR4][R16.64] ;  /* 0x00000004100a7981 */ /* 0x000ee8000c1e1900 */
[----:B------:R-:W4:Y:S01]  /*0d70*/  LDG.E R13, desc[UR4][R18.64] ;  /* 0x00000004120d7981 */ /* 0x000f22000c1e1900 */
[----:B0-----:R-:W-:-:S03]  /*0d80*/  IMAD.WIDE R6, R5, 0x4, R6 ;  /* 0x0000000405067825 */ /* 0x001fc600078e0206 */
[----:B------:R-:W5:Y:S04]  /*0d90*/  LDG.E R5, desc[UR4][R22.64] ;  /* 0x0000000416057981 */ /* 0x000f68000c1e1900 */
[----:B------:R-:W2:Y:S04]  /*0da0*/  LDG.E R2, desc[UR4][R6.64+0x4] ;  /* 0x0000040406027981 */ /* 0x000ea8000c1e1900 */
[----:B------:R-:W5:Y:S04]  /*0db0*/  LDG.E R0, desc[UR4][R6.64] ;  /* 0x0000000406007981 */ /* 0x000f68000c1e1900 */
[----:B------:R-:W3:Y:S01]  /*0dc0*/  LDG.E R4, desc[UR4][R6.64+0x8] ;  /* 0x0000080406047981 */ /* 0x000ee2000c1e1900 */
[----:B------:R-:W0:Y:S01]  /*0dd0*/  MUFU.RCP R12, R3 ;  /* 0x00000003000c7308 */ /* 0x000e220000001000 */
[----:B------:R-:W-:Y:S01]  /*0de0*/  BSSY.RECONVERGENT B1, `(.L_x_317) ;  /* 0x000000f000017945 */ /* 0x000fe20003800200 */
[----:B--2---:R-:W-:-:S04]  /*0df0*/  FMUL R11, R2, R11 ;  /* 0x0000000b020b7220 */ /* 0x004fc80000400000 */
[----:B-----5:R-:W-:-:S04]  /*0e00*/  FFMA R5, R0, R5, R11 ;  /* 0x0000000500057223 */ /* 0x020fc8000000000b */
[----:B---3--:R-:W-:-:S04]  /*0e10*/  FFMA R0, R4, R10, R5 ;  /* 0x0000000a04007223 */ /* 0x008fc80000000005 */
[----:B----4-:R-:W-:Y:S01]  /*0e20*/  FMUL R0, R0, R13 ;  /* 0x0000000d00007220 */ /* 0x010fe20000400000 */
[----:B0-----:R-:W-:-:S03]  /*0e30*/  FFMA R5, -R3, R12, 1 ;  /* 0x3f80000003057423 */ /* 0x001fc6000000010c */
[----:B------:R-:W0:Y:S01]  /*0e40*/  FCHK P0, R0, R3 ;  /* 0x0000000300007302 */ /* 0x000e220000000000 */
[----:B------:R-:W-:-:S04]  /*0e50*/  FFMA R5, R12, R5, R12 ;  /* 0x000000050c057223 */ /* 0x000fc8000000000c */
[----:B------:R-:W-:-:S04]  /*0e60*/  FFMA R2, R0, R5, RZ ;  /* 0x0000000500027223 */ /* 0x000fc800000000ff */
[----:B------:R-:W-:-:S04]  /*0e70*/  FFMA R4, -R3, R2, R0 ;  /* 0x0000000203047223 */ /* 0x000fc80000000100 */
[----:B------:R-:W-:Y:S01]  /*0e80*/  FFMA R11, R5, R4, R2 ;  /* 0x00000004050b7223 */ /* 0x000fe20000000002 */
[----:B0-----:R-:W-:Y:S06]  /*0e90*/  @!P0 BRA `(.L_x_318) ;  /* 0x00000000000c8947 */ /* 0x001fec0003800000 */
[----:B------:R-:W-:-:S07]  /*0ea0*/  MOV R28, 0xec0 ;  /* 0x00000ec0001c7802 */ /* 0x000fce0000000f00 */
[----:B------:R-:W-:Y:S05]  /*0eb0*/  CALL.REL.NOINC `($__internal_11_$__cuda_sm3x_div_rn_noftz_f32_slowpath) ;  /* 0x0000000400287944 */ /* 0x000fea0003c00000 */
[----:B------:R-:W-:-:S07]  /*0ec0*/  MOV R11, R27 ;  /* 0x0000001b000b7202 */ /* 0x000fce0000000f00 */
.L_x_318:
[----:B------:R-:W-:Y:S05]  /*0ed0*/  BSYNC.RECONVERGENT B1 ;  /* 0x0000000000017941 */ /* 0x000fea0003800200 */
.L_x_317:
[----:B------:R-:W0:Y:S01]  /*0ee0*/  LDC.64 R4, c[0x0][0x3b0] ;  /* 0x0000ec00ff047b82 */ /* 0x000e220000000a00 */
[----:B------:R-:W1:Y:S02]  /*0ef0*/  LDCU UR7, c[0x0][0x384] ;  /* 0x00007080ff0777ac */ /* 0x000e640008000800 */
[----:B-1----:R-:W-:-:S04]  /*0f00*/  IMAD R13, R26, UR7, R9 ;  /* 0x000000071a0d7c24 */ /* 0x002fc8000f8e0209 */
        /* <DEDUP_REMOVED lines=25> */
[----:B------:R-:W-:-:S07]  /*10a0*/  IMAD.MOV.U32 R7, RZ, RZ, R27 ;  /* 0x000000ffff077224 */ /* 0x000fce00078e001b */
.L_x_320:
[----:B------:R-:W-:Y:S05]  /*10b0*/  BSYNC.RECONVERGENT B1 ;  /* 0x0000000000017941 */ /* 0x000fea0003800200 */
.L_x_319:
[----:B------:R-:W0:Y:S02]  /*10c0*/  LDC R11, c[0x0][0x384] ;  /* 0x0000e100ff0b7b82 */ /* 0x000e240000000800 */
[----:B0-----:R-:W-:-:S05]  /*10d0*/  IMAD.WIDE R4, R11, 0x4, R4 ;  /* 0x000000040b047825 */ /* 0x001fca00078e0204 */
[----:B------:R0:W-:Y:S01]  /*10e0*/  REDG.E.ADD.F32.FTZ.RN.STRONG.GPU desc[UR4][R4.64], R7 ;  /* 0x00000007040079a6 */ /* 0x0001e2000c12f304 */
[----:B------:R-:W-:-:S07]  /*10f0*/  IADD3 R26, PT, PT, R26, 0x2, RZ ;  /* 0x000000021a1a7810 */ /* 0x000fce0007ffe0ff */
.L_x_316:
[----:B------:R-:W-:Y:S05]  /*1100*/  BSYNC.RECONVERGENT B0 ;  /* 0x0000000000007941 */ /* 0x000fea0003800200 */
.L_x_315:
[----:B------:R-:W-:-:S04]  /*1110*/  LOP3.LUT R8, R8, 0x1, RZ, 0xc0, !PT ;  /* 0x0000000108087812 */ /* 0x000fc800078ec0ff */
[----:B------:R-:W-:-:S13]  /*1120*/  ISETP.NE.U32.AND P0, PT, R8, 0x1, PT ;  /* 0x000000010800780c */ /* 0x000fda0003f05070 */
[----:B------:R-:W-:Y:S05]  /*1130*/  @P0 EXIT ;  /* 0x000000000000094d */ /* 0x000fea0003800000 */
[----:B0-----:R-:W0:Y:S01]  /*1140*/  LDC.64 R4, c[0x0][0x398] ;  /* 0x0000e600ff047b82 */ /* 0x001e220000000a00 */
[----:B------:R-:W-:Y:S01]  /*1150*/  IMAD R7, R26, 0x3, RZ ;  /* 0x000000031a077824 */ /* 0x000fe200078e02ff */
[----:B------:R-:W2:Y:S04]  /*1160*/  LDG.E R21, desc[UR4][R20.64] ;  /* 0x0000000414157981 */ /* 0x000ea8000c1e1900 */
[----:B------:R-:W4:Y:S04]  /*1170*/  LDG.E R23, desc[UR4][R22.64] ;  /* 0x0000000416177981 */ /* 0x000f28000c1e1900 */
[----:B------:R-:W5:Y:S04]  /*1180*/  LDG.E R16, desc[UR4][R16.64] ;  /* 0x0000000410107981 */ /* 0x000f68000c1e1900 */
[----:B------:R-:W3:Y:S01]  /*1190*/  LDG.E R19, desc[UR4][R18.64] ;  /* 0x0000000412137981 */ /* 0x000ee2000c1e1900 */
[----:B0-----:R-:W-:-:S05]  /*11a0*/  IMAD.WIDE R4, R7, 0x4, R4 ;  /* 0x0000000407047825 */ /* 0x001fca00078e0204 */
[----:B------:R-:W2:Y:S04]  /*11b0*/  LDG.E R2, desc[UR4][R4.64+0x4] ;  /* 0x0000040404027981 */ /* 0x000ea8000c1e1900 */
[----:B------:R-:W4:Y:S04]  /*11c0*/  LDG.E R0, desc[UR4][R4.64] ;  /* 0x0000000404007981 */ /* 0x000f28000c1e1900 */
[----:B------:R-:W5:Y:S01]  /*11d0*/  LDG.E R6, desc[UR4][R4.64+0x8] ;  /* 0x0000080404067981 */ /* 0x000f62000c1e1900 */
[----:B------:R-:W0:Y:S01]  /*11e0*/  MUFU.RCP R8, R3 ;  /* 0x0000000300087308 */ /* 0x000e220000001000 */
[----:B------:R-:W-:Y:S01]  /*11f0*/  BSSY.RECONVERGENT B0, `(.L_x_321) ;  /* 0x0000010000007945 */ /* 0x000fe20003800200 */
[----:B--2---:R-:W-:-:S04]  /*1200*/  FMUL R7, R2, R21 ;  /* 0x0000001502077220 */ /* 0x004fc80000400000 */
[----:B----4-:R-:W-:-:S04]  /*1210*/  FFMA R7, R0, R23, R7 ;  /* 0x0000001700077223 */ /* 0x010fc80000000007 */
[----:B-----5:R-:W-:-:S04]  /*1220*/  FFMA R6, R6, R16, R7 ;  /* 0x0000001006067223 */ /* 0x020fc80000000007 */
[----:B---3--:R-:W-:Y:S01]  /*1230*/  FMUL R6, R6, R19 ;  /* 0x0000001306067220 */ /* 0x008fe20000400000 */
[----:B0-----:R-:W-:-:S03]  /*1240*/  FFMA R7, -R3, R8, 1 ;  /* 0x3f80000003077423 */ /* 0x001fc60000000108 */
[----:B------:R-:W0:Y:S01]  /*1250*/  FCHK P0, R6, R3 ;  /* 0x0000000306007302 */ /* 0x000e220000000000 */
[----:B------:R-:W-:-:S04]  /*1260*/  FFMA R0, R8, R7, R8 ;  /* 0x0000000708007223 */ /* 0x000fc80000000008 */
[----:B------:R-:W-:-:S04]  /*1270*/  FFMA R2, R0, R6, RZ ;  /* 0x0000000600027223 */ /* 0x000fc800000000ff */
[----:B------:R-:W-:-:S04]  /*1280*/  FFMA R5, -R3, R2, R6 ;  /* 0x0000000203057223 */ /* 0x000fc80000000106 */
[----:B------:R-:W-:Y:S01]  /*1290*/  FFMA R5, R0, R5, R2 ;  /* 0x0000000500057223 */ /* 0x000fe20000000002 */
[----:B0-----:R-:W-:Y:S06]  /*12a0*/  @!P0 BRA `(.L_x_322) ;  /* 0x0000000000108947 */ /* 0x001fec0003800000 */
[----:B------:R-:W-:Y:S02]  /*12b0*/  MOV R0, R6 ;  /* 0x0000000600007202 */ /* 0x000fe40000000f00 */
[----:B------:R-:W-:-:S07]  /*12c0*/  MOV R28, 0x12e0 ;  /* 0x000012e0001c7802 */ /* 0x000fce0000000f00 */
[----:B------:R-:W-:Y:S05]  /*12d0*/  CALL.REL.NOINC `($__internal_11_$__cuda_sm3x_div_rn_noftz_f32_slowpath) ;  /* 0x0000000000207944 */ /* 0x000fea0003c00000 */
[----:B------:R-:W-:-:S07]  /*12e0*/  MOV R5, R27 ;  /* 0x0000001b00057202 */ /* 0x000fce0000000f00 */
.L_x_322:
[----:B------:R-:W-:Y:S05]  /*12f0*/  BSYNC.RECONVERGENT B0 ;  /* 0x0000000000007941 */ /* 0x000fea0003800200 */
.L_x_321:
[----:B------:R-:W0:Y:S01]  /*1300*/  LDC.64 R2, c[0x0][0x3b0] ;  /* 0x0000ec00ff027b82 */ /* 0x000e220000000a00 */
[----:B------:R-:W1:Y:S02]  /*1310*/  LDCU UR7, c[0x0][0x384] ;  /* 0x00007080ff0777ac */ /* 0x000e640008000800 */
[----:B-1----:R-:W-:-:S04]  /*1320*/  IMAD R9, R26, UR7, R9 ;  /* 0x000000071a097c24 */ /* 0x002fc8000f8e0209 */
[----:B0-----:R-:W-:-:S05]  /*1330*/  IMAD.WIDE R2, R9, 0x4, R2 ;  /* 0x0000000409027825 */ /* 0x001fca00078e0202 */
[----:B------:R-:W-:Y:S01]  /*1340*/  REDG.E.ADD.F32.FTZ.RN.STRONG.GPU desc[UR4][R2.64], R5 ;  /* 0x00000005020079a6 */ /* 0x000fe2000c12f304 */
[----:B------:R-:W-:Y:S05]  /*1350*/  EXIT ;  /* 0x000000000000794d */ /* 0x000fea0003800000 */
        .weak           $__internal_11_$__cuda_sm3x_div_rn_noftz_f32_slowpath
        .type           $__internal_11_$__cuda_sm3x_div_rn_noftz_f32_slowpath,@function
        .size           $__internal_11_$__cuda_sm3x_div_rn_noftz_f32_slowpath,(.L_x_367 - $__internal_11_$__cuda_sm3x_div_rn_noftz_f32_slowpath)
$__internal_11_$__cuda_sm3x_div_rn_noftz_f32_slowpath:
        /* <DEDUP_REMOVED lines=28> */
[----:B------:R-:W-:-:S05]  /*1520*/  VIADD R27, R29, 0xffffffff ;  /* 0xffffffff1d1b7836 */ /* 0x000fca0000000000 */
[----:B------:R-:W-:Y:S02]  /*1530*/  ISETP.GE.AND P0, PT, R27, RZ, PT ;  /* 0x000000ff1b00720c */ /* 0x000fe40003f06270 */
[----:B------:R-:W-:-:S04]  /*1540*/  IADD3 R27, PT, PT, R2, -0x1, RZ ;  /* 0xffffffff021b7810 */ /* 0x000fc80007ffe0ff */
[----:B------:R-:W-:-:S07]  /*1550*/  ISETP.GE.AND P1, PT, R27, RZ, PT ;  /* 0x000000ff1b00720c */ /* 0x000fce0003f26270 */
[----:B------:R-:W-:Y:S01]  /*1560*/  @P0 MOV R27, RZ ;  /* 0x000000ff001b0202 */ /* 0x000fe20000000f00 */
[----:B------:R-:W-:Y:S01]  /*1570*/  @!P0 FFMA R0, R0, 1.84467440737095516160e+19, RZ ;  /* 0x5f80000000008823 */ /* 0x000fe200000000ff */
[----:B------:R-:W-:-:S04]  /*1580*/  @!P0 MOV R27, 0xffffffc0 ;  /* 0xffffffc0001b8802 */ /* 0x000fc80000000f00 */
[----:B------:R-:W-:Y:S01]  /*1590*/  @!P1 FFMA R31, R3, 1.84467440737095516160e+19, RZ ;  /* 0x5f800000031f9823 */ /* 0x000fe200000000ff */
[----:B------:R-:W-:-:S07]  /*15a0*/  @!P1 VIADD R27, R27, 0x40 ;  /* 0x000000401b1b9836 */ /* 0x000fce0000000000 */
.L_x_324:
[----:B------:R-:W-:Y:S01]  /*15b0*/  LEA R34, R2, 0xc0800000, 0x17 ;  /* 0xc080000002227811 */ /* 0x000fe200078eb8ff */
[----:B------:R-:W-:Y:S01]  /*15c0*/  BSSY.RECONVERGENT B3, `(.L_x_329) ;  /* 0x0000036000037945 */ /* 0x000fe20003800200 */
[----:B------:R-:W-:Y:S02]  /*15d0*/  IADD3 R29, PT, PT, R29, -0x7f, RZ ;  /* 0xffffff811d1d7810 */ /* 0x000fe40007ffe0ff */
[----:B------:R-:W-:-:S03]  /*15e0*/  IADD3 R34, PT, PT, -R34, R31, RZ ;  /* 0x0000001f22227210 */ /* 0x000fc60007ffe1ff */
[----:B------:R-:W-:Y:S01]  /*15f0*/  IMAD R0, R29, -0x800000, R0 ;  /* 0xff8000001d007824 */ /* 0x000fe200078e0200 */
[----:B------:R-:W0:Y:S01]  /*1600*/  MUFU.RCP R30, R34 ;  /* 0x00000022001e7308 */ /* 0x000e220000001000 */
[----:B------:R-:W-:-:S04]  /*1610*/  FADD.FTZ R31, -R34, -RZ ;  /* 0x800000ff221f7221 */ /* 0x000fc80000010100 */
[----:B0-----:R-:W-:-:S04]  /*1620*/  FFMA R33, R30, R31, 1 ;  /* 0x3f8000001e217423 */ /* 0x001fc8000000001f */
[----:B------:R-:W-:-:S04]  /*1630*/  FFMA R33, R30, R33, R30 ;  /* 0x000000211e217223 */ /* 0x000fc8000000001e */
[----:B------:R-:W-:-:S04]  /*1640*/  FFMA R30, R0, R33, RZ ;  /* 0x00000021001e7223 */ /* 0x000fc800000000ff */
[----:B------:R-:W-:-:S04]  /*1650*/  FFMA R32, R31, R30, R0 ;  /* 0x0000001e1f207223 */ /* 0x000fc80000000000 */
[----:B------:R-:W-:Y:S01]  /*1660*/  FFMA R32, R33, R32, R30 ;  /* 0x0000002021207223 */ /* 0x000fe2000000001e */
[----:B------:R-:W-:-:S03]  /*1670*/  IADD3 R30, PT, PT, R29, 0x7f, -R2 ;  /* 0x0000007f1d1e7810 */ /* 0x000fc60007ffe802 */
[----:B------:R-:W-:Y:S01]  /*1680*/  FFMA R31, R31, R32, R0 ;  /* 0x000000201f1f7223 */ /* 0x000fe20000000000 */
[----:B------:R-:W-:-:S03]  /*1690*/  IADD3 R27, PT, PT, R30, R27, RZ ;  /* 0x0000001b1e1b7210 */ /* 0x000fc60007ffe0ff */
        /* <DEDUP_REMOVED lines=36> */
.L_x_331:
[----:B------:R-:W-:-:S04]  /*18e0*/  LOP3.LUT R0, R0, 0x80000000, RZ, 0xc0, !PT ;  /* 0x8000000000007812 */ /* 0x000fc800078ec0ff */
[----:B------:R-:W-:Y:S01]  /*18f0*/  LOP3.LUT R0, R0, 0x7f800000, RZ, 0xfc, !PT ;  /* 0x7f80000000007812 */ /* 0x000fe200078efcff */
[----:B------:R-:W-:Y:S06]  /*1900*/  BRA `(.L_x_332) ;  /* 0x0000000000047947 */ /* 0x000fec0003800000 */
.L_x_330:
[----:B------:R-:W-:-:S07]  /*1910*/  LEA R0, R27, R0, 0x17 ;  /* 0x000000001b007211 */ /* 0x000fce00078eb8ff */
.L_x_332:
[----:B------:R-:W-:Y:S05]  /*1920*/  BSYNC.RECONVERGENT B3 ;  /* 0x0000000000037941 */ /* 0x000fea0003800200 */
.L_x_329:
[----:B------:R-:W-:Y:S05]  /*1930*/  BRA `(.L_x_333) ;  /* 0x0000000000207947 */ /* 0x000fea0003800000 */
.L_x_328:
[----:B------:R-:W-:-:S04]  /*1940*/  LOP3.LUT R0, R31, 0x80000000, R0, 0x48, !PT ;  /* 0x800000001f007812 */ /* 0x000fc800078e4800 */
[----:B------:R-:W-:Y:S01]  /*1950*/  LOP3.LUT R0, R0, 0x7f800000, RZ, 0xfc, !PT ;  /* 0x7f80000000007812 */ /* 0x000fe200078efcff */
[----:B------:R-:W-:Y:S06]  /*1960*/  BRA `(.L_x_333) ;  /* 0x0000000000147947 */ /* 0x000fec0003800000 */
.L_x_327:
[----:B------:R-:W-:Y:S01]  /*1970*/  LOP3.LUT R0, R31, 0x80000000, R0, 0x48, !PT ;  /* 0x800000001f007812 */ /* 0x000fe200078e4800 */
[----:B------:R-:W-:Y:S06]  /*1980*/  BRA `(.L_x_333) ;  /* 0x00000000000c7947 */ /* 0x000fec0003800000 */
.L_x_326:
[----:B------:R-:W0:Y:S01]  /*1990*/  MUFU.RSQ R0, -QNAN ;  /* 0xffc0000000007908 */ /* 0x000e220000001400 */
[----:B------:R-:W-:Y:S05]  /*19a0*/  BRA `(.L_x_333) ;  /* 0x0000000000047947 */ /* 0x000fea0003800000 */
.L_x_325:
[----:B------:R-:W-:-:S07]  /*19b0*/  FADD.FTZ R0, R0, R3 ;  /* 0x0000000300007221 */ /* 0x000fce0000010000 */
.L_x_333:
[----:B------:R-:W-:Y:S05]  /*19c0*/  BSYNC.RECONVERGENT B2 ;  /* 0x0000000000027941 */ /* 0x000fea0003800200 */
.L_x_323:
[----:B------:R-:W-:Y:S01]  /*19d0*/  HFMA2 R29, -RZ, RZ, 0, 0 ;  /* 0x00000000ff1d7431 */ /* 0x000fe200000001ff */
[----:B0-----:R-:W-:-:S03]  /*19e0*/  MOV R27, R0 ;  /* 0x00000000001b7202 */ /* 0x001fc60000000f00 */
[----:B------:R-:W-:Y:S05]  /*19f0*/  RET.REL.NODEC R28 `(_Z26facet2facet_input_backwardiiiPKiPKfS2_S2_Pf) ;  /* 0xffffffe41c807950 */ /* 0x000fea0003c3ffff */
.L_x_334:
        /* <DEDUP_REMOVED lines=16> */
.L_x_367:


//--------------------- .text._Z26facet2facet_conv3d_forwardiiiPKiPKfS2_S2_Pf --------------------------
	.section	.text._Z26facet2facet_conv3d_forwardiiiPKiPKfS2_S2_Pf,"ax",@progbits
	.align	128
        .global         _Z26facet2facet_conv3d_forwardiiiPKiPKfS2_S2_Pf
        .type           _Z26facet2facet_conv3d_forwardiiiPKiPKfS2_S2_Pf,@function
        .size           _Z26facet2facet_conv3d_forwardiiiPKiPKfS2_S2_Pf,(.L_x_368 - _Z26facet2facet_conv3d_forwardiiiPKiPKfS2_S2_Pf)
        .other          _Z26facet2facet_conv3d_forwardiiiPKiPKfS2_S2_Pf,@"STO_CUDA_ENTRY STV_DEFAULT"
_Z26facet2facet_conv3d_forwardiiiPKiPKfS2_S2_Pf:
.text._Z26facet2facet_conv3d_forwardiiiPKiPKfS2_S2_Pf:
[----:B------:R-:W-:Y:S08]  /*0000*/  LDC R1, c[0x0][0x37c] ;  /* 0x0000df00ff017b82 */ /* 0x000ff00000000800 */
[----:B------:R-:W0:Y:S01]  /*0010*/  LDC R7, c[0x0][0x388] ;  /* 0x0000e200ff077b82 */ /* 0x000e220000000800 */
[----:B------:R-:W1:Y:S07]  /*0020*/  S2R R9, SR_TID.X ;  /* 0x0000000000097919 */ /* 0x000e6e0000002100 */
[----:B------:R-:W0:Y:S08]  /*0030*/  LDC R0, c[0x0][0x384] ;  /* 0x0000e100ff007b82 */ /* 0x000e300000000800 */
[----:B------:R-:W1:Y:S08]  /*0040*/  S2UR UR4, SR_CTAID.X ;  /* 0x00000000000479c3 */ /* 0x000e700000002500 */
[----:B------:R-:W1:Y:S01]  /*0050*/  LDC R2, c[0x0][0x360] ;  /* 0x0000d800ff027b82 */ /* 0x000e620000000800 */
[----:B0-----:R-:W-:-:S05]  /*0060*/  IMAD R3, R7, R0, RZ ;  /* 0x0000000007037224 */ /* 0x001fca00078e02ff */
[----:B------:R-:W-:-:S04]  /*0070*/  IABS R8, R3 ;  /* 0x0000000300087213 */ /* 0x000fc80000000000 */
[----:B------:R-:W0:Y:S01]  /*0080*/  I2F.RP R6, R8 ;  /* 0x0000000800067306 */ /* 0x000e220000209400 */
[----:B-1----:R-:W-:Y:S01]  /*0090*/  IMAD R2, R2, UR4, R9 ;  /* 0x0000000402027c24 */ /* 0x002fe2000f8e0209 */
[----:B------:R-:W1:Y:S06]  /*00a0*/  LDCU UR4, c[0x0][0x380] ;  /* 0x00007000ff0477ac */ /* 0x000e6c0008000800 */
[----:B0-----:R-:W0:Y:S02]  /*00b0*/  MUFU.RCP R6, R6 ;  /* 0x0000000600067308 */ /* 0x001e240000001000 */
[----:B0-----:R-:W-:Y:S01]  /*00c0*/  VIADD R4, R6, 0xffffffe ;  /* 0x0ffffffe06047836 */ /* 0x001fe20000000000 */
[----:B------:R-:W-:-:S05]  /*00d0*/  IABS R6, R2 ;  /* 0x0000000200067213 */ /* 0x000fca0000000000 */
[----:B------:R0:W2:Y:S02]  /*00e0*/  F2I.FTZ.U32.TRUNC.NTZ R5, R4 ;  /* 0x0000000400057305 */ /* 0x0000a4000021f000 */
[----:B0-----:R-:W-:Y:S02]  /*00f0*/  IMAD.MOV.U32 R4, RZ, RZ, RZ ;  /* 0x000000ffff047224 */ /* 0x001fe400078e00ff */
[----:B--2---:R-:W-:-:S05]  /*0100*/  IMAD.MOV R10, RZ, RZ, -R5 ;  /* 0x000000ffff0a7224 */ /* 0x004fca00078e0a05 */
[----:B------:R-:W-:Y:S02]  /*0110*/  MOV R9, R10 ;  /* 0x0000000a00097202 */ /* 0x000fe40000000f00 */
[----:B------:R-:W-:-:S03]  /*0120*/  IABS R10, R3 ;  /* 0x00000003000a7213 */ /* 0x000fc60000000000 */
[----:B------:R-:W-:-:S04]  /*0130*/  IMAD R9, R9, R8, RZ ;  /* 0x0000000809097224 */ /* 0x000fc800078e02ff */
        /* <DEDUP_REMOVED lines=11> */
[----:B------:R-:W-:-:S06]  /*01f0*/  @P0 VIADD R4, R4, 0x1 ;  /* 0x0000000104040836 */ /* 0x000fcc0000000000 */
        /* <DEDUP_REMOVED lines=11> */
[----:B-1----:R-:W2:Y:S04]  /*02b0*/  LDG.E R16, desc[UR4][R16.64] ;  /* 0x0000000410107981 */ /* 0x002ea8000c1e1900 */
[----:B------:R0:W2:Y:S01]  /*02c0*/  @P0 LDG.E R19, desc[UR4][R10.64] ;  /* 0x000000040a130981 */ /* 0x0000a2000c1e1900 */
[----:B------:R-:W-:Y:S01]  /*02d0*/  IABS R13, R7 ;  /* 0x00000007000d7213 */ /* 0x000fe20000000000 */
[----:B------:R-:W-:Y:S01]  /*02e0*/  IMAD.MOV R6, RZ, RZ, -R4 ;  /* 0x000000ffff067224 */ /* 0x000fe200078e0a04 */
[----:B------:R-:W-:Y:S02]  /*02f0*/  BSSY.RECONVERGENT B0, `(.L_x_335) ;  /* 0x0000084000007945 */ /* 0x000fe40003800200 */
[----:B------:R-:W1:Y:S01]  /*0300*/  I2F.RP R5, R13 ;  /* 0x0000000d00057306 */ /* 0x000e620000209400 */
[----:B------:R-:W-:-:S05]  /*0310*/  IMAD R6, R3, R6, R2 ;  /* 0x0000000603067224 */ /* 0x000fca00078e0202 */
[----:B------:R-:W-:Y:S02]  /*0320*/  IABS R2, R6 ;  /* 0x0000000600027213 */ /* 0x000fe40000000000 */
[----:B-1----:R-:W1:Y:S02]  /*0330*/  MUFU.RCP R5, R5 ;  /* 0x0000000500057308 */ /* 0x002e640000001000 */
[----:B-1----:R-:W-:-:S06]  /*0340*/  VIADD R8, R5, 0xffffffe ;  /* 0x0ffffffe05087836 */ /* 0x002fcc0000000000 */
[----:B------:R1:W3:Y:S02]  /*0350*/  F2I.FTZ.U32.TRUNC.NTZ R9, R8 ;  /* 0x0000000800097305 */ /* 0x0002e4000021f000 */
[----:B-1----:R-:W-:Y:S02]  /*0360*/  MOV R8, RZ ;  /* 0x000000ff00087202 */ /* 0x002fe40000000f00 */
[----:B---3--:R-:W-:-:S05]  /*0370*/  IADD3 R12, PT, PT, RZ, -R9, RZ ;  /* 0x80000009ff0c7210 */ /* 0x008fca0007ffe0ff */
[----:B0-----:R-:W-:-:S04]  /*0380*/  IMAD R11, R12, R13, RZ ;  /* 0x0000000d0c0b7224 */ /* 0x001fc800078e02ff */
[----:B------:R-:W-:-:S06]  /*0390*/  IMAD.HI.U32 R9, R9, R11, R8 ;  /* 0x0000000b09097227 */ /* 0x000fcc00078e0008 */
[----:B------:R-:W-:Y:S02]  /*03a0*/  IMAD.HI.U32 R17, R9, R2, RZ ;  /* 0x0000000209117227 */ /* 0x000fe400078e00ff */
[----:B------:R-:W0:Y:S02]  /*03b0*/  LDC.64 R8, c[0x0][0x3b0] ;  /* 0x0000ec00ff087b82 */ /* 0x000e240000000a00 */
[----:B------:R-:W-:-:S04]  /*03c0*/  IMAD.MOV R5, RZ, RZ, -R17 ;  /* 0x000000ffff057224 */ /* 0x000fc800078e0a11 */
[----:B------:R-:W-:Y:S02]  /*03d0*/  IMAD R2, R13, R5, R2 ;  /* 0x000000050d027224 */ /* 0x000fe400078e0202 */
[----:B------:R-:W-:-:S03]  /*03e0*/  IMAD R5, R3, R4, R6 ;  /* 0x0000000403057224 */ /* 0x000fc600078e0206 */
[----:B------:R-:W-:-:S13]  /*03f0*/  ISETP.GT.U32.AND P2, PT, R13, R2, PT ;  /* 0x000000020d00720c */ /* 0x000fda0003f44070 */
[-C--:B------:R-:W-:Y:S01]  /*0400*/  @!P2 IADD3 R2, PT, PT, R2, -R13.reuse, RZ ;  /* 0x8000000d0202a210 */ /* 0x080fe20007ffe0ff */
[----:B------:R-:W-:Y:S01]  /*0410*/  @!P2 VIADD R17, R17, 0x1 ;  /* 0x000000011111a836 */ /* 0x000fe20000000000 */
[----:B------:R-:W-:Y:S01]  /*0420*/  ISETP.NE.AND P2, PT, R7, RZ, PT ;  /* 0x000000ff0700720c */ /* 0x000fe20003f45270 */
[----:B0-----:R-:W-:Y:S01]  /*0430*/  IMAD.WIDE R4, R5, 0x4, R8 ;  /* 0x0000000405047825 */ /* 0x001fe200078e0208 */
[----:B------:R-:W-:Y:S02]  /*0440*/  ISETP.GE.U32.AND P0, PT, R2, R13, PT ;  /* 0x0000000d0200720c */ /* 0x000fe40003f06070 */
[----:B------:R-:W-:-:S04]  /*0450*/  LOP3.LUT R2, R6, R7, RZ, 0x3c, !PT ;  /* 0x0000000706027212 */ /* 0x000fc800078e3cff */
[----:B------:R-:W-:-:S07]  /*0460*/  ISETP.GE.AND P1, PT, R2, RZ, PT ;  /* 0x000000ff0200720c */ /* 0x000fce0003f26270 */
[----:B------:R-:W-:-:S06]  /*0470*/  @P0 IADD3 R17, PT, PT, R17, 0x1, RZ ;  /* 0x0000000111110810 */ /* 0x000fcc0007ffe0ff */
[----:B------:R-:W-:Y:S01]  /*0480*/  @!P1 IMAD.MOV R17, RZ, RZ, -R17 ;  /* 0x000000ffff119224 */ /* 0x000fe200078e0a11 */
[----:B------:R-:W-:Y:S02]  /*0490*/  @!P2 LOP3.LUT R17, RZ, R7, RZ, 0x33, !PT ;  /* 0x00000007ff11a212 */ /* 0x000fe400078e33ff */
[CC--:B--2---:R-:W-:Y:S02]  /*04a0*/  ISETP.GT.AND P0, PT, R16.reuse, R19.reuse, PT ;  /* 0x000000131000720c */ /* 0x0c4fe40003f04270 */
[----:B------:R-:W-:-:S11]  /*04b0*/  IADD3 R14, PT, PT, R16, -R19, RZ ;  /* 0x80000013100e7210 */ /* 0x000fd60007ffe0ff */
[----:B------:R-:W-:Y:S05]  /*04c0*/  @P0 BRA `(.L_x_336) ;  /* 0x0000000000080947 */ /* 0x000fea0003800000 */
[----:B------:R0:W5:Y:S01]  /*04d0*/  LDG.E R15, desc[UR4][R4.64] ;  /* 0x00000004040f7981 */ /* 0x000162000c1e1900 */
[----:B------:R-:W-:Y:S05]  /*04e0*/  BRA `(.L_x_337) ;  /* 0x0000000400907947 */ /* 0x000fea0003800000 */
.L_x_336:
[----:B------:R0:W5:Y:S01]  /*04f0*/  LDG.E R15, desc[UR4][R4.64] ;  /* 0x00000004040f7981 */ /* 0x000162000c1e1900 */
[----:B------:R-:W1:Y:S01]  /*0500*/  LDC.64 R8, c[0x0][0x3a8] ;  /* 0x0000ea00ff087b82 */ /* 0x000e620000000a00 */
[----:B------:R-:W-:Y:S01]  /*0510*/  LOP3.LUT P0, R18, R14, 0x3, RZ, 0xc0, !PT ;  /* 0x000000030e127812 */ /* 0x000fe2000780c0ff */
[----:B------:R-:W-:Y:S01]  /*0520*/  IMAD.IADD R2, R19, 0x1, -R16 ;  /* 0x0000000113027824 */ /* 0x000fe200078e0a10 */
[----:B------:R-:W-:Y:S04]  /*0530*/  BSSY.RECONVERGENT B1, `(.L_x_338) ;  /* 0x000001f000017945 */ /* 0x000fe80003800200 */
[----:B------:R-:W-:Y:S01]  /*0540*/  ISETP.GT.U32.AND P1, PT, R2, -0x4, PT ;  /* 0xfffffffc0200780c */ /* 0x000fe20003f24070 */
[----:B-1----:R-:W-:-:S04]  /*0550*/  IMAD.WIDE R8, R6, 0x4, R8 ;  /* 0x0000000406087825 */ /* 0x002fc800078e0208 */
[----:B------:R-:W-:-:S04]  /*0560*/  IMAD.WIDE R6, R3, 0x4, R8 ;  /* 0x0000000403067825 */ /* 0x000fc800078e0208 */
[----:B------:R-:W-:Y:S01]  /*0570*/  IMAD.WIDE R2, R3, 0x4, R6 ;  /* 0x0000000403027825 */ /* 0x000fe200078e0206 */
[----:B0-----:R-:W-:Y:S06]  /*0580*/  @!P0 BRA `(.L_x_339) ;  /* 0x0000000000648947 */ /* 0x001fec0003800000 */
[----:B------:R-:W-:Y:S01]  /*0590*/  IADD3 R18, PT, PT, -R18, RZ, RZ ;  /* 0x000000ff12127210 */ /* 0x000fe20007ffe1ff */
[C---:B------:R-:W-:Y:S02]  /*05a0*/  IMAD R23, R19.reuse, R0, R17 ;  /* 0x0000000013177224 */ /* 0x040fe400078e0211 */
[----:B------:R-:W-:-:S07]  /*05b0*/  IMAD R21, R19, 0x3, RZ ;  /* 0x0000000313157824 */ /* 0x000fce00078e02ff */
.L_x_340:
[----:B0-----:R-:W0:Y:S01]  /*05c0*/  LDC.64 R12, c[0x0][0x398] ;  /* 0x0000e600ff0c7b82 */ /* 0x001e220000000a00 */
[----:B------:R-:W2:Y:S04]  /*05d0*/  LDG.E R27, desc[UR4][R6.64] ;  /* 0x00000004061b7981 */ /* 0x000ea8000c1e1900 */
[----:B------:R-:W3:Y:S03]  /*05e0*/  LDG.E R25, desc[UR4][R8.64] ;  /* 0x0000000408197981 */ /* 0x000ee6000c1e1900 */
[----:B------:R-:W1:Y:S01]  /*05f0*/  LDC.64 R10, c[0x0][0x3a0] ;  /* 0x0000e800ff0a7b82 */ /* 0x000e620000000a00 */
[----:B------:R-:W4:Y:S01]  /*0600*/  LDG.E R26, desc[UR4][R2.64] ;  /* 0x00000004021a7981 */ /* 0x000f22000c1e1900 */
[----:B0-----:R-:W-:-:S05]  /*0610*/  IMAD.WIDE R12, R21, 0x4, R12 ;  /* 0x00000004150c7825 */ /* 0x001fca00078e020c */
[----:B------:R-:W2:Y:S04]  /*0620*/  LDG.E R24, desc[UR4][R12.64+0x4] ;  /* 0x000004040c187981 */ /* 0x000ea8000c1e1900 */
[----:B------:R-:W3:Y:S01]  /*0630*/  LDG.E R20, desc[UR4][R12.64] ;  /* 0x000000040c147981 */ /* 0x000ee2000c1e1900 */
[----:B-1----:R-:W-:-:S03]  /*0640*/  IMAD.WIDE R10, R23, 0x4, R10 ;  /* 0x00000004170a7825 */ /* 0x002fc600078e020a */
[----:B------:R-:W4:Y:S04]  /*0650*/  LDG.E R22, desc[UR4][R12.64+0x8] ;  /* 0x000008040c167981 */ /* 0x000f28000c1e1900 */
[----:B------:R-:W4:Y:S01]  /*0660*/  LDG.E R10, desc[UR4][R10.64] ;  /* 0x000000040a0a7981 */ /* 0x000f22000c1e1900 */
[----:B------:R-:W-:-:S05]  /*0670*/  VIADD R18, R18, 0x1 ;  /* 0x0000000112127836 */ /* 0x000fca0000000000 */
[----:B------:R-:W-:Y:S01]  /*0680*/  ISETP.NE.AND P0, PT, R18, RZ, PT ;  /* 0x000000ff1200720c */ /* 0x000fe20003f05270 */
[----:B------:R-:W-:Y:S01]  /*0690*/  VIADD R21, R21, 0x3 ;  /* 0x0000000315157836 */ /* 0x000fe20000000000 */
[----:B------:R-:W-:Y:S02]  /*06a0*/  IADD3 R19, PT, PT, R19, 0x1, RZ ;  /* 0x0000000113137810 */ /* 0x000fe40007ffe0ff */
[----:B------:R-:W-:Y:S01]  /*06b0*/  IADD3 R23, PT, PT, R23, R0, RZ ;  /* 0x0000000017177210 */ /* 0x000fe20007ffe0ff */
[----:B--2---:R-:W-:-:S04]  /*06c0*/  FMUL R27, R24, R27 ;  /* 0x0000001b181b7220 */ /* 0x004fc80000400000 */
[----:B---3--:R-:W-:-:S04]  /*06d0*/  FFMA R25, R20, R25, R27 ;  /* 0x0000001914197223 */ /* 0x008fc8000000001b */
[----:B----4-:R-:W-:-:S04]  /*06e0*/  FFMA R22, R22, R26, R25 ;  /* 0x0000001a16167223 */ /* 0x010fc80000000019 */
[----:B-----5:R-:W-:-:S05]  /*06f0*/  FFMA R15, R22, R10, R15 ;  /* 0x0000000a160f7223 */ /* 0x020fca000000000f */
[----:B------:R0:W-:Y:S01]  /*0700*/  STG.E desc[UR4][R4.64], R15 ;  /* 0x0000000f04007986 */ /* 0x0001e2000c101904 */
[----:B------:R-:W-:Y:S05]  /*0710*/  @P0 BRA `(.L_x_340) ;  /* 0xfffffffc00a80947 */ /* 0x000fea000383ffff */
.L_x_339:
[----:B------:R-:W-:Y:S05]  /*0720*/  BSYNC.RECONVERGENT B1 ;  /* 0x0000000000017941 */ /* 0x000fea0003800200 */
.L_x_338:
[----:B------:R-:W-:Y:S05]  /*0730*/  @P1 BRA `(.L_x_337) ;  /* 0x0000000000fc1947 */ /* 0x000fea0003800000 */
[C---:B------:R-:W-:Y:S02]  /*0740*/  IMAD.IADD R16, R19.reuse, 0x1, -R16 ;  /* 0x0000000113107824 */ /* 0x040fe400078e0a10 */
[C---:B------:R-:W-:Y:S02]  /*0750*/  IMAD R17, R19.reuse, R0, R17 ;  /* 0x0000000013117224 */ /* 0x040fe400078e0211 */
[----:B------:R-:W-:-:S07]  /*0760*/  IMAD R19, R19, 0x3, RZ ;  /* 0x0000000313137824 */ /* 0x000fce00078e02ff */
.L_x_341:
[----:B-1----:R-:W1:Y:S01]  /*0770*/  LDC.64 R10, c[0x0][0x398] ;  /* 0x0000e600ff0a7b82 */ /* 0x002e620000000a00 */
[----:B------:R-:W2:Y:S04]  /*0780*/  LDG.E R25, desc[UR4][R6.64] ;  /* 0x0000000406197981 */ /* 0x000ea8000c1e1900 */
[----:B------:R-:W3:Y:S03]  /*0790*/  LDG.E R23, desc[UR4][R8.64] ;  /* 0x0000000408177981 */ /* 0x000ee6000c1e1900 */
[----:B------:R-:W4:Y:S01]  /*07a0*/  LDC.64 R12, c[0x0][0x3a0] ;  /* 0x0000e800ff0c7b82 */ /* 0x000f220000000a00 */
[----:B------:R-:W3:Y:S01]  /*07b0*/  LDG.E R22, desc[UR4][R2.64] ;  /* 0x0000000402167981 */ /* 0x000ee2000c1e1900 */
[----:B-1----:R-:W-:-:S05]  /*07c0*/  IMAD.WIDE R10, R19, 0x4, R10 ;  /* 0x00000004130a7825 */ /* 0x002fca00078e020a */
[----:B------:R-:W2:Y:S04]  /*07d0*/  LDG.E R20, desc[UR4][R10.64+0x4] ;  /* 0x000004040a147981 */ /* 0x000ea8000c1e1900 */
[----:B------:R-:W3:Y:S01]  /*07e0*/  LDG.E R18, desc[UR4][R10.64] ;  /* 0x000000040a127981 */ /* 0x000ee2000c1e1900 */
[----:B----4-:R-:W-:-:S03]  /*07f0*/  IMAD.WIDE R12, R17, 0x4, R12 ;  /* 0x00000004110c7825 */ /* 0x010fc600078e020c */
[----:B------:R-:W4:Y:S04]  /*0800*/  LDG.E R21, desc[UR4][R10.64+0x8] ;  /* 0x000008040a157981 */ /* 0x000f28000c1e1900 */
[----:B------:R-:W0:Y:S01]  /*0810*/  LDG.E R24, desc[UR4][R12.64] ;  /* 0x000000040c187981 */ /* 0x000e22000c1e1900 */
[----:B--2---:R-:W-:-:S04]  /*0820*/  FMUL R25, R20, R25 ;  /* 0x0000001914197220 */ /* 0x004fc80000400000 */
[----:B---3--:R-:W-:-:S04]  /*0830*/  FFMA R18, R18, R23, R25 ;  /* 0x0000001712127223 */ /* 0x008fc80000000019 */
[----:B----4-:R-:W-:-:S04]  /*0840*/  FFMA R18, R21, R22, R18 ;  /* 0x0000001615127223 */ /* 0x010fc80000000012 */
[----:B0----5:R-:W-:-:S05]  /*0850*/  FFMA R15, R18, R24, R15 ;  /* 0x00000018120f7223 */ /* 0x021fca000000000f */
[----:B------:R0:W-:Y:S04]  /*0860*/  STG.E desc[UR4][R4.64], R15 ;  /* 0x0000000f04007986 */ /* 0x0001e8000c101904 */
[----:B------:R-:W2:Y:S04]  /*0870*/  LDG.E R22, desc[UR4][R10.64+0x10] ;  /* 0x000010040a167981 */ /* 0x000ea8000c1e1900 */
[----:B------:R-:W2:Y:S01]  /*0880*/  LDG.E R25, desc[UR4][R6.64] ;  /* 0x0000000406197981 */ /* 0x000ea2000c1e1900 */
[----:B------:R-:W-:-:S03]  /*0890*/  IMAD.WIDE R20, R0, 0x4, R12 ;  /* 0x0000000400147825 */ /* 0x000fc600078e020c */
[----:B------:R-:W3:Y:S04]  /*08a0*/  LDG.E R18, desc[UR4][R10.64+0xc] ;  /* 0x00000c040a127981 */ /* 0x000ee8000c1e1900 */
[----:B------:R-:W3:Y:S04]  /*08b0*/  LDG.E R23, desc[UR4][R8.64] ;  /* 0x0000000408177981 */ /* 0x000ee8000c1e1900 */
[----:B------:R-:W4:Y:S04]  /*08c0*/  LDG.E R12, desc[UR4][R10.64+0x14] ;  /* 0x000014040a0c7981 */ /* 0x000f28000c1e1900 */
[----:B------:R-:W4:Y:S04]  /*08d0*/  LDG.E R13, desc[UR4][R2.64] ;  /* 0x00000004020d7981 */ /* 0x000f28000c1e1900 */
[----:B------:R-:W0:Y:S01]  /*08e0*/  LDG.E R24, desc[UR4][R20.64] ;  /* 0x0000000414187981 */ /* 0x000e22000c1e1900 */
[----:B--2---:R-:W-:-:S04]  /*08f0*/  FMUL R25, R22, R25 ;  /* 0x0000001916197220 */ /* 0x004fc80000400000 */
[----:B---3--:R-:W-:-:S04]  /*0900*/  FFMA R23, R18, R23, R25 ;  /* 0x0000001712177223 */ /* 0x008fc80000000019 */
[----:B----4-:R-:W-:-:S04]  /*0910*/  FFMA R12, R12, R13, R23 ;  /* 0x0000000d0c0c7223 */ /* 0x010fc80000000017 */
[----:B0-----:R-:W-:-:S05]  /*0920*/  FFMA R15, R12, R24, R15 ;  /* 0x000000180c0f7223 */ /* 0x001fca000000000f */
        /* <DEDUP_REMOVED lines=8> */
[----:B------:R1:W0:Y:S02]  /*09b0*/  LDG.E R24, desc[UR4][R12.64] ;  /* 0x000000040c187981 */ /* 0x000224000c1e1900 */
[----:B-1----:R-:W-:-:S04]  /*09c0*/  IMAD.WIDE R12, R0, 0x4, R12 ;  /* 0x00000004000c7825 */ /* 0x002fc800078e020c */
[----:B--2---:R-:W-:-:S04]  /*09d0*/  FMUL R25, R22, R25 ;  /* 0x0000001916197220 */ /* 0x004fc80000400000 */
[----:B---3--:R-:W-:-:S04]  /*09e0*/  FFMA R23, R18, R23, R25 ;  /* 0x0000001712177223 */ /* 0x008fc80000000019 */
[----:B----4-:R-:W-:-:S04]  /*09f0*/  FFMA R20, R20, R21, R23 ;  /* 0x0000001514147223 */ /* 0x010fc80000000017 */
[----:B0-----:R-:W-:-:S05]  /*0a00*/  FFMA R15, R20, R24, R15 ;  /* 0x00000018140f7223 */ /* 0x001fca000000000f */
[----:B------:R0:W-:Y:S04]  /*0a10*/  STG.E desc[UR4][R4.64], R15 ;  /* 0x0000000f04007986 */ /* 0x0001e8000c101904 */
[----:B------:R-:W2:Y:S04]  /*0a20*/  LDG.E R20, desc[UR4][R10.64+0x28] ;  /* 0x000028040a147981 */ /* 0x000ea8000c1e1900 */
[----:B------:R-:W2:Y:S04]  /*0a30*/  LDG.E R25, desc[UR4][R6.64] ;  /* 0x0000000406197981 */ /* 0x000ea8000c1e1900 */
[----:B------:R-:W3:Y:S04]  /*0a40*/  LDG.E R18, desc[UR4][R10.64+0x24] ;  /* 0x000024040a127981 */ /* 0x000ee8000c1e1900 */
[----:B------:R-:W3:Y:S04]  /*0a50*/  LDG.E R23, desc[UR4][R8.64] ;  /* 0x0000000408177981 */ /* 0x000ee8000c1e1900 */
[----:B------:R-:W4:Y:S04]  /*0a60*/  LDG.E R21, desc[UR4][R10.64+0x2c] ;  /* 0x00002c040a157981 */ /* 0x000f28000c1e1900 */
[----:B------:R-:W4:Y:S04]  /*0a70*/  LDG.E R22, desc[UR4][R2.64] ;  /* 0x0000000402167981 */ /* 0x000f28000c1e1900 */
[----:B------:R-:W0:Y:S01]  /*0a80*/  LDG.E R12, desc[UR4][R12.64] ;  /* 0x000000040c0c7981 */ /* 0x000e22000c1e1900 */
[----:B------:R-:W-:-:S04]  /*0a90*/  IADD3 R16, PT, PT, R16, 0x4, RZ ;  /* 0x0000000410107810 */ /* 0x000fc80007ffe0ff */
[----:B------:R-:W-:Y:S01]  /*0aa0*/  ISETP.NE.AND P0, PT, R16, RZ, PT ;  /* 0x000000ff1000720c */ /* 0x000fe20003f05270 */
[----:B------:R-:W-:Y:S01]  /*0ab0*/  VIADD R19, R19, 0xc ;  /* 0x0000000c13137836 */ /* 0x000fe20000000000 */
[----:B------:R-:W-:Y:S01]  /*0ac0*/  LEA R17, R0, R17, 0x2 ;  /* 0x0000001100117211 */ /* 0x000fe200078e10ff */
[----:B--2---:R-:W-:-:S04]  /*0ad0*/  FMUL R25, R20, R25 ;  /* 0x0000001914197220 */ /* 0x004fc80000400000 */
[----:B---3--:R-:W-:-:S04]  /*0ae0*/  FFMA R18, R18, R23, R25 ;  /* 0x0000001712127223 */ /* 0x008fc80000000019 */
[----:B----4-:R-:W-:-:S04]  /*0af0*/  FFMA R18, R21, R22, R18 ;  /* 0x0000001615127223 */ /* 0x010fc80000000012 */
[----:B0-----:R-:W-:-:S05]  /*0b00*/  FFMA R15, R18, R12, R15 ;  /* 0x0000000c120f7223 */ /* 0x001fca000000000f */
[----:B------:R1:W-:Y:S01]  /*0b10*/  STG.E desc[UR4][R4.64], R15 ;  /* 0x0000000f04007986 */ /* 0x0003e2000c101904 */
[----:B------:R-:W-:Y:S05]  /*0b20*/  @P0 BRA `(.L_x_341) ;  /* 0xfffffffc00100947 */ /* 0x000fea000383ffff */
.L_x_337:
[----:B------:R-:W-:Y:S05]  /*0b30*/  BSYNC.RECONVERGENT B0 ;  /* 0x0000000000007941 */ /* 0x000fea0003800200 */
.L_x_335:
[----:B------:R-:W-:Y:S01]  /*0b40*/  I2FP.F32.S32 R14, R14 ;  /* 0x0000000e000e7245 */ /* 0x000fe20000201400 */
[----:B------:R-:W-:Y:S03]  /*0b50*/  BSSY.RECONVERGENT B0, `(.L_x_342) ;  /* 0x000000d000007945 */ /* 0x000fe60003800200 */
[----:B------:R-:W2:Y:S08]  /*0b60*/  MUFU.RCP R0, R14 ;  /* 0x0000000e00007308 */ /* 0x000eb00000001000 */
[----:B-----5:R-:W3:Y:S01]  /*0b70*/  FCHK P0, R15, R14 ;  /* 0x0000000e0f007302 */ /* 0x020ee20000000000 */
[----:B--2---:R-:W-:-:S04]  /*0b80*/  FFMA R3, -R14, R0, 1 ;  /* 0x3f8000000e037423 */ /* 0x004fc80000000100 */
[----:B------:R-:W-:-:S04]  /*0b90*/  FFMA R0, R0, R3, R0 ;  /* 0x0000000300007223 */ /* 0x000fc80000000000 */
[----:B------:R-:W-:-:S04]  /*0ba0*/  FFMA R2, R0, R15, RZ ;  /* 0x0000000f00027223 */ /* 0x000fc800000000ff */
[----:B------:R-:W-:-:S04]  /*0bb0*/  FFMA R3, -R14, R2, R15 ;  /* 0x000000020e037223 */ /* 0x000fc8000000010f */
[----:B------:R-:W-:Y:S01]  /*0bc0*/  FFMA R3, R0, R3, R2 ;  /* 0x0000000300037223 */ /* 0x000fe20000000002 */
[----:B---3--:R-:W-:Y:S06]  /*0bd0*/  @!P0 BRA `(.L_x_343) ;  /* 0x0000000000108947 */ /* 0x008fec0003800000 */
[----:B------:R-:W-:Y:S01]  /*0be0*/  IMAD.MOV.U32 R3, RZ, RZ, R15 ;  /* 0x000000ffff037224 */ /* 0x000fe200078e000f */
[----:B------:R-:W-:-:S07]  /*0bf0*/  MOV R2, 0xc10 ;  /* 0x00000c1000027802 */ /* 0x000fce0000000f00 */
[----:B01----:R-:W-:Y:S05]  /*0c00*/  CALL.REL.NOINC `($__internal_12_$__cuda_sm3x_div_rn_noftz_f32_slowpath) ;  /* 0x0000000000107944 */ /* 0x003fea0003c00000 */
[----:B------:R-:W-:-:S07]  /*0c10*/  MOV R3, R0 ;  /* 0x0000000000037202 */ /* 0x000fce0000000f00 */
.L_x_343:
[----:B------:R-:W-:Y:S05]  /*0c20*/  BSYNC.RECONVERGENT B0 ;  /* 0x0000000000007941 */ /* 0x000fea0003800200 */
.L_x_342:
[----:B------:R-:W-:Y:S01]  /*0c30*/  STG.E desc[UR4][R4.64], R3 ;  /* 0x0000000304007986 */ /* 0x000fe2000c101904 */
[----:B------:R-:W-:Y:S05]  /*0c40*/  EXIT ;  /* 0x000000000000794d */ /* 0x000fea0003800000 */
        .weak           $__internal_12_$__cuda_sm3x_div_rn_noftz_f32_slowpath
        .type           $__internal_12_$__cuda_sm3x_div_rn_noftz_f32_slowpath,@function
        .size           $__internal_12_$__cuda_sm3x_div_rn_noftz_f32_slowpath,(.L_x_368 - $__internal_12_$__cuda_sm3x_div_rn_noftz_f32_slowpath)
$__internal_12_$__cuda_sm3x_div_rn_noftz_f32_slowpath:
[--C-:B------:R-:W-:Y:S01]  /*0c50*/  SHF.R.U32.HI R6, RZ, 0x17, R14.reuse ;  /* 0x00000017ff067819 */ /* 0x100fe2000001160e */
[----:B------:R-:W-:Y:S01]  /*0c60*/  BSSY.RECONVERGENT B1, `(.L_x_344) ;  /* 0x0000064000017945 */ /* 0x000fe20003800200 */
[----:B------:R-:W-:Y:S02]  /*0c70*/  SHF.R.U32.HI R0, RZ, 0x17, R3 ;  /* 0x00000017ff007819 */ /* 0x000fe40000011603 */
[----:B------:R-:W-:Y:S01]  /*0c80*/  LOP3.LUT R15, R6, 0xff, RZ, 0xc0, !PT ;  /* 0x000000ff060f7812 */ /* 0x000fe200078ec0ff */
[----:B------:R-:W-:Y:S01]  /*0c90*/  IMAD.MOV.U32 R6, RZ, RZ, R14 ;  /* 0x000000ffff067224 */ /* 0x000fe200078e000e */
[----:B------:R-:W-:-:S03]  /*0ca0*/  LOP3.LUT R10, R0, 0xff, RZ, 0xc0, !PT ;  /* 0x000000ff000a7812 */ /* 0x000fc600078ec0ff */
[----:B------:R-:W-:Y:S01]  /*0cb0*/  VIADD R9, R15, 0xffffffff ;  /* 0xffffffff0f097836 */ /* 0x000fe20000000000 */
[----:B------:R-:W-:-:S04]  /*0cc0*/  IADD3 R8, PT, PT, R10, -0x1, RZ ;  /* 0xffffffff0a087810 */ /* 0x000fc80007ffe0ff */
[----:B------:R-:W-:-:S04]  /*0cd0*/  ISETP.GT.U32.AND P0, PT, R9, 0xfd, PT ;  /* 0x000000fd0900780c */ /* 0x000fc80003f04070 */
[----:B------:R-:W-:-:S13]  /*0ce0*/  ISETP.GT.U32.OR P0, PT, R8, 0xfd, P0 ;  /* 0x000000fd0800780c */ /* 0x000fda0000704470 */
[----:B------:R-:W-:Y:S01]  /*0cf0*/  @!P0 MOV R7, RZ ;  /* 0x000000ff00078202 */ /* 0x000fe20000000f00 */
[----:B------:R-:W-:Y:S06]  /*0d00*/  @!P0 BRA `(.L_x_345) ;  /* 0x0000000000608947 */ /* 0x000fec0003800000 */
[----:B------:R-:W-:Y:S01]  /*0d10*/  FSETP.GTU.FTZ.AND P0, PT, |R3|, +INF , PT ;  /* 0x7f8000000300780b */ /* 0x000fe20003f1c200 */
[----:B------:R-:W-:Y:S01]  /*0d20*/  IMAD.MOV.U32 R0, RZ, RZ, R14 ;  /* 0x000000ffff007224 */ /* 0x000fe200078e000e */
        /* <DEDUP_REMOVED lines=22> */
.L_x_345:
[----:B------:R-:W-:Y:S01]  /*0e90*/  LEA R9, R15, 0xc0800000, 0x17 ;  /* 0xc08000000f097811 */ /* 0x000fe200078eb8ff */
[----:B------:R-:W-:Y:S04]  /*0ea0*/  BSSY.RECONVERGENT B2, `(.L_x_350) ;  /* 0x0000036000027945 */ /* 0x000fe80003800200 */
[----:B------:R-:W-:Y:S01]  /*0eb0*/  IMAD.IADD R9, R6, 0x1, -R9 ;  /* 0x0000000106097824 */ /* 0x000fe200078e0a09 */
[----:B------:R-:W-:-:S03]  /*0ec0*/  IADD3 R6, PT, PT, R10, -0x7f, RZ ;  /* 0xffffff810a067810 */ /* 0x000fc60007ffe0ff */
[----:B------:R-:W0:Y:S01]  /*0ed0*/  MUFU.RCP R8, R9 ;  /* 0x0000000900087308 */ /* 0x000e220000001000 */
[----:B------:R-:W-:Y:S01]  /*0ee0*/  FADD.FTZ R11, -R9, -RZ ;  /* 0x800000ff090b7221 */ /* 0x000fe20000010100 */
        /* <DEDUP_REMOVED lines=29> */
[----:B------:R-:W-:Y:S01]  /*10c0*/  IADD3 R8, PT, PT, R9, 0x20, RZ ;  /* 0x0000002009087810 */ /* 0x000fe20007ffe0ff */
[----:B------:R-:W-:Y:S01]  /*10d0*/  IMAD.MOV R9, RZ, RZ, -R9 ;  /* 0x000000ffff097224 */ /* 0x000fe200078e0a09 */
        /* <DEDUP_REMOVED lines=14> */
.L_x_352:
[----:B------:R-:W-:-:S04]  /*11c0*/  LOP3.LUT R0, R0, 0x80000000, RZ, 0xc0, !PT ;  /* 0x8000000000007812 */ /* 0x000fc800078ec0ff */
[----:B------:R-:W-:Y:S01]  /*11d0*/  LOP3.LUT R0, R0, 0x7f800000, RZ, 0xfc, !PT ;  /* 0x7f80000000007812 */ /* 0x000fe200078efcff */
[----:B------:R-:W-:Y:S06]  /*11e0*/  BRA `(.L_x_353) ;  /* 0x0000000000047947 */ /* 0x000fec0003800000 */
.L_x_351:
[----:B------:R-:W-:-:S07]  /*11f0*/  IMAD R0, R6, 0x800000, R0 ;  /* 0x0080000006007824 */ /* 0x000fce00078e0200 */
.L_x_353:
[----:B------:R-:W-:Y:S05]  /*1200*/  BSYNC.RECONVERGENT B2 ;  /* 0x0000000000027941 */ /* 0x000fea0003800200 */
.L_x_350:
[----:B------:R-:W-:Y:S05]  /*1210*/  BRA `(.L_x_354) ;  /* 0x0000000000207947 */ /* 0x000fea0003800000 */
.L_x_349:
[----:B------:R-:W-:-:S04]  /*1220*/  LOP3.LUT R0, R6, 0x80000000, R3, 0x48, !PT ;  /* 0x8000000006007812 */ /* 0x000fc800078e4803 */
[----:B------:R-:W-:Y:S01]  /*1230*/  LOP3.LUT R0, R0, 0x7f800000, RZ, 0xfc, !PT ;  /* 0x7f80000000007812 */ /* 0x000fe200078efcff */
[----:B------:R-:W-:Y:S06]  /*1240*/  BRA `(.L_x_354) ;  /* 0x0000000000147947 */ /* 0x000fec0003800000 */
.L_x_348:
[----:B------:R-:W-:Y:S01]  /*1250*/  LOP3.LUT R0, R6, 0x80000000, R3, 0x48, !PT ;  /* 0x8000000006007812 */ /* 0x000fe200078e4803 */
[----:B------:R-:W-:Y:S06]  /*1260*/  BRA `(.L_x_354) ;  /* 0x00000000000c7947 */ /* 0x000fec0003800000 */
.L_x_347:
[----:B------:R-:W0:Y:S01]  /*1270*/  MUFU.RSQ R0, -QNAN ;  /* 0xffc0000000007908 */ /* 0x000e220000001400 */
[----:B------:R-:W-:Y:S05]  /*1280*/  BRA `(.L_x_354) ;  /* 0x0000000000047947 */ /* 0x000fea0003800000 */
.L_x_346:
[----:B------:R-:W-:-:S07]  /*1290*/  FADD.FTZ R0, R3, R0 ;  /* 0x0000000003007221 */ /* 0x000fce0000010000 */
.L_x_354:
[----:B------:R-:W-:Y:S05]  /*12a0*/  BSYNC.RECONVERGENT B1 ;  /* 0x0000000000017941 */ /* 0x000fea0003800200 */
.L_x_344:
[----:B------:R-:W-:-:S04]  /*12b0*/  HFMA2 R3, -RZ, RZ, 0, 0 ;  /* 0x00000000ff037431 */ /* 0x000fc800000001ff */
[----:B0-----:R-:W-:Y:S05]  /*12c0*/  RET.REL.NODEC R2 `(_Z26facet2facet_conv3d_forwardiiiPKiPKfS2_S2_Pf) ;  /* 0xffffffec024c7950 */ /* 0x001fea0003c3ffff */
.L_x_355:
        /* <DEDUP_REMOVED lines=11> */
.L_x_368:


//--------------------- .nv.shared._Z27facet2vertex_coeff_backwardiiiiPKiS0_S0_PKfS2_S2_Pf --------------------------
	.section	.nv.shared._Z27facet2vertex_coeff_backwardiiiiPKiS0_S0_PKfS2_S2_Pf,"aw",@nobits
	.sectionflags	@""
	.align	16
	.zero		1024


//--------------------- .nv.shared.reserved.0     --------------------------
	.section	.nv.shared.reserved.0,"aw",@nobits
	.weak		__nv_reservedSMEM_offset_0_alias
	.size		__nv_reservedSMEM_offset_0_alias, 0, 64
	.other		__nv_reservedSMEM_offset_0_alias,@"STO_CUDA_RESERVED_SHARED STV_DEFAULT"
__nv_reservedSMEM_offset_0_alias:
	.zero		0
	.zero		64


//--------------------- .nv.shared._Z28facet2vertex_filter_backwardiiiiPKiS0_S0_PKfS2_S2_Pfii --------------------------
	.section	.nv.shared._Z28facet2vertex_filter_backwardiiiiPKiS0_S0_PKfS2_S2_Pfii,"aw",@nobits
	.sectionflags	@""
	.align	16
	.zero		1024


//--------------------- .nv.shared._Z27facet2vertex_input_backwardiiiiPKiS0_S0_PKfS2_S2_Pf --------------------------
	.section	.nv.shared._Z27facet2vertex_input_backwardiiiiPKiS0_S0_PKfS2_S2_Pf,"aw",@nobits
	.sectionflags	@""
	.align	16
	.zero		1024


//--------------------- .nv.shared._Z27facet2vertex_conv3d_forwardiiiiPKiS0_S0_PKfS2_S2_Pf --------------------------
	.section	.nv.shared._Z27facet2vertex_conv3d_forwardiiiiPKiS0_S0_PKfS2_S2_Pf,"aw",@nobits
	.sectionflags	@""
	.align	16
	.zero		1024


//--------------------- .nv.shared._Z28vertex2facet_filter_backwardiiiPKiS0_PKfS2_Pfii --------------------------
	.section	.nv.shared._Z28vertex2facet_filter_backwardiiiPKiS0_PKfS2_Pfii,"aw",@nobits
	.sectionflags	@""
	.align	16
	.zero		1024


//--------------------- .nv.shared._Z27vertex2facet_input_backwardiiiPKiS0_PKfS2_Pf --------------------------
	.section	.nv.shared._Z27vertex2facet_input_backwardiiiPKiS0_PKfS2_Pf,"aw",@nobits
	.sectionflags	@""
	.align	16
	.zero		1024


//--------------------- .nv.shared._Z27vertex2facet_conv3d_forwardiiiPKiS0_PKfS2_Pf --------------------------
	.section	.nv.shared._Z27vertex2facet_conv3d_forwardiiiPKiS0_PKfS2_Pf,"aw",@nobits
	.sectionflags	@""
	.align	16
	.zero		1024


//--------------------- .nv.shared._Z27facet2facet_filter_backwardiiiPKiPKfS2_S2_Pfii --------------------------
	.section	.nv.shared._Z27facet2facet_filter_backwardiiiPKiPKfS2_S2_Pfii,"aw",@nobits
	.sectionflags	@""
	.align	16
	.zero		1024


//--------------------- .nv.shared._Z26facet2facet_input_backwardiiiPKiPKfS2_S2_Pf --------------------------
	.section	.nv.shared._Z26facet2facet_input_backwardiiiPKiPKfS2_S2_Pf,"aw",@nobits
	.sectionflags	@""
	.align	16
	.zero		1024


//--------------------- .nv.shared._Z26facet2facet_conv3d_forwardiiiPKiPKfS2_S2_Pf --------------------------
	.section	.nv.shared._Z26facet2facet_conv3d_forwardiiiPKiPKfS2_S2_Pf,"aw",@nobits
	.sectionflags	@""
	.align	16
	.zero		1024


//--------------------- .nv.constant0._Z27facet2vertex_coeff_backwardiiiiPKiS0_S0_PKfS2_S2_Pf --------------------------
	.section	.nv.constant0._Z27facet2vertex_coeff_backwardiiiiPKiS0_S0_PKfS2_S2_Pf,"a",@progbits
	.sectionflags	@""
	.align	4
.nv.constant0._Z27facet2vertex_coeff_backwardiiiiPKiS0_S0_PKfS2_S2_Pf:
	.zero		968


//--------------------- .nv.constant0._Z28facet2vertex_filter_backwardiiiiPKiS0_S0_PKfS2_S2_Pfii --------------------------
	.section	.nv.constant0._Z28facet2vertex_filter_backwardiiiiPKiS0_S0_PKfS2_S2_Pfii,"a",@progbits
	.sectionflags	@""
	.align	4
.nv.constant0._Z28facet2vertex_filter_backwardiiiiPKiS0_S0_PKfS2_S2_Pfii:
	.zero		976


//--------------------- .nv.constant0._Z27facet2vertex_input_backwardiiiiPKiS0_S0_PKfS2_S2_Pf --------------------------
	.section	.nv.constant0._Z27facet2vertex_input_backwardiiiiPKiS0_S0_PKfS2_S2_Pf,"a",@progbits
	.sectionflags	@""
	.align	4
.nv.constant0._Z27facet2vertex_input_backwardiiiiPKiS0_S0_PKfS2_S2_Pf:
	.zero		968


//--------------------- .nv.constant0._Z27facet2vertex_conv3d_forwardiiiiPKiS0_S0_PKfS2_S2_Pf --------------------------
	.section	.nv.constant0._Z27facet2vertex_conv3d_forwardiiiiPKiS0_S0_PKfS2_S2_Pf,"a",@progbits
	.sectionflags	@""
	.align	4
.nv.constant0._Z27facet2vertex_conv3d_forwardiiiiPKiS0_S0_PKfS2_S2_Pf:
	.zero		968


//--------------------- .nv.constant0._Z28vertex2facet_filter_backwardiiiPKiS0_PKfS2_Pfii --------------------------
	.section	.nv.constant0._Z28vertex2facet_filter_backwardiiiPKiS0_PKfS2_Pfii,"a",@progbits
	.sectionflags	@""
	.align	4
.nv.constant0._Z28vertex2facet_filter_backwardiiiPKiS0_PKfS2_Pfii:
	.zero		960


//--------------------- .nv.constant0._Z27vertex2facet_input_backwardiiiPKiS0_PKfS2_Pf --------------------------
	.section	.nv.constant0._Z27vertex2facet_input_backwardiiiPKiS0_PKfS2_Pf,"a",@progbits
	.sectionflags	@""
	.align	4
.nv.constant0._Z27vertex2facet_input_backwardiiiPKiS0_PKfS2_Pf:
	.zero		952


//--------------------- .nv.constant0._Z27vertex2facet_conv3d_forwardiiiPKiS0_PKfS2_Pf --------------------------
	.section	.nv.constant0._Z27vertex2facet_conv3d_forwardiiiPKiS0_PKfS2_Pf,"a",@progbits
	.sectionflags	@""
	.align	4
.nv.constant0._Z27vertex2facet_conv3d_forwardiiiPKiS0_PKfS2_Pf:
	.zero		952


//--------------------- .nv.constant0._Z27facet2facet_filter_backwardiiiPKiPKfS2_S2_Pfii --------------------------
	.section	.nv.constant0._Z27facet2facet_filter_backwardiiiPKiPKfS2_S2_Pfii,"a",@progbits
	.sectionflags	@""
	.align	4
.nv.constant0._Z27facet2facet_filter_backwardiiiPKiPKfS2_S2_Pfii:
	.zero		960


//--------------------- .nv.constant0._Z26facet2facet_input_backwardiiiPKiPKfS2_S2_Pf --------------------------
	.section	.nv.constant0._Z26facet2facet_input_backwardiiiPKiPKfS2_S2_Pf,"a",@progbits
	.sectionflags	@""
	.align	4
.nv.constant0._Z26facet2facet_input_backwardiiiPKiPKfS2_S2_Pf:
	.zero		952


//--------------------- .nv.constant0._Z26facet2facet_conv3d_forwardiiiPKiPKfS2_S2_Pf --------------------------
	.section	.nv.constant0._Z26facet2facet_conv3d_forwardiiiPKiPKfS2_S2_Pf,"a",@progbits
	.sectionflags	@""
	.align	4
.nv.constant0._Z26facet2facet_conv3d_forwardiiiPKiPKfS2_S2_Pf:
	.zero		952


//--------------------- SYMBOLS --------------------------

	.type		.nv.reservedSmem.offset0,@object
	.size		.nv.reservedSmem.offset0,0x4
	.type		.nv.reservedSmem.cap,@object
	.size		.nv.reservedSmem.cap,0x4
